def matmul_kernel(
    a_ptr,
    b_ptr,
    c_ptr,
    M,
    N,
    K,
    stride_am,
    stride_ak,
    stride_bk,
    stride_bn,
    stride_cm,
    stride_cn,
    BLOCK_M: tl.constexpr,
    BLOCK_N: tl.constexpr,
    BLOCK_K: tl.constexpr,
    GROUP_M: tl.constexpr,
):
    pid = tl.program_id(axis=0)
    num_pid_m = tl.cdiv(M, BLOCK_M)
    num_pid_n = tl.cdiv(N, BLOCK_N)
    num_pid_in_group = GROUP_M * num_pid_n
    group_id = pid // num_pid_in_group
    first_pid_m = group_id * GROUP_M
    group_size_m = min(num_pid_m - first_pid_m, GROUP_M)
    pid_m = first_pid_m + ((pid % num_pid_in_group) % group_size_m)
    pid_n = (pid % num_pid_in_group) // group_size_m

    offs_am = (pid_m * BLOCK_M + tl.arange(0, BLOCK_M)) % M
    offs_bn = (pid_n * BLOCK_N + tl.arange(0, BLOCK_N)) % N
    offs_k = tl.arange(0, BLOCK_K)
    a_ptrs = a_ptr + offs_am[:, None] * stride_am + offs_k[None, :] * stride_ak
    b_ptrs = b_ptr + offs_k[:, None] * stride_bk + offs_bn[None, :] * stride_bn

    acc = tl.zeros((BLOCK_M, BLOCK_N), dtype=tl.float32)
    for kk in range(0, tl.cdiv(K, BLOCK_K)):
        a = tl.load(a_ptrs, mask=offs_k[None, :] < K - kk * BLOCK_K, other=0.0)
        b = tl.load(b_ptrs, mask=offs_k[:, None] < K - kk * BLOCK_K, other=0.0)
        acc = tl.dot(a, b, acc)
        a_ptrs += BLOCK_K * stride_ak
        b_ptrs += BLOCK_K * stride_bk

    c = acc.to(c_ptr.dtype.element_ty)
    offs_cm = pid_m * BLOCK_M + tl.arange(0, BLOCK_M)
    offs_cn = pid_n * BLOCK_N + tl.arange(0, BLOCK_N)
    c_ptrs = c_ptr + offs_cm[:, None] * stride_cm + offs_cn[None, :] * stride_cn
    mask = (offs_cm[:, None] < M) & (offs_cn[None, :] < N)
    tl.store(c_ptrs, c, mask=mask)

# config = {"BLOCK_K": 64, "BLOCK_M": 512, "BLOCK_N": 128, "GROUP_M": 4, "arch": "sm_90", "dtype": "fp32", "num_ctas": 1, "num_stages": 3, "num_warps": 4}
# arch = sm_90


// ===== COMPILED SASS (sm_90a) =====

	.target	sm_90a

	.elftype	@"ET_EXEC"


//--------------------- .note.nv.tkinfo           --------------------------
	.section	.note.nv.tkinfo,"",@"SHT_NOTE"
	.sectionflags	@"SHF_NOTE_NV_TKINFO"
	.tkinfo
        /*0018*/ 	.word	0x00000002
        /*0030*/ 	.string	""
        /*0030*/ 	.string	"ptxas"
        /*0030*/ 	.string	"Cuda compilation tools, release 13.0, V13.0.88"
        /*0030*/ 	.string	"Build cuda_13.0.r13.0/compiler.36424714_0"
        /*0030*/ 	.string	"-v  -suppress-debug-info  -lineinfo  -arch sm_90a "



//--------------------- .note.nv.cuinfo           --------------------------
	.section	.note.nv.cuinfo,"",@"SHT_NOTE"
	.sectionflags	@"SHF_NOTE_NV_CUINFO"
        /*0018*/ 	.short	0x0002
        /*001a*/ 	.short	0x005a
        /*001c*/ 	.short	0x0082
	.zero		2


//--------------------- .nv.info                  --------------------------
	.section	.nv.info,"",@"SHT_CUDA_INFO"
	.align	4


	//----- nvinfo : EIATTR_REGCOUNT
	.align		4
        /*0000*/ 	.byte	0x04, 0x2f
        /*0002*/ 	.short	(.L_1 - .L_0)
	.align		4
.L_0:
        /*0004*/ 	.word	index@(matmul_kernel)
        /*0008*/ 	.word	0x000000ff


	//----- nvinfo : EIATTR_FRAME_SIZE
	.align		4
.L_1:
        /*000c*/ 	.byte	0x04, 0x11
        /*000e*/ 	.short	(.L_3 - .L_2)
	.align		4
.L_2:
        /*0010*/ 	.word	index@(matmul_kernel)
        /*0014*/ 	.word	0x000011e0


	//----- nvinfo : EIATTR_MIN_STACK_SIZE
	.align		4
.L_3:
        /*0018*/ 	.byte	0x04, 0x12
        /*001a*/ 	.short	(.L_5 - .L_4)
	.align		4
.L_4:
        /*001c*/ 	.word	index@(matmul_kernel)
        /*0020*/ 	.word	0x000011e0
.L_5:


//--------------------- .nv.compat                --------------------------
	.section	.nv.compat,"",@"SHT_CUDA_COMPAT_INFO"
	.align	4
        /*0000*/ 	.byte	0x02, 0x09, 0x01, 0x00, 0x02, 0x02, 0x04, 0x00, 0x02, 0x05, 0x05, 0x00, 0x03, 0x07, 0x01, 0x01
        /*0010*/ 	.byte	0x02, 0x03, 0x00, 0x00, 0x02, 0x06, 0x01, 0x00, 0x04, 0x0b, 0x08, 0x00, 0x00, 0x00, 0x00, 0x00
        /*0020*/ 	.byte	0x00, 0x00, 0x00, 0x00


//--------------------- .nv.info.matmul_kernel    --------------------------
	.section	.nv.info.matmul_kernel,"",@"SHT_CUDA_INFO"
	.sectionflags	@""
	.align	4


	//----- nvinfo : EIATTR_CUDA_API_VERSION
	.align		4
        /*0000*/ 	.byte	0x04, 0x37
        /*0002*/ 	.short	(.L_7 - .L_6)
.L_6:
        /*0004*/ 	.word	0x00000082


	//----- nvinfo : EIATTR_KPARAM_INFO
	.align		4
.L_7:
        /*0008*/ 	.byte	0x04, 0x17
        /*000a*/ 	.short	(.L_9 - .L_8)
.L_8:
        /*000c*/ 	.word	0x00000000
        /*0010*/ 	.short	0x000d
        /*0012*/ 	.short	0x0048
        /*0014*/ 	.byte	0x00, 0xf4, 0x21, 0x00


	//----- nvinfo : EIATTR_KPARAM_INFO
	.align		4
.L_9:
        /*0018*/ 	.byte	0x04, 0x17
        /*001a*/ 	.short	(.L_11 - .L_10)
.L_10:
        /*001c*/ 	.word	0x00000000
        /*0020*/ 	.short	0x000c
        /*0022*/ 	.short	0x0040
        /*0024*/ 	.byte	0x00, 0xf4, 0x21, 0x00


	//----- nvinfo : EIATTR_KPARAM_INFO
	.align		4
.L_11:
        /*0028*/ 	.byte	0x04, 0x17
        /*002a*/ 	.short	(.L_13 - .L_12)
.L_12:
        /*002c*/ 	.word	0x00000000
        /*0030*/ 	.short	0x000b
        /*0032*/ 	.short	0x0038
        /*0034*/ 	.byte	0x00, 0xf0, 0x11, 0x00


	//----- nvinfo : EIATTR_KPARAM_INFO
	.align		4
.L_13:
        /*0038*/ 	.byte	0x04, 0x17
        /*003a*/ 	.short	(.L_15 - .L_14)
.L_14:
        /*003c*/ 	.word	0x00000000
        /*0040*/ 	.short	0x000a
        /*0042*/ 	.short	0x0034
        /*0044*/ 	.byte	0x00, 0xf0, 0x11, 0x00


	//----- nvinfo : EIATTR_KPARAM_INFO
	.align		4
.L_15:
        /*0048*/ 	.byte	0x04, 0x17
        /*004a*/ 	.short	(.L_17 - .L_16)
.L_16:
        /*004c*/ 	.word	0x00000000
        /*0050*/ 	.short	0x0009
        /*0052*/ 	.short	0x0030
        /*0054*/ 	.byte	0x00, 0xf0, 0x11, 0x00


	//----- nvinfo : EIATTR_KPARAM_INFO
	.align		4
.L_17:
        /*0058*/ 	.byte	0x04, 0x17
        /*005a*/ 	.short	(.L_19 - .L_18)
.L_18:
        /*005c*/ 	.word	0x00000000
        /*0060*/ 	.short	0x0008
        /*0062*/ 	.short	0x002c
        /*0064*/ 	.byte	0x00, 0xf0, 0x11, 0x00


	//----- nvinfo : EIATTR_KPARAM_INFO
	.align		4
.L_19:
        /*0068*/ 	.byte	0x04, 0x17
        /*006a*/ 	.short	(.L_21 - .L_20)
.L_20:
        /*006c*/ 	.word	0x00000000
        /*0070*/ 	.short	0x0007
        /*0072*/ 	.short	0x0028
        /*0074*/ 	.byte	0x00, 0xf0, 0x11, 0x00


	//----- nvinfo : EIATTR_KPARAM_INFO
	.align		4
.L_21:
        /*0078*/ 	.byte	0x04, 0x17
        /*007a*/ 	.short	(.L_23 - .L_22)
.L_22:
        /*007c*/ 	.word	0x00000000
        /*0080*/ 	.short	0x0006
        /*0082*/ 	.short	0x0024
        /*0084*/ 	.byte	0x00, 0xf0, 0x11, 0x00


	//----- nvinfo : EIATTR_KPARAM_INFO
	.align		4
.L_23:
        /*0088*/ 	.byte	0x04, 0x17
        /*008a*/ 	.short	(.L_25 - .L_24)
.L_24:
        /*008c*/ 	.word	0x00000000
        /*0090*/ 	.short	0x0005
        /*0092*/ 	.short	0x0020
        /*0094*/ 	.byte	0x00, 0xf0, 0x11, 0x00


	//----- nvinfo : EIATTR_KPARAM_INFO
	.align		4
.L_25:
        /*0098*/ 	.byte	0x04, 0x17
        /*009a*/ 	.short	(.L_27 - .L_26)
.L_26:
        /*009c*/ 	.word	0x00000000
        /*00a0*/ 	.short	0x0004
        /*00a2*/ 	.short	0x001c
        /*00a4*/ 	.byte	0x00, 0xf0, 0x11, 0x00


	//----- nvinfo : EIATTR_KPARAM_INFO
	.align		4
.L_27:
        /*00a8*/ 	.byte	0x04, 0x17
        /*00aa*/ 	.short	(.L_29 - .L_28)
.L_28:
        /*00ac*/ 	.word	0x00000000
        /*00b0*/ 	.short	0x0003
        /*00b2*/ 	.short	0x0018
        /*00b4*/ 	.byte	0x00, 0xf0, 0x11, 0x00


	//----- nvinfo : EIATTR_KPARAM_INFO
	.align		4
.L_29:
        /*00b8*/ 	.byte	0x04, 0x17
        /*00ba*/ 	.short	(.L_31 - .L_30)
.L_30:
        /*00bc*/ 	.word	0x00000000
        /*00c0*/ 	.short	0x0002
        /*00c2*/ 	.short	0x0010
        /*00c4*/ 	.byte	0x00, 0xf4, 0x21, 0x00


	//----- nvinfo : EIATTR_KPARAM_INFO
	.align		4
.L_31:
        /*00c8*/ 	.byte	0x04, 0x17
        /*00ca*/ 	.short	(.L_33 - .L_32)
.L_32:
        /*00cc*/ 	.word	0x00000000
        /*00d0*/ 	.short	0x0001
        /*00d2*/ 	.short	0x0008
        /*00d4*/ 	.byte	0x00, 0xf4, 0x21, 0x00


	//----- nvinfo : EIATTR_KPARAM_INFO
	.align		4
.L_33:
        /*00d8*/ 	.byte	0x04, 0x17
        /*00da*/ 	.short	(.L_35 - .L_34)
.L_34:
        /*00dc*/ 	.word	0x00000000
        /*00e0*/ 	.short	0x0000
        /*00e2*/ 	.short	0x0000
        /*00e4*/ 	.byte	0x00, 0xf4, 0x21, 0x00


	//----- nvinfo : EIATTR_SPARSE_MMA_MASK
	.align		4
.L_35:
        /*00e8*/ 	.byte	0x03, 0x50
        /*00ea*/ 	.short	0x0000


	//----- nvinfo : EIATTR_MAXREG_COUNT
	.align		4
        /*00ec*/ 	.byte	0x03, 0x1b
        /*00ee*/ 	.short	0x00ff


	//----- nvinfo : EIATTR_NUM_BARRIERS
	.align		4
        /*00f0*/ 	.byte	0x02, 0x4c
        /*00f2*/ 	.byte	0x01
	.zero		1


	//----- nvinfo : EIATTR_ANNOTATIONS
	.align		4
        /*00f4*/ 	.byte	0x04, 0x55
        /*00f6*/ 	.short	(.L_37 - .L_36)


	//   ....[0]....
.L_36:
        /*00f8*/ 	.word	0x00000001
        /*00fc*/ 	.byte	0xf0, 0x30, 0x00, 0x00, 0x01, 0x00, 0x00, 0x00, 0x00, 0x37, 0x00, 0x00, 0x01, 0x00, 0x00, 0x00
        /* <DEDUP_REMOVED lines=2348> */
        /*93cc*/ 	.byte	0x70, 0x0f, 0x03, 0x00, 0x01, 0x00, 0x00, 0x00, 0x80, 0x0f, 0x03, 0x00


	//----- nvinfo : EIATTR_MERCURY_ISA_VERSION
	.align		4
.L_37:
        /*93d8*/ 	.byte	0x03, 0x5f
        /*93da*/ 	.short	0x0101


	//----- nvinfo : EIATTR_EXIT_INSTR_OFFSETS
	.align		4
        /*93dc*/ 	.byte	0x04, 0x1c
        /*93de*/ 	.short	(.L_39 - .L_38)


	//   ....[0]....
.L_38:
        /*93e0*/ 	.word	0x000355e0


	//   ....[1]....
        /*93e4*/ 	.word	0x00035600


	//----- nvinfo : EIATTR_REQNTID
	.align		4
.L_39:
        /*93e8*/ 	.byte	0x04, 0x10
        /*93ea*/ 	.short	(.L_41 - .L_40)
.L_40:
        /*93ec*/ 	.word	0x00000080
        /*93f0*/ 	.word	0x00000001
        /*93f4*/ 	.word	0x00000001


	//----- nvinfo : EIATTR_CBANK_PARAM_SIZE
	.align		4
.L_41:
        /*93f8*/ 	.byte	0x03, 0x19
        /*93fa*/ 	.short	0x0050


	//----- nvinfo : EIATTR_PARAM_CBANK
	.align		4
        /*93fc*/ 	.byte	0x04, 0x0a
        /*93fe*/ 	.short	(.L_43 - .L_42)
	.align		4
.L_42:
        /*9400*/ 	.word	index@(.nv.constant0.matmul_kernel)
        /*9404*/ 	.short	0x0210
        /*9406*/ 	.short	0x0050


	//----- nvinfo : EIATTR_SW_WAR
	.align		4
.L_43:
        /*9408*/ 	.byte	0x04, 0x36
        /*940a*/ 	.short	(.L_45 - .L_44)
.L_44:
        /*940c*/ 	.word	0x00000008
.L_45:


//--------------------- .nv.callgraph             --------------------------
	.section	.nv.callgraph,"",@"SHT_CUDA_CALLGRAPH"
	.align	4
	.sectionentsize	8
	.align		4
        /*0000*/ 	.word	0x00000000
	.align		4
        /*0004*/ 	.word	0xffffffff
	.align		4
        /*0008*/ 	.word	0x00000000
	.align		4
        /*000c*/ 	.word	0xfffffffe
	.align		4
        /*0010*/ 	.word	0x00000000
	.align		4
        /*0014*/ 	.word	0xfffffffd
	.align		4
        /*0018*/ 	.word	0x00000000
	.align		4
        /*001c*/ 	.word	0xfffffffc


//--------------------- .text.matmul_kernel       --------------------------
	.section	.text.matmul_kernel,"ax",@progbits
	.align	128
        .global         matmul_kernel
        .type           matmul_kernel,@function
        .size           matmul_kernel,(.L_x_3 - matmul_kernel)
        .other          matmul_kernel,@"STO_CUDA_ENTRY STV_DEFAULT"
matmul_kernel:
.text.matmul_kernel:
[----:B------:R-:W1:Y:S08]  /*0000*/  LDC R1, c[0x0][0x28] ;  /* 0x00000a00ff017b82 */ /* 0x000e700000000800 */
[----:B------:R-:W2:Y:S01]  /*0010*/  LDC.64 R4, c[0x0][0x228] ;  /* 0x00008a00ff047b82 */ /* 0x000ea20000000a00 */
[----:B------:R-:W3:Y:S01]  /*0020*/  S2R R7, SR_CTAID.X ;  /* 0x0000000000077919 */ /* 0x000ee20000002500 */
[----:B------:R-:W-:Y:S01]  /*0030*/  ULDC.64 UR4, c[0x0][0x218] ;  /* 0x0000860000047ab9 */ /* 0x000fe20000000a00 */
[----:B------:R-:W-:Y:S01]  /*0040*/  ULDC UR55, c[0x0][0x240] ;  /* 0x0000900000377ab9 */ /* 0x000fe20000000800 */
[----:B------:R-:W-:Y:S01]  /*0050*/  ULDC UR23, c[0x0][0x240] ;  /* 0x0000900000177ab9 */ /* 0x000fe20000000800 */
[----:B------:R-:W4:Y:S01]  /*0060*/  S2R R92, SR_TID.X ;  /* 0x00000000005c7919 */ /* 0x000f220000002100 */
[----:B------:R-:W-:Y:S01]  /*0070*/  ULDC UR28, c[0x0][0x240] ;  /* 0x00009000001c7ab9 */ /* 0x000fe20000000800 */
        /* <DEDUP_REMOVED lines=17> */
[----:B--2---:R-:W-:Y:S01]  /*0190*/  VIADD R0, R5, 0x7f ;  /* 0x0000007f05007836 */ /* 0x004fe20000000000 */
[----:B------:R-:W-:Y:S01]  /*01a0*/  ULDC UR42, c[0x0][0x240] ;  /* 0x00009000002a7ab9 */ /* 0x000fe20000000800 */
[----:B------:R-:W-:Y:S01]  /*01b0*/  ULDC UR14, c[0x0][0x240] ;  /* 0x00009000000e7ab9 */ /* 0x000fe20000000800 */
[----:B------:R-:W-:Y:S01]  /*01c0*/  ULDC UR17, c[0x0][0x240] ;  /* 0x0000900000117ab9 */ /* 0x000fe20000000800 */
[----:B------:R-:W-:Y:S01]  /*01d0*/  ULDC UR19, c[0x0][0x240] ;  /* 0x0000900000137ab9 */ /* 0x000fe20000000800 */
[----:B------:R-:W-:Y:S01]  /*01e0*/  SHF.R.S32.HI R3, RZ, 0x1f, R0 ;  /* 0x0000001fff037819 */ /* 0x000fe20000011400 */
[----:B------:R-:W-:Y:S01]  /*01f0*/  ULDC UR22, c[0x0][0x240] ;  /* 0x0000900000167ab9 */ /* 0x000fe20000000800 */
[----:B------:R-:W-:Y:S01]  /*0200*/  ULDC UR30, c[0x0][0x240] ;  /* 0x00009000001e7ab9 */ /* 0x000fe20000000800 */
[----:B------:R-:W-:Y:S01]  /*0210*/  ULDC UR39, c[0x0][0x240] ;  /* 0x0000900000277ab9 */ /* 0x000fe20000000800 */
[----:B------:R-:W-:Y:S01]  /*0220*/  LEA.HI R3, R3, R0, RZ, 0x7 ;  /* 0x0000000003037211 */ /* 0x000fe200078f38ff */
[----:B------:R-:W-:Y:S01]  /*0230*/  ULDC UR26, c[0x0][0x240] ;  /* 0x00009000001a7ab9 */ /* 0x000fe20000000800 */
[----:B---3--:R-:W-:Y:S01]  /*0240*/  IABS R10, R7 ;  /* 0x00000007000a7213 */ /* 0x008fe20000000000 */
[----:B------:R-:W-:Y:S01]  /*0250*/  ULDC UR13, c[0x0][0x240] ;  /* 0x00009000000d7ab9 */ /* 0x000fe20000000800 */
[----:B------:R-:W-:Y:S01]  /*0260*/  SHF.R.S32.HI R3, RZ, 0x7, R3 ;  /* 0x00000007ff037819 */ /* 0x000fe20000011403 */
[----:B----4-:R-:W-:Y:S01]  /*0270*/  IMAD.SHL.U32 R16, R92, 0x200, RZ ;  /* 0x000002005c107824 */ /* 0x010fe200078e00ff */
[----:B------:R-:W-:Y:S01]  /*0280*/  ULDC UR15, c[0x0][0x240] ;  /* 0x00009000000f7ab9 */ /* 0x000fe20000000800 */
[----:B------:R-:W-:Y:S01]  /*0290*/  ULDC UR43, c[0x0][0x240] ;  /* 0x00009000002b7ab9 */ /* 0x000fe20000000800 */
[----:B------:R-:W-:Y:S01]  /*02a0*/  ULDC UR18, c[0x0][0x240] ;  /* 0x0000900000127ab9 */ /* 0x000fe20000000800 */
[----:B------:R-:W-:Y:S01]  /*02b0*/  IMAD.SHL.U32 R6, R3, 0x4, RZ ;  /* 0x0000000403067824 */ /* 0x000fe200078e00ff */
[----:B------:R-:W-:Y:S01]  /*02c0*/  ULDC UR35, c[0x0][0x240] ;  /* 0x0000900000237ab9 */ /* 0x000fe20000000800 */
[----:B------:R-:W-:Y:S01]  /*02d0*/  ULDC UR21, c[0x0][0x240] ;  /* 0x0000900000157ab9 */ /* 0x000fe20000000800 */
[----:B------:R-:W-:Y:S01]  /*02e0*/  ULDC UR34, c[0x0][0x240] ;  /* 0x0000900000227ab9 */ /* 0x000fe20000000800 */
[----:B------:R-:W-:Y:S01]  /*02f0*/  ULDC UR20, c[0x0][0x240] ;  /* 0x0000900000147ab9 */ /* 0x000fe20000000800 */
[-C--:B------:R-:W-:Y:S01]  /*0300*/  IABS R9, R6.reuse ;  /* 0x0000000600097213 */ /* 0x080fe20000000000 */
[----:B------:R-:W2:Y:S01]  /*0310*/  LDC R146, c[0x0][0x230] ;  /* 0x00008c00ff927b82 */ /* 0x000ea20000000800 */
[----:B------:R-:W-:Y:S01]  /*0320*/  IABS R12, R6 ;  /* 0x00000006000c7213 */ /* 0x000fe20000000000 */
[----:B------:R-:W-:Y:S01]  /*0330*/  ULDC UR36, c[0x0][0x240] ;  /* 0x0000900000247ab9 */ /* 0x000fe20000000800 */
[----:B------:R-:W3:Y:S01]  /*0340*/  I2F.RP R0, R9 ;  /* 0x0000000900007306 */ /* 0x000ee20000209400 */
[----:B------:R-:W-:Y:S01]  /*0350*/  ULDC UR37, c[0x0][0x240] ;  /* 0x0000900000257ab9 */ /* 0x000fe20000000800 */
[----:B------:R-:W-:Y:S01]  /*0360*/  ULDC UR38, c[0x0][0x240] ;  /* 0x0000900000267ab9 */ /* 0x000fe20000000800 */
[----:B------:R-:W-:Y:S01]  /*0370*/  ULDC UR44, c[0x0][0x240] ;  /* 0x00009000002c7ab9 */ /* 0x000fe20000000800 */
[----:B------:R-:W-:Y:S01]  /*0380*/  ULDC UR47, c[0x0][0x240] ;  /* 0x00009000002f7ab9 */ /* 0x000fe20000000800 */
[----:B------:R-:W4:Y:S01]  /*0390*/  LDC R145, c[0x0][0x230] ;  /* 0x00008c00ff917b82 */ /* 0x000f220000000800 */
[----:B------:R-:W-:Y:S01]  /*03a0*/  ULDC UR54, c[0x0][0x240] ;  /* 0x0000900000367ab9 */ /* 0x000fe20000000800 */
[----:B------:R-:W-:Y:S01]  /*03b0*/  ULDC UR45, c[0x0][0x240] ;  /* 0x00009000002d7ab9 */ /* 0x000fe20000000800 */
[----:B------:R-:W-:Y:S01]  /*03c0*/  ULDC UR46, c[0x0][0x240] ;  /* 0x00009000002e7ab9 */ /* 0x000fe20000000800 */
[----:B------:R-:W-:Y:S01]  /*03d0*/  ULDC UR48, c[0x0][0x240] ;  /* 0x0000900000307ab9 */ /* 0x000fe20000000800 */
[----:B------:R-:W-:Y:S01]  /*03e0*/  ULDC UR49, c[0x0][0x240] ;  /* 0x0000900000317ab9 */ /* 0x000fe20000000800 */
[----:B------:R-:W-:Y:S01]  /*03f0*/  ULDC UR50, c[0x0][0x240] ;  /* 0x0000900000327ab9 */ /* 0x000fe20000000800 */
[----:B------:R-:W-:Y:S01]  /*0400*/  ULDC UR51, c[0x0][0x240] ;  /* 0x0000900000337ab9 */ /* 0x000fe20000000800 */
[----:B------:R-:W4:Y:S01]  /*0410*/  LDC R144, c[0x0][0x230] ;  /* 0x00008c00ff907b82 */ /* 0x000f220000000800 */
[----:B------:R-:W-:Y:S01]  /*0420*/  ULDC UR52, c[0x0][0x240] ;  /* 0x0000900000347ab9 */ /* 0x000fe20000000800 */
[----:B---3--:R-:W3:Y:S01]  /*0430*/  MUFU.RCP R0, R0 ;  /* 0x0000000000007308 */ /* 0x008ee20000001000 */
[----:B------:R-:W-:Y:S01]  /*0440*/  ULDC UR53, c[0x0][0x240] ;  /* 0x0000900000357ab9 */ /* 0x000fe20000000800 */
[----:B-1----:R-:W-:-:S02]  /*0450*/  VIADD R1, R1, 0xffffee20 ;  /* 0xffffee2001017836 */ /* 0x002fc40000000000 */
[----:B--2---:R-:W-:Y:S02]  /*0460*/  VIADD R146, R146, 0xfffffffe ;  /* 0xfffffffe92927836 */ /* 0x004fe40000000000 */
[----:B------:R-:W1:Y:S01]  /*0470*/  LDC R252, c[0x0][0x230] ;  /* 0x00008c00fffc7b82 */ /* 0x000e620000000800 */
[----:B----4-:R-:W-:Y:S01]  /*0480*/  VIADD R145, R145, 0xffffffff ;  /* 0xffffffff91917836 */ /* 0x010fe20000000000 */
[----:B---3--:R-:W-:Y:S02]  /*0490*/  IADD3 R2, R0, 0xffffffe, RZ ;  /* 0x0ffffffe00027810 */ /* 0x008fe40007ffe0ff */
[----:B------:R-:W-:Y:S02]  /*04a0*/  IADD3 R0, RZ, -R12, RZ ;  /* 0x8000000cff007210 */ /* 0x000fe40007ffe0ff */
[----:B------:R2:W3:Y:S01]  /*04b0*/  F2I.FTZ.U32.TRUNC.NTZ R3, R2 ;  /* 0x0000000200037305 */ /* 0x0004e2000021f000 */
[----:B------:R-:W-:Y:S02]  /*04c0*/  VIADD R144, R144, 0xfffffffd ;  /* 0xfffffffd90907836 */ /* 0x000fe40000000000 */
[----:B--2---:R-:W-:-:S02]  /*04d0*/  IMAD.MOV.U32 R2, RZ, RZ, RZ ;  /* 0x000000ffff027224 */ /* 0x004fc400078e00ff */
[----:B---3--:R-:W-:-:S04]  /*04e0*/  IMAD.MOV R8, RZ, RZ, -R3 ;  /* 0x000000ffff087224 */ /* 0x008fc800078e0a03 */
[----:B------:R-:W-:Y:S02]  /*04f0*/  IMAD R11, R8, R9, RZ ;  /* 0x00000009080b7224 */ /* 0x000fe400078e02ff */
[----:B------:R-:W-:Y:S02]  /*0500*/  IMAD.MOV.U32 R8, RZ, RZ, R10 ;  /* 0x000000ffff087224 */ /* 0x000fe400078e000a */
[----:B------:R-:W-:-:S06]  /*0510*/  IMAD.HI.U32 R3, R3, R11, R2 ;  /* 0x0000000b03037227 */ /* 0x000fcc00078e0002 */
[----:B------:R-:W-:-:S04]  /*0520*/  IMAD.HI.U32 R3, R3, R8, RZ ;  /* 0x0000000803037227 */ /* 0x000fc800078e00ff */
[----:B------:R-:W-:-:S05]  /*0530*/  IMAD R0, R3, R0, R8 ;  /* 0x0000000003007224 */ /* 0x000fca00078e0208 */
[----:B------:R-:W-:-:S13]  /*0540*/  ISETP.GT.U32.AND P1, PT, R9, R0, PT ;  /* 0x000000000900720c */ /* 0x000fda0003f24070 */
[----:B------:R-:W-:Y:S02]  /*0550*/  @!P1 IMAD.IADD R0, R0, 0x1, -R9 ;  /* 0x0000000100009824 */ /* 0x000fe400078e0a09 */
[----:B------:R-:W-:Y:S01]  /*0560*/  @!P1 VIADD R3, R3, 0x1 ;  /* 0x0000000103039836 */ /* 0x000fe20000000000 */
[----:B------:R-:W-:Y:S02]  /*0570*/  ISETP.NE.AND P1, PT, R6, RZ, PT ;  /* 0x000000ff0600720c */ /* 0x000fe40003f25270 */
[----:B------:R-:W-:Y:S02]  /*0580*/  ISETP.GE.U32.AND P0, PT, R0, R9, PT ;  /* 0x000000090000720c */ /* 0x000fe40003f06070 */
[----:B------:R-:W-:-:S04]  /*0590*/  LOP3.LUT R0, R7, R6, RZ, 0x3c, !PT ;  /* 0x0000000607007212 */ /* 0x000fc800078e3cff */
[----:B------:R-:W-:Y:S01]  /*05a0*/  ISETP.GE.AND P2, PT, R0, RZ, PT ;  /* 0x000000ff0000720c */ /* 0x000fe20003f46270 */
[----:B------:R-:W-:-:S06]  /*05b0*/  VIADD R0, R4, 0x1ff ;  /* 0x000001ff04007836 */ /* 0x000fcc0000000000 */
[----:B------:R-:W-:-:S05]  /*05c0*/  @P0 VIADD R3, R3, 0x1 ;  /* 0x0000000103030836 */ /* 0x000fca0000000000 */
[----:B------:R-:W-:Y:S02]  /*05d0*/  MOV R2, R3 ;  /* 0x0000000300027202 */ /* 0x000fe40000000f00 */
[----:B------:R-:W-:-:S03]  /*05e0*/  SHF.R.S32.HI R3, RZ, 0x1f, R0 ;  /* 0x0000001fff037819 */ /* 0x000fc60000011400 */
[----:B------:R-:W-:Y:S01]  /*05f0*/  @!P2 IMAD.MOV R2, RZ, RZ, -R2 ;  /* 0x000000ffff02a224 */ /* 0x000fe200078e0a02 */
[----:B------:R-:W-:Y:S02]  /*0600*/  @!P1 LOP3.LUT R2, RZ, R6, RZ, 0x33, !PT ;  /* 0x00000006ff029212 */ /* 0x000fe400078e33ff */
[----:B------:R-:W-:-:S03]  /*0610*/  LEA.HI R3, R3, R0, RZ, 0x9 ;  /* 0x0000000003037211 */ /* 0x000fc600078f48ff */
[----:B------:R-:W-:Y:S02]  /*0620*/  IMAD.SHL.U32 R18, R2, 0x4, RZ ;  /* 0x0000000402127824 */ /* 0x000fe400078e00ff */
[----:B------:R-:W-:-:S03]  /*0630*/  IMAD.MOV R2, RZ, RZ, -R2 ;  /* 0x000000ffff027224 */ /* 0x000fc600078e0a02 */
[----:B------:R-:W-:Y:S01]  /*0640*/  LEA.HI.SX32 R3, R3, -R18, 0x17 ;  /* 0x8000001203037211 */ /* 0x000fe200078fbaff */
[----:B------:R-:W-:Y:S01]  /*0650*/  IMAD R15, R6, R2, R7 ;  /* 0x00000002060f7224 */ /* 0x000fe200078e0207 */
[----:B------:R-:W-:Y:S02]  /*0660*/  MOV R2, RZ ;  /* 0x000000ff00027202 */ /* 0x000fe40000000f00 */
[----:B------:R-:W-:Y:S02]  /*0670*/  VIMNMX R20, R3, 0x4, PT ;  /* 0x0000000403147848 */ /* 0x000fe40003fe0100 */
[----:B------:R-:W-:Y:S02]  /*0680*/  IABS R9, R15 ;  /* 0x0000000f00097213 */ /* 0x000fe40000000000 */
[-C--:B------:R-:W-:Y:S02]  /*0690*/  IABS R10, R20.reuse ;  /* 0x00000014000a7213 */ /* 0x080fe40000000000 */
[----:B------:R-:W-:-:S02]  /*06a0*/  IABS R6, R20 ;  /* 0x0000001400067213 */ /* 0x000fc40000000000 */
[----:B------:R-:W2:Y:S08]  /*06b0*/  I2F.RP R0, R10 ;  /* 0x0000000a00007306 */ /* 0x000eb00000209400 */
[----:B--2---:R-:W2:Y:S02]  /*06c0*/  MUFU.RCP R0, R0 ;  /* 0x0000000000007308 */ /* 0x004ea40000001000 */
[----:B--2---:R-:W-:-:S02]  /*06d0*/  IADD3 R3, R0, 0xffffffe, RZ ;  /* 0x0ffffffe00037810 */ /* 0x004fc40007ffe0ff */
[----:B------:R-:W-:-:S04]  /*06e0*/  IABS R0, R5 ;  /* 0x0000000500007213 */ /* 0x000fc80000000000 */
[----:B------:R-:W2:Y:S02]  /*06f0*/  F2I.FTZ.U32.TRUNC.NTZ R3, R3 ;  /* 0x0000000300037305 */ /* 0x000ea4000021f000 */
[----:B--2---:R-:W-:-:S04]  /*0700*/  IMAD.MOV R8, RZ, RZ, -R3 ;  /* 0x000000ffff087224 */ /* 0x004fc800078e0a03 */
[----:B------:R-:W-:Y:S02]  /*0710*/  IMAD.MOV.U32 R7, RZ, RZ, R8 ;  /* 0x000000ffff077224 */ /* 0x000fe400078e0008 */
[----:B------:R-:W2:Y:S02]  /*0720*/  I2F.RP R8, R0 ;  /* 0x0000000000087306 */ /* 0x000ea40000209400 */
[----:B------:R-:W-:-:S04]  /*0730*/  IMAD R7, R7, R10, RZ ;  /* 0x0000000a07077224 */ /* 0x000fc800078e02ff */
[----:B------:R-:W-:-:S04]  /*0740*/  IMAD.HI.U32 R2, R3, R7, R2 ;  /* 0x0000000703027227 */ /* 0x000fc800078e0002 */
[----:B------:R-:W-:Y:S01]  /*0750*/  IMAD.MOV R3, RZ, RZ, -R6 ;  /* 0x000000ffff037224 */ /* 0x000fe200078e0a06 */
[----:B------:R-:W-:Y:S01]  /*0760*/  IABS R6, R4 ;  /* 0x0000000400067213 */ /* 0x000fe20000000000 */
[----:B------:R-:W-:-:S03]  /*0770*/  IMAD.HI.U32 R2, R2, R9, RZ ;  /* 0x0000000902027227 */ /* 0x000fc600078e00ff */
[----:B------:R-:W3:Y:S01]  /*0780*/  I2F.RP R7, R6 ;  /* 0x0000000600077306 */ /* 0x000ee20000209400 */
[----:B------:R-:W-:-:S05]  /*0790*/  IMAD R3, R2, R3, R9 ;  /* 0x0000000302037224 */ /* 0x000fca00078e0209 */
[----:B------:R-:W-:Y:S02]  /*07a0*/  ISETP.GT.U32.AND P1, PT, R10, R3, PT ;  /* 0x000000030a00720c */ /* 0x000fe40003f24070 */
[----:B--2---:R-:W2:Y:S08]  /*07b0*/  MUFU.RCP R8, R8 ;  /* 0x0000000800087308 */ /* 0x004eb00000001000 */
[----:B---3--:R-:W3:Y:S03]  /*07c0*/  MUFU.RCP R7, R7 ;  /* 0x0000000700077308 */ /* 0x008ee60000001000 */
[----:B------:R-:W-:-:S02]  /*07d0*/  @!P1 IMAD.IADD R3, R3, 0x1, -R10 ;  /* 0x0000000103039824 */ /* 0x000fc400078e0a0a */
[----:B------:R-:W-:Y:S01]  /*07e0*/  @!P1 VIADD R2, R2, 0x1 ;  /* 0x0000000102029836 */ /* 0x000fe20000000000 */
[----:B------:R-:W-:Y:S02]  /*07f0*/  ISETP.NE.AND P1, PT, R20, RZ, PT ;  /* 0x000000ff1400720c */ /* 0x000fe40003f25270 */
[----:B------:R-:W-:Y:S02]  /*0800*/  ISETP.GE.U32.AND P0, PT, R3, R10, PT ;  /* 0x0000000a0300720c */ /* 0x000fe40003f06070 */
[----:B------:R-:W-:-:S04]  /*0810*/  LOP3.LUT R3, R15, R20, RZ, 0x3c, !PT ;  /* 0x000000140f037212 */ /* 0x000fc800078e3cff */
[----:B------:R-:W-:Y:S02]  /*0820*/  ISETP.GE.AND P2, PT, R3, RZ, PT ;  /* 0x000000ff0300720c */ /* 0x000fe40003f46270 */
[----:B--2---:R-:W-:Y:S02]  /*0830*/  IADD3 R3, R8, 0xffffffe, RZ ;  /* 0x0ffffffe08037810 */ /* 0x004fe40007ffe0ff */
[----:B---3--:R-:W-:-:S03]  /*0840*/  IADD3 R8, R7, 0xffffffe, RZ ;  /* 0x0ffffffe07087810 */ /* 0x008fc60007ffe0ff */
[----:B------:R-:W-:Y:S01]  /*0850*/  @P0 VIADD R2, R2, 0x1 ;  /* 0x0000000102020836 */ /* 0x000fe20000000000 */
[----:B------:R-:W2:Y:S03]  /*0860*/  F2I.FTZ.U32.TRUNC.NTZ R3, R3 ;  /* 0x0000000300037305 */ /* 0x000ea6000021f000 */
[----:B------:R-:W-:Y:S01]  /*0870*/  IMAD.MOV.U32 R17, RZ, RZ, R2 ;  /* 0x000000ffff117224 */ /* 0x000fe200078e0002 */
[----:B------:R-:W-:-:S03]  /*0880*/  SHF.R.U32.HI R2, RZ, 0x6, R92 ;  /* 0x00000006ff027819 */ /* 0x000fc6000001165c */
[----:B------:R-:W-:Y:S01]  /*0890*/  @!P2 IMAD.MOV R17, RZ, RZ, -R17 ;  /* 0x000000ffff11a224 */ /* 0x000fe200078e0a11 */
[----:B------:R-:W-:Y:S01]  /*08a0*/  @!P1 LOP3.LUT R17, RZ, R20, RZ, 0x33, !PT ;  /* 0x00000014ff119212 */ /* 0x000fe200078e33ff */
[----:B------:R3:W4:Y:S01]  /*08b0*/  F2I.FTZ.U32.TRUNC.NTZ R9, R8 ;  /* 0x0000000800097305 */ /* 0x000722000021f000 */
[----:B------:R-:W-:Y:S02]  /*08c0*/  SGXT.U32 R7, R2, 0x1 ;  /* 0x000000010207781a */ /* 0x000fe40000000000 */
[----:B------:R-:W-:Y:S01]  /*08d0*/  SHF.R.S32.HI R2, RZ, 0x6, R92 ;  /* 0x00000006ff027819 */ /* 0x000fe2000001145c */
[----:B------:R-:W-:Y:S02]  /*08e0*/  IMAD.SHL.U32 R10, R17, 0x80, RZ ;  /* 0x00000080110a7824 */ /* 0x000fe400078e00ff */
[----:B--2---:R-:W-:Y:S01]  /*08f0*/  IMAD.MOV R11, RZ, RZ, -R3 ;  /* 0x000000ffff0b7224 */ /* 0x004fe200078e0a03 */
[----:B------:R-:W-:Y:S02]  /*0900*/  SGXT R2, R2, 0x1 ;  /* 0x000000010202781a */ /* 0x000fe40000000200 */
[----:B------:R-:W-:Y:S01]  /*0910*/  LOP3.LUT R12, R10, R7, RZ, 0xfc, !PT ;  /* 0x000000070a0c7212 */ /* 0x000fe200078efcff */
[----:B------:R-:W-:Y:S01]  /*0920*/  IMAD R11, R11, R0, RZ ;  /* 0x000000000b0b7224 */ /* 0x000fe200078e02ff */
[----:B------:R-:W-:Y:S01]  /*0930*/  LOP3.LUT R14, R2, 0x90, RZ, 0xc0, !PT ;  /* 0x00000090020e7812 */ /* 0x000fe200078ec0ff */
[----:B------:R-:W-:Y:S01]  /*0940*/  IMAD.SHL.U32 R7, R92, 0x4, RZ ;  /* 0x000000045c077824 */ /* 0x000fe200078e00ff */
[----:B------:R-:W-:Y:S01]  /*0950*/  MOV R2, RZ ;  /* 0x000000ff00027202 */ /* 0x000fe20000000f00 */
[----:B---3--:R-:W-:Y:S01]  /*0960*/  IMAD.MOV.U32 R8, RZ, RZ, RZ ;  /* 0x000000ffff087224 */ /* 0x008fe200078e00ff */
[----:B------:R-:W-:Y:S01]  /*0970*/  LOP3.LUT R21, R12, 0x7e, RZ, 0xfc, !PT ;  /* 0x0000007e0c157812 */ /* 0x000fe200078efcff */
[----:B----4-:R-:W-:Y:S01]  /*0980*/  IMAD.MOV R19, RZ, RZ, -R9 ;  /* 0x000000ffff137224 */ /* 0x010fe200078e0a09 */
[----:B------:R-:W-:Y:S01]  /*0990*/  LOP3.LUT R7, R14, 0x7c, R7, 0x78, !PT ;  /* 0x0000007c0e077812 */ /* 0x000fe200078e7807 */
[----:B------:R-:W-:Y:S01]  /*09a0*/  IMAD.HI.U32 R3, R3, R11, R2 ;  /* 0x0000000b03037227 */ /* 0x000fe200078e0002 */
[----:B------:R-:W-:-:S02]  /*09b0*/  IABS R13, R21 ;  /* 0x00000015000d7213 */ /* 0x000fc40000000000 */
[----:B------:R-:W-:Y:S01]  /*09c0*/  LOP3.LUT R16, R7, 0x4000, R16, 0xf8, !PT ;  /* 0x0000400007107812 */ /* 0x000fe200078ef810 */
[----:B------:R-:W-:Y:S01]  /*09d0*/  IMAD R7, R19, R6, RZ ;  /* 0x0000000613077224 */ /* 0x000fe200078e02ff */
[C---:B------:R-:W-:Y:S01]  /*09e0*/  LOP3.LUT R23, R12.reuse, 0x6, RZ, 0xfc, !PT ;  /* 0x000000060c177812 */ /* 0x040fe200078efcff */
[----:B------:R-:W-:Y:S01]  /*09f0*/  IMAD.HI.U32 R2, R3, R13, RZ ;  /* 0x0000000d03027227 */ /* 0x000fe200078e00ff */
[----:B------:R-:W-:Y:S02]  /*0a00*/  LOP3.LUT R22, R12, 0x4, RZ, 0xfc, !PT ;  /* 0x000000040c167812 */ /* 0x000fe400078efcff */
[----:B------:R-:W-:Y:S01]  /*0a10*/  IABS R19, R23 ;  /* 0x0000001700137213 */ /* 0x000fe20000000000 */
[----:B------:R-:W-:Y:S01]  /*0a20*/  IMAD.MOV R11, RZ, RZ, -R17 ;  /* 0x000000ffff0b7224 */ /* 0x000fe200078e0a11 */
[----:B------:R-:W-:Y:S01]  /*0a30*/  IADD3 R14, -R2, RZ, RZ ;  /* 0x000000ff020e7210 */ /* 0x000fe20007ffe1ff */
[----:B------:R-:W-:Y:S01]  /*0a40*/  IMAD.HI.U32 R2, R9, R7, R8 ;  /* 0x0000000709027227 */ /* 0x000fe200078e0008 */
[----:B------:R-:W-:-:S02]  /*0a50*/  IABS R9, R12 ;  /* 0x0000000c00097213 */ /* 0x000fc40000000000 */
[----:B------:R-:W-:Y:S01]  /*0a60*/  LOP3.LUT R7, R12, 0x2, RZ, 0xfc, !PT ;  /* 0x000000020c077812 */ /* 0x000fe200078efcff */
[----:B------:R-:W-:Y:S01]  /*0a70*/  IMAD R13, R0, R14, R13 ;  /* 0x0000000e000d7224 */ /* 0x000fe200078e020d */
[----:B------:R-:W-:Y:S01]  /*0a80*/  LOP3.LUT R24, R12, 0x8, RZ, 0xfc, !PT ;  /* 0x000000080c187812 */ /* 0x000fe200078efcff */
[----:B------:R-:W-:Y:S01]  /*0a90*/  IMAD R11, R20, R11, R15 ;  /* 0x0000000b140b7224 */ /* 0x000fe200078e020f */
[----:B------:R-:W-:Y:S02]  /*0aa0*/  ISETP.GE.AND P2, PT, R7, RZ, PT ;  /* 0x000000ff0700720c */ /* 0x000fe40003f46270 */
[----:B------:R-:W-:Y:S01]  /*0ab0*/  IABS R17, R7 ;  /* 0x0000000700117213 */ /* 0x000fe20000000000 */
[C---:B------:R-:W-:Y:S01]  /*0ac0*/  IMAD.HI.U32 R7, R3.reuse, R9, RZ ;  /* 0x0000000903077227 */ /* 0x040fe200078e00ff */
[----:B------:R-:W-:Y:S02]  /*0ad0*/  ISETP.GT.U32.AND P1, PT, R0, R13, PT ;  /* 0x0000000d0000720c */ /* 0x000fe40003f24070 */
[----:B------:R-:W-:Y:S01]  /*0ae0*/  IABS R20, R24 ;  /* 0x0000001800147213 */ /* 0x000fe20000000000 */
[----:B------:R-:W-:Y:S01]  /*0af0*/  IMAD.MOV R8, RZ, RZ, -R7 ;  /* 0x000000ffff087224 */ /* 0x000fe200078e0a07 */
[----:B------:R-:W-:Y:S01]  /*0b00*/  ISETP.GE.AND P3, PT, R22, RZ, PT ;  /* 0x000000ff1600720c */ /* 0x000fe20003f66270 */
[----:B------:R-:W-:Y:S01]  /*0b10*/  IMAD.HI.U32 R7, R3, R17, RZ ;  /* 0x0000001103077227 */ /* 0x000fe200078e00ff */
[----:B------:R-:W-:-:S02]  /*0b20*/  LOP3.LUT R27, R12, 0xe, RZ, 0xfc, !PT ;  /* 0x0000000e0c1b7812 */ /* 0x000fc400078efcff */
[----:B------:R-:W-:Y:S01]  /*0b30*/  LOP3.LUT R28, R12, 0x10, RZ, 0xfc, !PT ;  /* 0x000000100c1c7812 */ /* 0x000fe200078efcff */
[----:B------:R-:W-:Y:S01]  /*0b40*/  IMAD R9, R0, R8, R9 ;  /* 0x0000000800097224 */ /* 0x000fe200078e0209 */
[----:B------:R-:W-:Y:S01]  /*0b50*/  IADD3 R14, -R7, RZ, RZ ;  /* 0x000000ff070e7210 */ /* 0x000fe20007ffe1ff */
[----:B------:R-:W-:Y:S01]  /*0b60*/  IMAD.HI.U32 R7, R3, R19, RZ ;  /* 0x0000001303077227 */ /* 0x000fe200078e00ff */
[----:B------:R-:W-:Y:S02]  /*0b70*/  LOP3.LUT R29, R12, 0x12, RZ, 0xfc, !PT ;  /* 0x000000120c1d7812 */ /* 0x000fe400078efcff */
[----:B------:R-:W-:Y:S01]  /*0b80*/  ISETP.GT.U32.AND P0, PT, R0, R9, PT ;  /* 0x000000090000720c */ /* 0x000fe20003f04070 */
[----:B------:R-:W-:Y:S01]  /*0b90*/  IMAD.MOV R7, RZ, RZ, -R7 ;  /* 0x000000ffff077224 */ /* 0x000fe200078e0a07 */
[----:B------:R-:W-:Y:S01]  /*0ba0*/  LOP3.LUT R30, R12, 0x14, RZ, 0xfc, !PT ;  /* 0x000000140c1e7812 */ /* 0x000fe200078efcff */
[----:B------:R-:W-:Y:S01]  /*0bb0*/  IMAD.IADD R11, R18, 0x1, R11 ;  /* 0x00000001120b7824 */ /* 0x000fe200078e020b */
[----:B------:R-:W-:Y:S01]  /*0bc0*/  IABS R18, R22 ;  /* 0x0000001600127213 */ /* 0x000fe20000000000 */
[----:B------:R-:W-:Y:S01]  /*0bd0*/  @!P1 IMAD.IADD R13, R13, 0x1, -R0 ;  /* 0x000000010d0d9824 */ /* 0x000fe200078e0a00 */
[----:B------:R-:W-:Y:S01]  /*0be0*/  IABS R25, R29 ;  /* 0x0000001d00197213 */ /* 0x000fe20000000000 */
[C---:B------:R-:W-:Y:S01]  /*0bf0*/  IMAD R19, R0.reuse, R7, R19 ;  /* 0x0000000700137224 */ /* 0x040fe200078e0213 */
[----:B------:R-:W-:Y:S01]  /*0c00*/  IABS R26, R30 ;  /* 0x0000001e001a7213 */ /* 0x000fe20000000000 */
[C---:B------:R-:W-:Y:S01]  /*0c10*/  IMAD R17, R0.reuse, R14, R17 ;  /* 0x0000000e00117224 */ /* 0x040fe200078e0211 */
[C---:B------:R-:W-:Y:S01]  /*0c20*/  ISETP.GT.U32.AND P1, PT, R0.reuse, R13, PT ;  /* 0x0000000d0000720c */ /* 0x040fe20003f24070 */
[----:B------:R-:W-:Y:S01]  /*0c30*/  IMAD.HI.U32 R8, R3, R18, RZ ;  /* 0x0000001203087227 */ /* 0x000fe200078e00ff */
[----:B------:R-:W-:-:S02]  /*0c40*/  ISETP.GT.U32.AND P6, PT, R0, R19, PT ;  /* 0x000000130000720c */ /* 0x000fc40003fc4070 */
[----:B------:R-:W-:Y:S01]  /*0c50*/  ISETP.GT.U32.AND P5, PT, R0, R17, PT ;  /* 0x000000110000720c */ /* 0x000fe20003fa4070 */
[----:B------:R-:W-:Y:S01]  /*0c60*/  IMAD.MOV R15, RZ, RZ, -R8 ;  /* 0x000000ffff0f7224 */ /* 0x000fe200078e0a08 */
[----:B------:R-:W-:Y:S01]  /*0c70*/  LOP3.LUT R14, R12, 0xa, RZ, 0xfc, !PT ;  /* 0x0000000a0c0e7812 */ /* 0x000fe200078efcff */
[----:B------:R-:W-:Y:S01]  /*0c80*/  IMAD.HI.U32 R7, R3, R20, RZ ;  /* 0x0000001403077227 */ /* 0x000fe200078e00ff */
[----:B------:R-:W-:Y:S02]  /*0c90*/  @!P0 IADD3 R9, R9, -R0, RZ ;  /* 0x8000000009098210 */ /* 0x000fe40007ffe0ff */
[----:B------:R-:W-:Y:S01]  /*0ca0*/  IABS R8, R14 ;  /* 0x0000000e00087213 */ /* 0x000fe20000000000 */
[C---:B------:R-:W-:Y:S01]  /*0cb0*/  IMAD R18, R0.reuse, R15, R18 ;  /* 0x0000000f00127224 */ /* 0x040fe200078e0212 */
[C---:B------:R-:W-:Y:S01]  /*0cc0*/  ISETP.GT.U32.AND P4, PT, R0.reuse, R9, PT ;  /* 0x000000090000720c */ /* 0x040fe20003f84070 */
[--C-:B------:R-:W-:Y:S01]  /*0cd0*/  @!P1 IMAD.IADD R13, R13, 0x1, -R0.reuse ;  /* 0x000000010d0d9824 */ /* 0x100fe200078e0a00 */
[----:B------:R-:W-:Y:S01]  /*0ce0*/  ISETP.GE.AND P1, PT, R21, RZ, PT ;  /* 0x000000ff1500720c */ /* 0x000fe20003f26270 */
[----:B------:R-:W-:Y:S01]  /*0cf0*/  @!P6 IMAD.IADD R19, R19, 0x1, -R0 ;  /* 0x000000011313e824 */ /* 0x000fe200078e0a00 */
[----:B------:R-:W-:Y:S01]  /*0d00*/  ISETP.GT.U32.AND P0, PT, R0, R18, PT ;  /* 0x000000120000720c */ /* 0x000fe20003f04070 */
[----:B------:R-:W-:Y:S01]  /*0d10*/  IMAD.MOV R7, RZ, RZ, -R7 ;  /* 0x000000ffff077224 */ /* 0x000fe200078e0a07 */
[----:B------:R-:W-:Y:S01]  /*0d20*/  @!P5 IADD3 R17, R17, -R0, RZ ;  /* 0x800000001111d210 */ /* 0x000fe20007ffe0ff */
[----:B------:R-:W-:Y:S01]  /*0d30*/  IMAD.MOV.U32 R21, RZ, RZ, R8 ;  /* 0x000000ffff157224 */ /* 0x000fe200078e0008 */
[----:B------:R-:W-:Y:S01]  /*0d40*/  ISETP.GE.AND P5, PT, R12, RZ, PT ;  /* 0x000000ff0c00720c */ /* 0x000fe20003fa6270 */
[C---:B------:R-:W-:Y:S01]  /*0d50*/  IMAD R20, R0.reuse, R7, R20 ;  /* 0x0000000700147224 */ /* 0x040fe200078e0214 */
[----:B------:R-:W-:Y:S01]  /*0d60*/  ISETP.GT.U32.AND P6, PT, R0, R19, PT ;  /* 0x000000130000720c */ /* 0x000fe20003fc4070 */
[----:B------:R-:W-:Y:S01]  /*0d70*/  IMAD.HI.U32 R7, R3, R21, RZ ;  /* 0x0000001503077227 */ /* 0x000fe200078e00ff */
[----:B------:R-:W-:-:S02]  /*0d80*/  LOP3.LUT R15, R12, 0xc, RZ, 0xfc, !PT ;  /* 0x0000000c0c0f7812 */ /* 0x000fc400078efcff */
[----:B------:R-:W-:Y:S01]  /*0d90*/  MOV R8, R13 ;  /* 0x0000000d00087202 */ /* 0x000fe20000000f00 */
[----:B------:R-:W-:Y:S01]  /*0da0*/  IMAD.MOV R7, RZ, RZ, -R7 ;  /* 0x000000ffff077224 */ /* 0x000fe200078e0a07 */
[----:B------:R-:W-:Y:S01]  /*0db0*/  IABS R22, R15 ;  /* 0x0000000f00167213 */ /* 0x000fe20000000000 */
[--C-:B------:R-:W-:Y:S01]  /*0dc0*/  @!P4 IMAD.IADD R9, R9, 0x1, -R0.reuse ;  /* 0x000000010909c824 */ /* 0x100fe200078e0a00 */
[----:B------:R-:W-:Y:S01]  /*0dd0*/  LOP3.LUT R32, R12, 0x16, RZ, 0xfc, !PT ;  /* 0x000000160c207812 */ /* 0x000fe200078efcff */
[--C-:B------:R-:W-:Y:S01]  /*0de0*/  @!P0 IMAD.IADD R18, R18, 0x1, -R0.reuse ;  /* 0x0000000112128824 */ /* 0x100fe200078e0a00 */
[C---:B------:R-:W-:Y:S01]  /*0df0*/  ISETP.GT.U32.AND P0, PT, R0.reuse, R17, PT ;  /* 0x000000110000720c */ /* 0x040fe20003f04070 */
[----:B------:R-:W-:Y:S01]  /*0e00*/  IMAD R21, R0, R7, R21 ;  /* 0x0000000700157224 */ /* 0x000fe200078e0215 */
[----:B------:R-:W-:Y:S01]  /*0e10*/  LOP3.LUT R34, R12, 0x1e, RZ, 0xfc, !PT ;  /* 0x0000001e0c227812 */ /* 0x000fe200078efcff */
[----:B------:R-:W-:Y:S01]  /*0e20*/  @!P5 IMAD.MOV R9, RZ, RZ, -R9 ;  /* 0x000000ffff09d224 */ /* 0x000fe200078e0a09 */
[C---:B------:R-:W-:Y:S01]  /*0e30*/  ISETP.GT.U32.AND P5, PT, R0.reuse, R20, PT ;  /* 0x000000140000720c */ /* 0x040fe20003fa4070 */
[----:B------:R-:W-:Y:S01]  /*0e40*/  @!P6 IMAD.IADD R19, R19, 0x1, -R0 ;  /* 0x000000011313e824 */ /* 0x000fe200078e0a00 */
[C---:B------:R-:W-:Y:S01]  /*0e50*/  ISETP.GT.U32.AND P6, PT, R0.reuse, R21, PT ;  /* 0x000000150000720c */ /* 0x040fe20003fc4070 */
[----:B------:R-:W-:Y:S01]  /*0e60*/  IMAD.HI.U32 R7, R3, R22, RZ ;  /* 0x0000001603077227 */ /* 0x000fe200078e00ff */
[----:B------:R-:W-:-:S02]  /*0e70*/  ISETP.GT.U32.AND P4, PT, R0, R18, PT ;  /* 0x000000120000720c */ /* 0x000fc40003f84070 */
[----:B------:R-:W-:Y:S01]  /*0e80*/  IABS R31, R34 ;  /* 0x00000022001f7213 */ /* 0x000fe20000000000 */
[----:B------:R-:W-:Y:S01]  /*0e90*/  @!P1 IMAD.MOV R8, RZ, RZ, -R8 ;  /* 0x000000ffff089224 */ /* 0x000fe200078e0a08 */
[----:B------:R-:W-:Y:S01]  /*0ea0*/  ISETP.GE.AND P1, PT, R23, RZ, PT ;  /* 0x000000ff1700720c */ /* 0x000fe20003f26270 */
[----:B------:R-:W-:Y:S01]  /*0eb0*/  IMAD.MOV R7, RZ, RZ, -R7 ;  /* 0x000000ffff077224 */ /* 0x000fe200078e0a07 */
[-C--:B------:R-:W-:Y:S01]  /*0ec0*/  @!P0 IADD3 R17, R17, -R0.reuse, RZ ;  /* 0x8000000011118210 */ /* 0x080fe20007ffe0ff */
[----:B------:R-:W-:Y:S01]  /*0ed0*/  IMAD.HI.U32 R13, R3, R25, RZ ;  /* 0x00000019030d7227 */ /* 0x000fe200078e00ff */
[----:B------:R-:W-:Y:S02]  /*0ee0*/  IABS R23, R27 ;  /* 0x0000001b00177213 */ /* 0x000fe40000000000 */
[----:B------:R-:W-:Y:S01]  /*0ef0*/  @!P5 IADD3 R20, R20, -R0, RZ ;  /* 0x800000001414d210 */ /* 0x000fe20007ffe0ff */
[----:B------:R-:W-:Y:S01]  /*0f00*/  @!P2 IMAD.MOV R17, RZ, RZ, -R17 ;  /* 0x000000ffff11a224 */ /* 0x000fe200078e0a11 */
[----:B------:R-:W-:Y:S01]  /*0f10*/  ISETP.GE.AND P0, PT, R24, RZ, PT ;  /* 0x000000ff1800720c */ /* 0x000fe20003f06270 */
[----:B------:R-:W-:Y:S01]  /*0f20*/  @!P6 IMAD.IADD R21, R21, 0x1, -R0 ;  /* 0x000000011515e824 */ /* 0x000fe200078e0a00 */
[C---:B------:R-:W-:Y:S01]  /*0f30*/  ISETP.GT.U32.AND P2, PT, R0.reuse, R20, PT ;  /* 0x000000140000720c */ /* 0x040fe20003f44070 */
[C---:B------:R-:W-:Y:S01]  /*0f40*/  IMAD R22, R0.reuse, R7, R22 ;  /* 0x0000000700167224 */ /* 0x040fe200078e0216 */
[----:B------:R-:W-:Y:S01]  /*0f50*/  IABS R24, R28 ;  /* 0x0000001c00187213 */ /* 0x000fe20000000000 */
[----:B------:R-:W-:Y:S01]  /*0f60*/  IMAD.HI.U32 R7, R3, R23, RZ ;  /* 0x0000001703077227 */ /* 0x000fe200078e00ff */
[----:B------:R-:W-:-:S02]  /*0f70*/  ISETP.GT.U32.AND P6, PT, R0, R21, PT ;  /* 0x000000150000720c */ /* 0x000fc40003fc4070 */
[----:B------:R-:W-:Y:S01]  /*0f80*/  ISETP.GE.AND P5, PT, R15, RZ, PT ;  /* 0x000000ff0f00720c */ /* 0x000fe20003fa6270 */
[----:B------:R-:W-:Y:S01]  /*0f90*/  IMAD.MOV R7, RZ, RZ, -R7 ;  /* 0x000000ffff077224 */ /* 0x000fe200078e0a07 */
[----:B------:R-:W-:Y:S01]  /*0fa0*/  @!P1 IADD3 R19, -R19, RZ, RZ ;  /* 0x000000ff13139210 */ /* 0x000fe20007ffe1ff */
[--C-:B------:R-:W-:Y:S01]  /*0fb0*/  @!P4 IMAD.IADD R18, R18, 0x1, -R0.reuse ;  /* 0x000000011212c824 */ /* 0x100fe200078e0a00 */
[----:B------:R-:W-:Y:S01]  /*0fc0*/  ISETP.GE.AND P4, PT, R14, RZ, PT ;  /* 0x000000ff0e00720c */ /* 0x000fe20003f86270 */
[----:B------:R-:W-:Y:S01]  /*0fd0*/  IMAD R23, R0, R7, R23 ;  /* 0x0000000700177224 */ /* 0x000fe200078e0217 */
[----:B------:R-:W-:Y:S01]  /*0fe0*/  LOP3.LUT R33, R12, 0x1c, RZ, 0xfc, !PT ;  /* 0x0000001c0c217812 */ /* 0x000fe200078efcff */
[----:B------:R-:W-:Y:S01]  /*0ff0*/  IMAD.HI.U32 R7, R3, R24, RZ ;  /* 0x0000001803077227 */ /* 0x000fe200078e00ff */
[----:B------:R-:W-:Y:S02]  /*1000*/  @!P2 IADD3 R20, R20, -R0, RZ ;  /* 0x800000001414a210 */ /* 0x000fe40007ffe0ff */
[C---:B------:R-:W-:Y:S01]  /*1010*/  ISETP.GT.U32.AND P2, PT, R0.reuse, R22, PT ;  /* 0x000000160000720c */ /* 0x040fe20003f44070 */
[----:B------:R-:W-:Y:S01]  /*1020*/  @!P6 IMAD.IADD R21, R21, 0x1, -R0 ;  /* 0x000000011515e824 */ /* 0x000fe200078e0a00 */
[----:B------:R-:W-:Y:S01]  /*1030*/  ISETP.GT.U32.AND P6, PT, R0, R23, PT ;  /* 0x000000170000720c */ /* 0x000fe20003fc4070 */
[----:B------:R-:W-:Y:S01]  /*1040*/  IMAD.MOV R7, RZ, RZ, -R7 ;  /* 0x000000ffff077224 */ /* 0x000fe200078e0a07 */
[C---:B------:R-:W-:Y:S01]  /*1050*/  LOP3.LUT R35, R12.reuse, 0x24, RZ, 0xfc, !PT ;  /* 0x000000240c237812 */ /* 0x040fe200078efcff */
[----:B------:R-:W-:Y:S01]  /*1060*/  IMAD.HI.U32 R14, R3, R26, RZ ;  /* 0x0000001a030e7227 */ /* 0x000fe200078e00ff */
[----:B------:R-:W-:-:S02]  /*1070*/  LOP3.LUT R43, R12, 0x2c, RZ, 0xfc, !PT ;  /* 0x0000002c0c2b7812 */ /* 0x000fc400078efcff */
[----:B------:R-:W-:Y:S01]  /*1080*/  LOP3.LUT R46, R12, 0x32, RZ, 0xfc, !PT ;  /* 0x000000320c2e7812 */ /* 0x000fe200078efcff */
[----:B------:R-:W-:Y:S01]  /*1090*/  IMAD.MOV R13, RZ, RZ, -R13 ;  /* 0x000000ffff0d7224 */ /* 0x000fe200078e0a0d */
[----:B------:R-:W-:Y:S01]  /*10a0*/  IADD3 R15, -R14, RZ, RZ ;  /* 0x000000ff0e0f7210 */ /* 0x000fe20007ffe1ff */
[----:B------:R-:W-:Y:S01]  /*10b0*/  IMAD R24, R0, R7, R24 ;  /* 0x0000000700187224 */ /* 0x000fe200078e0218 */
[----:B------:R-:W-:Y:S01]  /*10c0*/  LOP3.LUT R14, R12, 0x18, RZ, 0xfc, !PT ;  /* 0x000000180c0e7812 */ /* 0x000fe200078efcff */
[--C-:B------:R-:W-:Y:S01]  /*10d0*/  @!P2 IMAD.IADD R22, R22, 0x1, -R0.reuse ;  /* 0x000000011616a824 */ /* 0x100fe200078e0a00 */
[----:B------:R-:W-:Y:S01]  /*10e0*/  ISETP.GE.AND P2, PT, R27, RZ, PT ;  /* 0x000000ff1b00720c */ /* 0x000fe20003f46270 */
[----:B------:R-:W-:Y:S01]  /*10f0*/  @!P6 IMAD.IADD R23, R23, 0x1, -R0 ;  /* 0x000000011717e824 */ /* 0x000fe200078e0a00 */
[C---:B------:R-:W-:Y:S01]  /*1100*/  ISETP.GT.U32.AND P1, PT, R0.reuse, R24, PT ;  /* 0x000000180000720c */ /* 0x040fe20003f24070 */
[C---:B------:R-:W-:Y:S01]  /*1110*/  IMAD R25, R0.reuse, R13, R25 ;  /* 0x0000000d00197224 */ /* 0x040fe200078e0219 */
[C---:B------:R-:W-:Y:S01]  /*1120*/  ISETP.GT.U32.AND P6, PT, R0.reuse, R22, PT ;  /* 0x000000160000720c */ /* 0x040fe20003fc4070 */
[C---:B------:R-:W-:Y:S01]  /*1130*/  IMAD R26, R0.reuse, R15, R26 ;  /* 0x0000000f001a7224 */ /* 0x040fe200078e021a */
[----:B------:R-:W-:Y:S01]  /*1140*/  IABS R27, R32 ;  /* 0x00000020001b7213 */ /* 0x000fe20000000000 */
[----:B------:R-:W-:Y:S01]  /*1150*/  @!P0 IMAD.MOV R20, RZ, RZ, -R20 ;  /* 0x000000ffff148224 */ /* 0x000fe200078e0a14 */
[----:B------:R-:W-:Y:S01]  /*1160*/  ISETP.GT.U32.AND P0, PT, R0, R25, PT ;  /* 0x000000190000720c */ /* 0x000fe20003f04070 */
[----:B------:R-:W-:Y:S01]  /*1170*/  @!P4 IMAD.MOV R21, RZ, RZ, -R21 ;  /* 0x000000ffff15c224 */ /* 0x000fe200078e0a15 */
[----:B------:R-:W-:Y:S01]  /*1180*/  ISETP.GE.AND P4, PT, R28, RZ, PT ;  /* 0x000000ff1c00720c */ /* 0x000fe20003f86270 */
[----:B------:R-:W-:Y:S01]  /*1190*/  IMAD.HI.U32 R7, R3, R27, RZ ;  /* 0x0000001b03077227 */ /* 0x000fe200078e00ff */
[----:B------:R-:W-:-:S02]  /*11a0*/  IABS R28, R14 ;  /* 0x0000000e001c7213 */ /* 0x000fc40000000000 */
[----:B------:R-:W-:Y:S01]  /*11b0*/  LOP3.LUT R15, R12, 0x1a, RZ, 0xfc, !PT ;  /* 0x0000001a0c0f7812 */ /* 0x000fe200078efcff */
[----:B------:R-:W-:Y:S01]  /*11c0*/  @!P1 IMAD.IADD R24, R24, 0x1, -R0 ;  /* 0x0000000118189824 */ /* 0x000fe200078e0a00 */
[----:B------:R-:W-:Y:S01]  /*11d0*/  ISETP.GE.AND P1, PT, R30, RZ, PT ;  /* 0x000000ff1e00720c */ /* 0x000fe20003f26270 */
[----:B------:R-:W-:Y:S01]  /*11e0*/  IMAD.MOV R7, RZ, RZ, -R7 ;  /* 0x000000ffff077224 */ /* 0x000fe200078e0a07 */
[----:B------:R-:W-:Y:S01]  /*11f0*/  @!P6 IADD3 R22, R22, -R0, RZ ;  /* 0x800000001616e210 */ /* 0x000fe20007ffe0ff */
[----:B------:R-:W-:Y:S01]  /*1200*/  @!P3 IMAD.MOV R18, RZ, RZ, -R18 ;  /* 0x000000ffff12b224 */ /* 0x000fe200078e0a12 */
[C---:B------:R-:W-:Y:S01]  /*1210*/  ISETP.GT.U32.AND P6, PT, R0.reuse, R26, PT ;  /* 0x0000001a0000720c */ /* 0x040fe20003fc4070 */
[----:B------:R-:W-:Y:S01]  /*1220*/  @!P0 IMAD.IADD R25, R25, 0x1, -R0 ;  /* 0x0000000119198824 */ /* 0x000fe200078e0a00 */
[C---:B------:R-:W-:Y:S01]  /*1230*/  ISETP.GT.U32.AND P0, PT, R0.reuse, R24, PT ;  /* 0x000000180000720c */ /* 0x040fe20003f04070 */
[C---:B------:R-:W-:Y:S01]  /*1240*/  IMAD R27, R0.reuse, R7, R27 ;  /* 0x00000007001b7224 */ /* 0x040fe200078e021b */
[----:B------:R-:W-:Y:S01]  /*1250*/  ISETP.GT.U32.AND P3, PT, R0, R23, PT ;  /* 0x000000170000720c */ /* 0x000fe20003f64070 */
[----:B------:R-:W-:Y:S01]  /*1260*/  IMAD.HI.U32 R7, R3, R28, RZ ;  /* 0x0000001c03077227 */ /* 0x000fe200078e00ff */
[----:B------:R-:W-:-:S02]  /*1270*/  IABS R30, R33 ;  /* 0x00000021001e7213 */ /* 0x000fc40000000000 */
[----:B------:R-:W-:Y:S01]  /*1280*/  IABS R38, R43 ;  /* 0x0000002b00267213 */ /* 0x000fe20000000000 */
[----:B------:R-:W-:Y:S01]  /*1290*/  IMAD.MOV R7, RZ, RZ, -R7 ;  /* 0x000000ffff077224 */ /* 0x000fe200078e0a07 */
[----:B------:R-:W-:Y:S01]  /*12a0*/  LOP3.LUT R47, R12, 0x34, RZ, 0xfc, !PT ;  /* 0x000000340c2f7812 */ /* 0x000fe200078efcff */
[----:B------:R-:W-:Y:S01]  /*12b0*/  @!P5 IMAD.MOV R22, RZ, RZ, -R22 ;  /* 0x000000ffff16d224 */ /* 0x000fe200078e0a16 */
[----:B------:R-:W-:Y:S01]  /*12c0*/  IABS R41, R46 ;  /* 0x0000002e00297213 */ /* 0x000fe20000000000 */
[----:B------:R-:W-:Y:S01]  /*12d0*/  IMAD R28, R0, R7, R28 ;  /* 0x00000007001c7224 */ /* 0x000fe200078e021c */
[----:B------:R-:W-:Y:S01]  /*12e0*/  @!P6 IADD3 R26, R26, -R0, RZ ;  /* 0x800000001a1ae210 */ /* 0x000fe20007ffe0ff */
[--C-:B------:R-:W-:Y:S01]  /*12f0*/  @!P0 IMAD.IADD R24, R24, 0x1, -R0.reuse ;  /* 0x0000000118188824 */ /* 0x100fe200078e0a00 */
[C---:B------:R-:W-:Y:S01]  /*1300*/  ISETP.GT.U32.AND P6, PT, R0.reuse, R25, PT ;  /* 0x000000190000720c */ /* 0x040fe20003fc4070 */
[----:B------:R-:W-:Y:S01]  /*1310*/  @!P3 IMAD.IADD R23, R23, 0x1, -R0 ;  /* 0x000000011717b824 */ /* 0x000fe200078e0a00 */
[C---:B------:R-:W-:Y:S01]  /*1320*/  ISETP.GT.U32.AND P0, PT, R0.reuse, R27, PT ;  /* 0x0000001b0000720c */ /* 0x040fe20003f04070 */
[----:B------:R-:W-:Y:S01]  /*1330*/  @!P4 IMAD.MOV R24, RZ, RZ, -R24 ;  /* 0x000000ffff18c224 */ /* 0x000fe200078e0a18 */
[----:B------:R-:W-:Y:S01]  /*1340*/  ISETP.GE.AND P3, PT, R29, RZ, PT ;  /* 0x000000ff1d00720c */ /* 0x000fe20003f66270 */
[----:B------:R-:W-:Y:S01]  /*1350*/  @!P2 IMAD.MOV R23, RZ, RZ, -R23 ;  /* 0x000000ffff17a224 */ /* 0x000fe200078e0a17 */
[----:B------:R-:W-:-:S02]  /*1360*/  ISETP.GT.U32.AND P5, PT, R0, R26, PT ;  /* 0x0000001a0000720c */ /* 0x000fc40003fa4070 */
[----:B------:R-:W-:Y:S02]  /*1370*/  IABS R29, R15 ;  /* 0x0000000f001d7213 */ /* 0x000fe40000000000 */
[----:B------:R-:W-:Y:S02]  /*1380*/  IABS R42, R47 ;  /* 0x0000002f002a7213 */ /* 0x000fe40000000000 */
[----:B------:R-:W-:Y:S01]  /*1390*/  LOP3.LUT R45, R12, 0x30, RZ, 0xfc, !PT ;  /* 0x000000300c2d7812 */ /* 0x000fe200078efcff */
[----:B------:R-:W-:Y:S01]  /*13a0*/  IMAD.HI.U32 R7, R3, R29, RZ ;  /* 0x0000001d03077227 */ /* 0x000fe200078e00ff */
[----:B------:R-:W-:Y:S02]  /*13b0*/  @!P6 IADD3 R25, R25, -R0, RZ ;  /* 0x800000001919e210 */ /* 0x000fe40007ffe0ff */
[----:B------:R-:W-:Y:S01]  /*13c0*/  ISETP.GT.U32.AND P6, PT, R0, R28, PT ;  /* 0x0000001c0000720c */ /* 0x000fe20003fc4070 */
[--C-:B------:R-:W-:Y:S01]  /*13d0*/  @!P0 IMAD.IADD R27, R27, 0x1, -R0.reuse ;  /* 0x000000011b1b8824 */ /* 0x100fe200078e0a00 */
[----:B------:R-:W-:Y:S01]  /*13e0*/  ISETP.GE.AND P0, PT, R14, RZ, PT ;  /* 0x000000ff0e00720c */ /* 0x000fe20003f06270 */
[----:B------:R-:W-:Y:S01]  /*13f0*/  IMAD.MOV R13, RZ, RZ, -R7 ;  /* 0x000000ffff0d7224 */ /* 0x000fe200078e0a07 */
[----:B------:R-:W-:Y:S01]  /*1400*/  LOP3.LUT R14, R12, 0x20, RZ, 0xfc, !PT ;  /* 0x000000200c0e7812 */ /* 0x000fe200078efcff */
[----:B------:R-:W-:Y:S01]  /*1410*/  @!P5 IMAD.IADD R26, R26, 0x1, -R0 ;  /* 0x000000011a1ad824 */ /* 0x000fe200078e0a00 */
[----:B------:R-:W-:Y:S01]  /*1420*/  ISETP.GE.AND P5, PT, R32, RZ, PT ;  /* 0x000000ff2000720c */ /* 0x000fe20003fa6270 */
[----:B------:R-:W-:Y:S01]  /*1430*/  IMAD R29, R0, R13, R29 ;  /* 0x0000000d001d7224 */ /* 0x000fe200078e021d */
[----:B------:R-:W-:Y:S01]  /*1440*/  @!P3 IADD3 R25, -R25, RZ, RZ ;  /* 0x000000ff1919b210 */ /* 0x000fe20007ffe1ff */
[----:B------:R-:W-:Y:S01]  /*1450*/  IMAD.HI.U32 R13, R3, R31, RZ ;  /* 0x0000001f030d7227 */ /* 0x000fe200078e00ff */
[----:B------:R-:W-:-:S02]  /*1460*/  ISETP.GE.AND P3, PT, R15, RZ, PT ;  /* 0x000000ff0f00720c */ /* 0x000fc40003f66270 */
[----:B------:R-:W-:Y:S01]  /*1470*/  IABS R32, R14 ;  /* 0x0000000e00207213 */ /* 0x000fe20000000000 */
[----:B------:R-:W-:Y:S01]  /*1480*/  @!P6 IMAD.IADD R28, R28, 0x1, -R0 ;  /* 0x000000011c1ce824 */ /* 0x000fe200078e0a00 */
[----:B------:R-:W-:Y:S01]  /*1490*/  ISETP.GT.U32.AND P6, PT, R0, R27, PT ;  /* 0x0000001b0000720c */ /* 0x000fe20003fc4070 */
[----:B------:R-:W-:Y:S01]  /*14a0*/  IMAD.MOV R13, RZ, RZ, -R13 ;  /* 0x000000ffff0d7224 */ /* 0x000fe200078e0a0d */
[----:B------:R-:W-:Y:S01]  /*14b0*/  LOP3.LUT R15, R12, 0x22, RZ, 0xfc, !PT ;  /* 0x000000220c0f7812 */ /* 0x000fe200078efcff */
[----:B------:R-:W-:Y:S01]  /*14c0*/  IMAD.HI.U32 R7, R3, R30, RZ ;  /* 0x0000001e03077227 */ /* 0x000fe200078e00ff */
[C---:B------:R-:W-:Y:S02]  /*14d0*/  ISETP.GT.U32.AND P2, PT, R0.reuse, R28, PT ;  /* 0x0000001c0000720c */ /* 0x040fe40003f44070 */
[C---:B------:R-:W-:Y:S01]  /*14e0*/  ISETP.GT.U32.AND P4, PT, R0.reuse, R29, PT ;  /* 0x0000001d0000720c */ /* 0x040fe20003f84070 */
[----:B------:R-:W-:Y:S01]  /*14f0*/  IMAD R31, R0, R13, R31 ;  /* 0x0000000d001f7224 */ /* 0x000fe200078e021f */
[----:B------:R-:W-:Y:S01]  /*1500*/  IADD3 R7, -R7, RZ, RZ ;  /* 0x000000ff07077210 */ /* 0x000fe20007ffe1ff */
[----:B------:R-:W-:Y:S01]  /*1510*/  @!P1 IMAD.MOV R26, RZ, RZ, -R26 ;  /* 0x000000ffff1a9224 */ /* 0x000fe200078e0a1a */
[----:B------:R-:W-:-:S02]  /*1520*/  ISETP.GE.AND P1, PT, R33, RZ, PT ;  /* 0x000000ff2100720c */ /* 0x000fc40003f26270 */
[----:B------:R-:W-:Y:S01]  /*1530*/  IABS R33, R15 ;  /* 0x0000000f00217213 */ /* 0x000fe20000000000 */
[----:B------:R-:W-:Y:S01]  /*1540*/  @!P6 IMAD.IADD R27, R27, 0x1, -R0 ;  /* 0x000000011b1be824 */ /* 0x000fe200078e0a00 */
[----:B------:R-:W-:Y:S01]  /*1550*/  ISETP.GE.AND P6, PT, R34, RZ, PT ;  /* 0x000000ff2200720c */ /* 0x000fe20003fc6270 */
[C---:B------:R-:W-:Y:S01]  /*1560*/  IMAD R30, R0.reuse, R7, R30 ;  /* 0x00000007001e7224 */ /* 0x040fe200078e021e */
[----:B------:R-:W-:Y:S01]  /*1570*/  IABS R34, R35 ;  /* 0x0000002300227213 */ /* 0x000fe20000000000 */
[----:B------:R-:W-:Y:S01]  /*1580*/  @!P5 IMAD.MOV R27, RZ, RZ, -R27 ;  /* 0x000000ffff1bd224 */ /* 0x000fe200078e0a1b */
[----:B------:R-:W-:Y:S01]  /*1590*/  ISETP.GT.U32.AND P5, PT, R0, R31, PT ;  /* 0x0000001f0000720c */ /* 0x000fe20003fa4070 */
[C---:B------:R-:W-:Y:S01]  /*15a0*/  IMAD.HI.U32 R7, R3.reuse, R32, RZ ;  /* 0x0000002003077227 */ /* 0x040fe200078e00ff */
[----:B------:R-:W-:Y:S02]  /*15b0*/  @!P2 IADD3 R28, R28, -R0, RZ ;  /* 0x800000001c1ca210 */ /* 0x000fe40007ffe0ff */
[----:B------:R-:W-:Y:S01]  /*15c0*/  ISETP.GT.U32.AND P2, PT, R0, R30, PT ;  /* 0x0000001e0000720c */ /* 0x000fe20003f44070 */
[----:B------:R-:W-:Y:S01]  /*15d0*/  IMAD.MOV R13, RZ, RZ, -R7 ;  /* 0x000000ffff0d7224 */ /* 0x000fe200078e0a07 */
[----:B------:R-:W-:Y:S01]  /*15e0*/  IABS R40, R45 ;  /* 0x0000002d00287213 */ /* 0x000fe20000000000 */
[----:B------:R-:W-:Y:S01]  /*15f0*/  IMAD.HI.U32 R7, R3, R33, RZ ;  /* 0x0000002103077227 */ /* 0x000fe200078e00ff */
[----:B------:R-:W-:-:S02]  /*1600*/  LOP3.LUT R48, R12, 0x3c, RZ, 0xfc, !PT ;  /* 0x0000003c0c307812 */ /* 0x000fc400078efcff */
[----:B------:R-:W-:Y:S01]  /*1610*/  LOP3.LUT R53, R12, 0x46, RZ, 0xfc, !PT ;  /* 0x000000460c357812 */ /* 0x000fe200078efcff */
[----:B------:R-:W-:Y:S01]  /*1620*/  IMAD R32, R0, R13, R32 ;  /* 0x0000000d00207224 */ /* 0x000fe200078e0220 */
[----:B------:R-:W-:Y:S01]  /*1630*/  IADD3 R7, -R7, RZ, RZ ;  /* 0x000000ff07077210 */ /* 0x000fe20007ffe1ff */
[--C-:B------:R-:W-:Y:S01]  /*1640*/  @!P5 IMAD.IADD R31, R31, 0x1, -R0.reuse ;  /* 0x000000011f1fd824 */ /* 0x100fe200078e0a00 */
[----:B------:R-:W-:Y:S01]  /*1650*/  IABS R51, R53 ;  /* 0x0000003500337213 */ /* 0x000fe20000000000 */
[----:B------:R-:W-:Y:S01]  /*1660*/  IMAD.HI.U32 R13, R3, R34, RZ ;  /* 0x00000022030d7227 */ /* 0x000fe200078e00ff */
[----:B------:R-:W-:Y:S02]  /*1670*/  LOP3.LUT R57, R12, 0x50, RZ, 0xfc, !PT ;  /* 0x000000500c397812 */ /* 0x000fe400078efcff */
[----:B------:R-:W-:Y:S01]  /*1680*/  ISETP.GT.U32.AND P5, PT, R0, R31, PT ;  /* 0x0000001f0000720c */ /* 0x000fe20003fa4070 */
[----:B------:R-:W-:Y:S01]  /*1690*/  @!P4 IMAD.IADD R29, R29, 0x1, -R0 ;  /* 0x000000011d1dc824 */ /* 0x000fe200078e0a00 */
[----:B------:R-:W-:Y:S01]  /*16a0*/  @!P2 IADD3 R30, R30, -R0, RZ ;  /* 0x800000001e1ea210 */ /* 0x000fe20007ffe0ff */
[----:B------:R-:W-:Y:S01]  /*16b0*/  IMAD.MOV R13, RZ, RZ, -R13 ;  /* 0x000000ffff0d7224 */ /* 0x000fe200078e0a0d */
[----:B------:R-:W-:Y:S01]  /*16c0*/  IABS R54, R57 ;  /* 0x0000003900367213 */ /* 0x000fe20000000000 */
[C---:B------:R-:W-:Y:S01]  /*16d0*/  IMAD R33, R0.reuse, R7, R33 ;  /* 0x0000000700217224 */ /* 0x040fe200078e0221 */
[C---:B------:R-:W-:Y:S01]  /*16e0*/  ISETP.GT.U32.AND P2, PT, R0.reuse, R30, PT ;  /* 0x0000001e0000720c */ /* 0x040fe20003f44070 */
[C---:B------:R-:W-:Y:S01]  /*16f0*/  IMAD R34, R0.reuse, R13, R34 ;  /* 0x0000000d00227224 */ /* 0x040fe200078e0222 */
[----:B------:R-:W-:Y:S01]  /*1700*/  ISETP.GT.U32.AND P4, PT, R0, R29, PT ;  /* 0x0000001d0000720c */ /* 0x000fe20003f84070 */
[----:B------:R-:W-:Y:S01]  /*1710*/  @!P0 IMAD.MOV R28, RZ, RZ, -R28 ;  /* 0x000000ffff1c8224 */ /* 0x000fe200078e0a1c */
[----:B------:R-:W-:-:S02]  /*1720*/  LOP3.LUT R7, R12, 0x26, RZ, 0xfc, !PT ;  /* 0x000000260c077812 */ /* 0x000fc400078efcff */
[----:B------:R-:W-:Y:S01]  /*1730*/  ISETP.GE.AND P0, PT, R14, RZ, PT ;  /* 0x000000ff0e00720c */ /* 0x000fe20003f06270 */
[--C-:B------:R-:W-:Y:S01]  /*1740*/  @!P5 IMAD.IADD R31, R31, 0x1, -R0.reuse ;  /* 0x000000011f1fd824 */ /* 0x100fe200078e0a00 */
[----:B------:R-:W-:Y:S02]  /*1750*/  ISETP.GT.U32.AND P5, PT, R0, R33, PT ;  /* 0x000000210000720c */ /* 0x000fe40003fa4070 */
[----:B------:R-:W-:Y:S01]  /*1760*/  LOP3.LUT R14, R12, 0x28, RZ, 0xfc, !PT ;  /* 0x000000280c0e7812 */ /* 0x000fe200078efcff */
[----:B------:R-:W-:Y:S01]  /*1770*/  @!P6 IMAD.MOV R31, RZ, RZ, -R31 ;  /* 0x000000ffff1fe224 */ /* 0x000fe200078e0a1f */
[----:B------:R-:W-:Y:S01]  /*1780*/  ISETP.GT.U32.AND P6, PT, R0, R34, PT ;  /* 0x000000220000720c */ /* 0x000fe20003fc4070 */
[--C-:B------:R-:W-:Y:S01]  /*1790*/  @!P2 IMAD.IADD R30, R30, 0x1, -R0.reuse ;  /* 0x000000011e1ea824 */ /* 0x100fe200078e0a00 */
[----:B------:R-:W-:Y:S01]  /*17a0*/  ISETP.GE.AND P2, PT, R35, RZ, PT ;  /* 0x000000ff2300720c */ /* 0x000fe20003f46270 */
[----:B------:R-:W-:Y:S01]  /*17b0*/  @!P4 IMAD.IADD R29, R29, 0x1, -R0 ;  /* 0x000000011d1dc824 */ /* 0x000fe200078e0a00 */
[----:B------:R-:W-:-:S02]  /*17c0*/  IABS R35, R7 ;  /* 0x0000000700237213 */ /* 0x000fc40000000000 */
[----:B------:R-:W-:Y:S01]  /*17d0*/  @!P1 IADD3 R30, -R30, RZ, RZ ;  /* 0x000000ff1e1e9210 */ /* 0x000fe20007ffe1ff */
[----:B------:R-:W-:Y:S01]  /*17e0*/  @!P3 IMAD.MOV R29, RZ, RZ, -R29 ;  /* 0x000000ffff1db224 */ /* 0x000fe200078e0a1d */
[----:B------:R-:W-:Y:S02]  /*17f0*/  ISETP.GE.AND P4, PT, R15, RZ, PT ;  /* 0x000000ff0f00720c */ /* 0x000fe40003f86270 */
[----:B------:R-:W-:Y:S01]  /*1800*/  ISETP.GE.AND P1, PT, R7, RZ, PT ;  /* 0x000000ff0700720c */ /* 0x000fe20003f26270 */
[----:B------:R-:W-:Y:S01]  /*1810*/  IMAD.HI.U32 R7, R3, R35, RZ ;  /* 0x0000002303077227 */ /* 0x000fe200078e00ff */
[----:B------:R-:W-:Y:S02]  /*1820*/  LOP3.LUT R15, R12, 0x2a, RZ, 0xfc, !PT ;  /* 0x0000002a0c0f7812 */ /* 0x000fe400078efcff */
[----:B------:R-:W-:Y:S01]  /*1830*/  @!P5 IADD3 R33, R33, -R0, RZ ;  /* 0x800000002121d210 */ /* 0x000fe20007ffe0ff */
[----:B------:R-:W-:Y:S01]  /*1840*/  IMAD.MOV R7, RZ, RZ, -R7 ;  /* 0x000000ffff077224 */ /* 0x000fe200078e0a07 */
[----:B------:R-:W-:-:S02]  /*1850*/  IABS R37, R15 ;  /* 0x0000000f00257213 */ /* 0x000fc40000000000 */
[----:B------:R-:W-:Y:S01]  /*1860*/  @!P6 IADD3 R34, R34, -R0, RZ ;  /* 0x800000002222e210 */ /* 0x000fe20007ffe0ff */
[C---:B------:R-:W-:Y:S01]  /*1870*/  IMAD R35, R0.reuse, R7, R35 ;  /* 0x0000000700237224 */ /* 0x040fe200078e0223 */
[C---:B------:R-:W-:Y:S01]  /*1880*/  ISETP.GT.U32.AND P3, PT, R0.reuse, R32, PT ;  /* 0x000000200000720c */ /* 0x040fe20003f64070 */
[C---:B------:R-:W-:Y:S01]  /*1890*/  IMAD.HI.U32 R7, R3.reuse, R37, RZ ;  /* 0x0000002503077227 */ /* 0x040fe200078e00ff */
[C---:B------:R-:W-:Y:S02]  /*18a0*/  ISETP.GT.U32.AND P5, PT, R0.reuse, R33, PT ;  /* 0x000000210000720c */ /* 0x040fe40003fa4070 */
[----:B------:R-:W-:Y:S01]  /*18b0*/  ISETP.GT.U32.AND P6, PT, R0, R34, PT ;  /* 0x000000220000720c */ /* 0x000fe20003fc4070 */
[----:B------:R-:W-:Y:S01]  /*18c0*/  IMAD.MOV R7, RZ, RZ, -R7 ;  /* 0x000000ffff077224 */ /* 0x000fe200078e0a07 */
[----:B------:R-:W-:Y:S02]  /*18d0*/  IABS R36, R14 ;  /* 0x0000000e00247213 */ /* 0x000fe40000000000 */
[----:B------:R-:W-:Y:S01]  /*18e0*/  LOP3.LUT R59, R12, 0x54, RZ, 0xfc, !PT ;  /* 0x000000540c3b7812 */ /* 0x000fe200078efcff */
[----:B------:R-:W-:Y:S01]  /*18f0*/  IMAD R37, R0, R7, R37 ;  /* 0x0000000700257224 */ /* 0x000fe200078e0225 */
[C---:B------:R-:W-:Y:S01]  /*1900*/  LOP3.LUT R58, R12.reuse, 0x52, RZ, 0xfc, !PT ;  /* 0x000000520c3a7812 */ /* 0x040fe200078efcff */
[----:B------:R-:W-:Y:S01]  /*1910*/  IMAD.HI.U32 R13, R3, R36, RZ ;  /* 0x00000024030d7227 */ /* 0x000fe200078e00ff */
[----:B------:R-:W-:-:S02]  /*1920*/  LOP3.LUT R63, R12, 0x56, RZ, 0xfc, !PT ;  /* 0x000000560c3f7812 */ /* 0x000fc400078efcff */
[----:B------:R-:W-:Y:S01]  /*1930*/  LOP3.LUT R65, R12, 0x58, RZ, 0xfc, !PT ;  /* 0x000000580c417812 */ /* 0x000fe200078efcff */
[--C-:B------:R-:W-:Y:S01]  /*1940*/  @!P3 IMAD.IADD R32, R32, 0x1, -R0.reuse ;  /* 0x000000012020b824 */ /* 0x100fe200078e0a00 */
[----:B------:R-:W-:Y:S01]  /*1950*/  LOP3.LUT R66, R12, 0x5a, RZ, 0xfc, !PT ;  /* 0x0000005a0c427812 */ /* 0x000fe200078efcff */
[--C-:B------:R-:W-:Y:S01]  /*1960*/  @!P5 IMAD.IADD R33, R33, 0x1, -R0.reuse ;  /* 0x000000012121d824 */ /* 0x100fe200078e0a00 */
[----:B------:R-:W-:Y:S01]  /*1970*/  ISETP.GT.U32.AND P5, PT, R0, R35, PT ;  /* 0x000000230000720c */ /* 0x000fe20003fa4070 */
[----:B------:R-:W-:Y:S01]  /*1980*/  @!P6 IMAD.IADD R34, R34, 0x1, -R0 ;  /* 0x000000012222e824 */ /* 0x000fe200078e0a00 */
[C---:B------:R-:W-:Y:S01]  /*1990*/  ISETP.GT.U32.AND P6, PT, R0.reuse, R37, PT ;  /* 0x000000250000720c */ /* 0x040fe20003fc4070 */
[----:B------:R-:W-:Y:S01]  /*19a0*/  @!P4 IMAD.MOV R33, RZ, RZ, -R33 ;  /* 0x000000ffff21c224 */ /* 0x000fe200078e0a21 */
[----:B------:R-:W-:Y:S01]  /*19b0*/  ISETP.GT.U32.AND P3, PT, R0, R32, PT ;  /* 0x000000200000720c */ /* 0x000fe20003f64070 */
[----:B------:R-:W-:Y:S01]  /*19c0*/  IMAD.MOV R13, RZ, RZ, -R13 ;  /* 0x000000ffff0d7224 */ /* 0x000fe200078e0a0d */
[----:B------:R-:W-:Y:S01]  /*19d0*/  ISETP.GE.AND P4, PT, R15, RZ, PT ;  /* 0x000000ff0f00720c */ /* 0x000fe20003f86270 */
[----:B------:R-:W-:Y:S01]  /*19e0*/  @!P2 IMAD.MOV R34, RZ, RZ, -R34 ;  /* 0x000000ffff22a224 */ /* 0x000fe200078e0a22 */
[----:B------:R-:W-:Y:S01]  /*19f0*/  LOP3.LUT R15, R12, 0x2e, RZ, 0xfc, !PT ;  /* 0x0000002e0c0f7812 */ /* 0x000fe200078efcff */
[----:B------:R-:W-:Y:S01]  /*1a00*/  IMAD R36, R0, R13, R36 ;  /* 0x0000000d00247224 */ /* 0x000fe200078e0224 */
[----:B------:R-:W-:Y:S01]  /*1a10*/  IABS R60, R66 ;  /* 0x00000042003c7213 */ /* 0x000fe20000000000 */
[----:B------:R-:W-:Y:S01]  /*1a20*/  IMAD.HI.U32 R13, R3, R38, RZ ;  /* 0x00000026030d7227 */ /* 0x000fe200078e00ff */
[----:B------:R-:W-:-:S02]  /*1a30*/  IABS R39, R15 ;  /* 0x0000000f00277213 */ /* 0x000fc40000000000 */
[C---:B------:R-:W-:Y:S01]  /*1a40*/  LOP3.LUT R67, R12.reuse, 0x5c, RZ, 0xfc, !PT ;  /* 0x0000005c0c437812 */ /* 0x040fe200078efcff */
[--C-:B------:R-:W-:Y:S01]  /*1a50*/  @!P5 IMAD.IADD R35, R35, 0x1, -R0.reuse ;  /* 0x000000012323d824 */ /* 0x100fe200078e0a00 */
[----:B------:R-:W-:Y:S01]  /*1a60*/  LOP3.LUT R68, R12, 0x5e, RZ, 0xfc, !PT ;  /* 0x0000005e0c447812 */ /* 0x000fe200078efcff */
[--C-:B------:R-:W-:Y:S01]  /*1a70*/  @!P6 IMAD.IADD R37, R37, 0x1, -R0.reuse ;  /* 0x000000012525e824 */ /* 0x100fe200078e0a00 */
[----:B------:R-:W-:Y:S01]  /*1a80*/  IABS R62, R67 ;  /* 0x00000043003e7213 */ /* 0x000fe20000000000 */
[----:B------:R-:W-:Y:S01]  /*1a90*/  @!P3 IMAD.IADD R32, R32, 0x1, -R0 ;  /* 0x000000012020b824 */ /* 0x000fe200078e0a00 */
[C---:B------:R-:W-:Y:S01]  /*1aa0*/  ISETP.GT.U32.AND P5, PT, R0.reuse, R35, PT ;  /* 0x000000230000720c */ /* 0x040fe20003fa4070 */
[----:B------:R-:W-:Y:S01]  /*1ab0*/  IMAD.MOV R13, RZ, RZ, -R13 ;  /* 0x000000ffff0d7224 */ /* 0x000fe200078e0a0d */
[----:B------:R-:W-:Y:S01]  /*1ac0*/  ISETP.GT.U32.AND P6, PT, R0, R37, PT ;  /* 0x000000250000720c */ /* 0x000fe20003fc4070 */
[----:B------:R-:W-:Y:S01]  /*1ad0*/  IMAD.HI.U32 R7, R3, R39, RZ ;  /* 0x0000002703077227 */ /* 0x000fe200078e00ff */
[----:B------:R-:W-:-:S02]  /*1ae0*/  @!P0 IADD3 R32, -R32, RZ, RZ ;  /* 0x000000ff20208210 */ /* 0x000fc40007ffe1ff */
[C---:B------:R-:W-:Y:S01]  /*1af0*/  ISETP.GT.U32.AND P0, PT, R0.reuse, R36, PT ;  /* 0x000000240000720c */ /* 0x040fe20003f04070 */
[----:B------:R-:W-:Y:S01]  /*1b00*/  IMAD R38, R0, R13, R38 ;  /* 0x0000000d00267224 */ /* 0x000fe200078e0226 */
[----:B------:R-:W-:Y:S01]  /*1b10*/  ISETP.GE.AND P3, PT, R14, RZ, PT ;  /* 0x000000ff0e00720c */ /* 0x000fe20003f66270 */
[----:B------:R-:W-:Y:S01]  /*1b20*/  IMAD.MOV R13, RZ, RZ, -R7 ;  /* 0x000000ffff0d7224 */ /* 0x000fe200078e0a07 */
[C---:B------:R-:W-:Y:S01]  /*1b30*/  LOP3.LUT R69, R12.reuse, 0x60, RZ, 0xfc, !PT ;  /* 0x000000600c457812 */ /* 0x040fe200078efcff */
[----:B------:R-:W-:Y:S01]  /*1b40*/  IMAD.HI.U32 R14, R3, R42, RZ ;  /* 0x0000002a030e7227 */ /* 0x000fe200078e00ff */
[----:B------:R-:W-:Y:S02]  /*1b50*/  LOP3.LUT R70, R12, 0x62, RZ, 0xfc, !PT ;  /* 0x000000620c467812 */ /* 0x000fe400078efcff */
[----:B------:R-:W-:Y:S01]  /*1b60*/  IABS R64, R69 ;  /* 0x0000004500407213 */ /* 0x000fe20000000000 */
[----:B------:R-:W-:Y:S01]  /*1b70*/  IMAD R39, R0, R13, R39 ;  /* 0x0000000d00277224 */ /* 0x000fe200078e0227 */
[----:B------:R-:W-:Y:S01]  /*1b80*/  LOP3.LUT R84, R12, 0x70, RZ, 0xfc, !PT ;  /* 0x000000700c547812 */ /* 0x000fe200078efcff */
[--C-:B------:R-:W-:Y:S01]  /*1b90*/  @!P5 IMAD.IADD R35, R35, 0x1, -R0.reuse ;  /* 0x000000012323d824 */ /* 0x100fe200078e0a00 */
[C---:B------:R-:W-:Y:S01]  /*1ba0*/  ISETP.GT.U32.AND P5, PT, R0.reuse, R38, PT ;  /* 0x000000260000720c */ /* 0x040fe20003fa4070 */
[----:B------:R-:W-:Y:S01]  /*1bb0*/  @!P6 IMAD.IADD R37, R37, 0x1, -R0 ;  /* 0x000000012525e824 */ /* 0x000fe200078e0a00 */
[----:B------:R-:W-:Y:S01]  /*1bc0*/  ISETP.GT.U32.AND P6, PT, R0, R39, PT ;  /* 0x000000270000720c */ /* 0x000fe20003fc4070 */
[----:B------:R-:W-:Y:S01]  /*1bd0*/  IMAD.HI.U32 R13, R3, R41, RZ ;  /* 0x00000029030d7227 */ /* 0x000fe200078e00ff */
[----:B------:R-:W-:-:S02]  /*1be0*/  @!P0 IADD3 R36, R36, -R0, RZ ;  /* 0x8000000024248210 */ /* 0x000fc40007ffe0ff */
[----:B------:R-:W-:Y:S01]  /*1bf0*/  @!P1 IADD3 R35, -R35, RZ, RZ ;  /* 0x000000ff23239210 */ /* 0x000fe20007ffe1ff */
[----:B------:R-:W-:Y:S01]  /*1c00*/  IMAD.MOV R13, RZ, RZ, -R13 ;  /* 0x000000ffff0d7224 */ /* 0x000fe200078e0a0d */
[----:B------:R-:W-:Y:S01]  /*1c10*/  ISETP.GT.U32.AND P0, PT, R0, R36, PT ;  /* 0x000000240000720c */ /* 0x000fe20003f04070 */
[----:B------:R-:W-:Y:S01]  /*1c20*/  IMAD.HI.U32 R7, R3, R40, RZ ;  /* 0x0000002803077227 */ /* 0x000fe200078e00ff */
[----:B------:R-:W-:Y:S02]  /*1c30*/  IABS R71, R84 ;  /* 0x0000005400477213 */ /* 0x000fe40000000000 */
[----:B------:R-:W-:Y:S01]  /*1c40*/  LOP3.LUT R86, R12, 0x72, RZ, 0xfc, !PT ;  /* 0x000000720c567812 */ /* 0x000fe200078efcff */
[----:B------:R-:W-:Y:S01]  /*1c50*/  IMAD R41, R0, R13, R41 ;  /* 0x0000000d00297224 */ /* 0x000fe200078e0229 */
[----:B------:R-:W-:Y:S01]  /*1c60*/  @!P5 IADD3 R38, R38, -R0, RZ ;  /* 0x800000002626d210 */ /* 0x000fe20007ffe0ff */
[----:B------:R-:W-:Y:S01]  /*1c70*/  @!P6 IMAD.IADD R39, R39, 0x1, -R0 ;  /* 0x000000012727e824 */ /* 0x000fe200078e0a00 */
[----:B------:R-:W-:Y:S01]  /*1c80*/  ISETP.GE.AND P5, PT, R15, RZ, PT ;  /* 0x000000ff0f00720c */ /* 0x000fe20003fa6270 */
[----:B------:R-:W-:Y:S01]  /*1c90*/  IMAD.MOV R15, RZ, RZ, -R14 ;  /* 0x000000ffff0f7224 */ /* 0x000fe200078e0a0e */
[----:B------:R-:W-:Y:S01]  /*1ca0*/  ISETP.GT.U32.AND P6, PT, R0, R38, PT ;  /* 0x000000260000720c */ /* 0x000fe20003fc4070 */
[----:B------:R-:W-:Y:S01]  /*1cb0*/  IMAD.MOV R7, RZ, RZ, -R7 ;  /* 0x000000ffff077224 */ /* 0x000fe200078e0a07 */
[----:B------:R-:W-:Y:S01]  /*1cc0*/  LOP3.LUT R14, R12, 0x36, RZ, 0xfc, !PT ;  /* 0x000000360c0e7812 */ /* 0x000fe200078efcff */
[----:B------:R-:W-:Y:S01]  /*1cd0*/  IMAD R42, R0, R15, R42 ;  /* 0x0000000f002a7224 */ /* 0x000fe200078e022a */
[----:B------:R-:W-:Y:S01]  /*1ce0*/  @!P0 IADD3 R36, R36, -R0, RZ ;  /* 0x8000000024248210 */ /* 0x000fe20007ffe0ff */
[C---:B------:R-:W-:Y:S01]  /*1cf0*/  IMAD R40, R0.reuse, R7, R40 ;  /* 0x0000000700287224 */ /* 0x040fe200078e0228 */
[----:B------:R-:W-:Y:S01]  /*1d00*/  ISETP.GE.AND P0, PT, R43, RZ, PT ;  /* 0x000000ff2b00720c */ /* 0x000fe20003f06270 */
[----:B------:R-:W-:Y:S01]  /*1d10*/  @!P4 IMAD.MOV R37, RZ, RZ, -R37 ;  /* 0x000000ffff25c224 */ /* 0x000fe200078e0a25 */
[----:B------:R-:W-:Y:S01]  /*1d20*/  IABS R43, R14 ;  /* 0x0000000e002b7213 */ /* 0x000fe20000000000 */
[----:B------:R-:W-:Y:S01]  /*1d30*/  @!P3 IMAD.MOV R36, RZ, RZ, -R36 ;  /* 0x000000ffff24b224 */ /* 0x000fe200078e0a24 */
[----:B------:R-:W-:-:S02]  /*1d40*/  ISETP.GT.U32.AND P3, PT, R0, R41, PT ;  /* 0x000000290000720c */ /* 0x000fc40003f64070 */
[----:B------:R-:W-:Y:S01]  /*1d50*/  LOP3.LUT R13, R12, 0x38, RZ, 0xfc, !PT ;  /* 0x000000380c0d7812 */ /* 0x000fe200078efcff */
[----:B------:R-:W-:Y:S01]  /*1d60*/  @!P6 IMAD.IADD R38, R38, 0x1, -R0 ;  /* 0x000000012626e824 */ /* 0x000fe200078e0a00 */
[C---:B------:R-:W-:Y:S01]  /*1d70*/  ISETP.GT.U32.AND P6, PT, R0.reuse, R42, PT ;  /* 0x0000002a0000720c */ /* 0x040fe20003fc4070 */
[----:B------:R-:W-:Y:S01]  /*1d80*/  IMAD.HI.U32 R7, R3, R43, RZ ;  /* 0x0000002b03077227 */ /* 0x000fe200078e00ff */
[C---:B------:R-:W-:Y:S02]  /*1d90*/  ISETP.GT.U32.AND P2, PT, R0.reuse, R39, PT ;  /* 0x000000270000720c */ /* 0x040fe40003f44070 */
[----:B------:R-:W-:Y:S01]  /*1da0*/  IABS R44, R13 ;  /* 0x0000000d002c7213 */ /* 0x000fe20000000000 */
[----:B------:R-:W-:Y:S01]  /*1db0*/  @!P0 IMAD.MOV R38, RZ, RZ, -R38 ;  /* 0x000000ffff268224 */ /* 0x000fe200078e0a26 */
[----:B------:R-:W-:Y:S02]  /*1dc0*/  IADD3 R7, -R7, RZ, RZ ;  /* 0x000000ff07077210 */ /* 0x000fe40007ffe1ff */
[----:B------:R-:W-:Y:S01]  /*1dd0*/  ISETP.GT.U32.AND P1, PT, R0, R40, PT ;  /* 0x000000280000720c */ /* 0x000fe20003f24070 */
[----:B------:R-:W-:Y:S01]  /*1de0*/  @!P3 IMAD.IADD R41, R41, 0x1, -R0 ;  /* 0x000000012929b824 */ /* 0x000fe200078e0a00 */
[----:B------:R-:W-:Y:S01]  /*1df0*/  LOP3.LUT R15, R12, 0x3a, RZ, 0xfc, !PT ;  /* 0x0000003a0c0f7812 */ /* 0x000fe200078efcff */
[----:B------:R-:W-:Y:S01]  /*1e00*/  IMAD R43, R0, R7, R43 ;  /* 0x00000007002b7224 */ /* 0x000fe200078e022b */
[----:B------:R-:W-:Y:S01]  /*1e10*/  ISETP.GE.AND P4, PT, R45, RZ, PT ;  /* 0x000000ff2d00720c */ /* 0x000fe20003f86270 */
[----:B------:R-:W-:Y:S01]  /*1e20*/  IMAD.HI.U32 R7, R3, R44, RZ ;  /* 0x0000002c03077227 */ /* 0x000fe200078e00ff */
[----:B------:R-:W-:-:S02]  /*1e30*/  IABS R45, R15 ;  /* 0x0000000f002d7213 */ /* 0x000fc40000000000 */
[----:B------:R-:W-:Y:S01]  /*1e40*/  IABS R73, R86 ;  /* 0x0000005600497213 */ /* 0x000fe20000000000 */
[--C-:B------:R-:W-:Y:S01]  /*1e50*/  @!P6 IMAD.IADD R42, R42, 0x1, -R0.reuse ;  /* 0x000000012a2ae824 */ /* 0x100fe200078e0a00 */
[----:B------:R-:W-:Y:S01]  /*1e60*/  ISETP.GT.U32.AND P6, PT, R0, R41, PT ;  /* 0x000000290000720c */ /* 0x000fe20003fc4070 */
[--C-:B------:R-:W-:Y:S01]  /*1e70*/  @!P2 IMAD.IADD R39, R39, 0x1, -R0.reuse ;  /* 0x000000012727a824 */ /* 0x100fe200078e0a00 */
[----:B------:R-:W-:Y:S01]  /*1e80*/  IADD3 R7, -R7, RZ, RZ ;  /* 0x000000ff07077210 */ /* 0x000fe20007ffe1ff */
[----:B------:R-:W-:Y:S01]  /*1e90*/  @!P1 IMAD.IADD R40, R40, 0x1, -R0 ;  /* 0x0000000128289824 */ /* 0x000fe200078e0a00 */
[C---:B------:R-:W-:Y:S01]  /*1ea0*/  ISETP.GT.U32.AND P0, PT, R0.reuse, R42, PT ;  /* 0x0000002a0000720c */ /* 0x040fe20003f04070 */
[----:B------:R-:W-:Y:S01]  /*1eb0*/  @!P5 IMAD.MOV R39, RZ, RZ, -R39 ;  /* 0x000000ffff27d224 */ /* 0x000fe200078e0a27 */
[C---:B------:R-:W-:Y:S01]  /*1ec0*/  ISETP.GT.U32.AND P5, PT, R0.reuse, R43, PT ;  /* 0x0000002b0000720c */ /* 0x040fe20003fa4070 */
[C---:B------:R-:W-:Y:S01]  /*1ed0*/  IMAD R44, R0.reuse, R7, R44 ;  /* 0x00000007002c7224 */ /* 0x040fe200078e022c */
[----:B------:R-:W-:Y:S01]  /*1ee0*/  ISETP.GT.U32.AND P3, PT, R0, R40, PT ;  /* 0x000000280000720c */ /* 0x000fe20003f64070 */
[----:B------:R-:W-:Y:S01]  /*1ef0*/  IMAD.HI.U32 R7, R3, R45, RZ ;  /* 0x0000002d03077227 */ /* 0x000fe200078e00ff */
[----:B------:R-:W-:-:S02]  /*1f00*/  ISETP.GE.AND P2, PT, R46, RZ, PT ;  /* 0x000000ff2e00720c */ /* 0x000fc40003f46270 */
[----:B------:R-:W-:Y:S01]  /*1f10*/  IABS R46, R48 ;  /* 0x00000030002e7213 */ /* 0x000fe20000000000 */
[--C-:B------:R-:W-:Y:S01]  /*1f20*/  @!P6 IMAD.IADD R41, R41, 0x1, -R0.reuse ;  /* 0x000000012929e824 */ /* 0x100fe200078e0a00 */
[----:B------:R-:W-:Y:S02]  /*1f30*/  ISETP.GT.U32.AND P6, PT, R0, R44, PT ;  /* 0x0000002c0000720c */ /* 0x000fe40003fc4070 */
[----:B------:R-:W-:Y:S01]  /*1f40*/  ISETP.GE.AND P1, PT, R47, RZ, PT ;  /* 0x000000ff2f00720c */ /* 0x000fe20003f26270 */
[----:B------:R-:W-:Y:S01]  /*1f50*/  @!P0 IMAD.IADD R42, R42, 0x1, -R0 ;  /* 0x000000012a2a8824 */ /* 0x000fe200078e0a00 */
[----:B------:R-:W-:Y:S01]  /*1f60*/  ISETP.GE.AND P0, PT, R13, RZ, PT ;  /* 0x000000ff0d00720c */ /* 0x000fe20003f06270 */
[----:B------:R-:W-:Y:S01]  /*1f70*/  IMAD.MOV R13, RZ, RZ, -R7 ;  /* 0x000000ffff0d7224 */ /* 0x000fe200078e0a07 */
[----:B------:R-:W-:Y:S01]  /*1f80*/  @!P5 IADD3 R43, R43, -R0, RZ ;  /* 0x800000002b2bd210 */ /* 0x000fe20007ffe0ff */
[----:B------:R-:W-:Y:S01]  /*1f90*/  IMAD.HI.U32 R7, R3, R46, RZ ;  /* 0x0000002e03077227 */ /* 0x000fe200078e00ff */
[----:B------:R-:W-:-:S02]  /*1fa0*/  @!P3 IADD3 R40, R40, -R0, RZ ;  /* 0x800000002828b210 */ /* 0x000fc40007ffe0ff */
[----:B------:R-:W-:Y:S01]  /*1fb0*/  ISETP.GE.AND P3, PT, R14, RZ, PT ;  /* 0x000000ff0e00720c */ /* 0x000fe20003f66270 */
[----:B------:R-:W-:Y:S01]  /*1fc0*/  IMAD R45, R0, R13, R45 ;  /* 0x0000000d002d7224 */ /* 0x000fe200078e022d */
[----:B------:R-:W-:Y:S01]  /*1fd0*/  LOP3.LUT R14, R12, 0x3e, RZ, 0xfc, !PT ;  /* 0x0000003e0c0e7812 */ /* 0x000fe200078efcff */
[----:B------:R-:W-:Y:S01]  /*1fe0*/  @!P6 IMAD.IADD R44, R44, 0x1, -R0 ;  /* 0x000000012c2ce824 */ /* 0x000fe200078e0a00 */
[C---:B------:R-:W-:Y:S01]  /*1ff0*/  ISETP.GT.U32.AND P6, PT, R0.reuse, R43, PT ;  /* 0x0000002b0000720c */ /* 0x040fe20003fc4070 */
[----:B------:R-:W-:Y:S01]  /*2000*/  IMAD.MOV R7, RZ, RZ, -R7 ;  /* 0x000000ffff077224 */ /* 0x000fe200078e0a07 */
[----:B------:R-:W-:Y:S01]  /*2010*/  IABS R47, R14 ;  /* 0x0000000e002f7213 */ /* 0x000fe20000000000 */
[----:B------:R-:W-:Y:S01]  /*2020*/  @!P4 IMAD.MOV R40, RZ, RZ, -R40 ;  /* 0x000000ffff28c224 */ /* 0x000fe200078e0a28 */
[----:B------:R-:W-:Y:S01]  /*2030*/  @!P2 IADD3 R41, -R41, RZ, RZ ;  /* 0x000000ff2929a210 */ /* 0x000fe20007ffe1ff */
[C---:B------:R-:W-:Y:S01]  /*2040*/  IMAD R46, R0.reuse, R7, R46 ;  /* 0x00000007002e7224 */ /* 0x040fe200078e022e */
[C---:B------:R-:W-:Y:S01]  /*2050*/  ISETP.GT.U32.AND P2, PT, R0.reuse, R45, PT ;  /* 0x0000002d0000720c */ /* 0x040fe20003f44070 */
[----:B------:R-:W-:Y:S01]  /*2060*/  IMAD.HI.U32 R7, R3, R47, RZ ;  /* 0x0000002f03077227 */ /* 0x000fe200078e00ff */
[----:B------:R-:W-:-:S02]  /*2070*/  ISETP.GT.U32.AND P4, PT, R0, R44, PT ;  /* 0x0000002c0000720c */ /* 0x000fc40003f84070 */
[----:B------:R-:W-:Y:S01]  /*2080*/  LOP3.LUT R13, R12, 0x40, RZ, 0xfc, !PT ;  /* 0x000000400c0d7812 */ /* 0x000fe200078efcff */
[----:B------:R-:W-:Y:S01]  /*2090*/  IMAD.MOV R7, RZ, RZ, -R7 ;  /* 0x000000ffff077224 */ /* 0x000fe200078e0a07 */
[----:B------:R-:W-:Y:S01]  /*20a0*/  ISETP.GE.AND P5, PT, R15, RZ, PT ;  /* 0x000000ff0f00720c */ /* 0x000fe20003fa6270 */
[----:B------:R-:W-:Y:S01]  /*20b0*/  @!P6 IMAD.IADD R43, R43, 0x1, -R0 ;  /* 0x000000012b2be824 */ /* 0x000fe200078e0a00 */
[----:B------:R-:W-:Y:S01]  /*20c0*/  ISETP.GT.U32.AND P6, PT, R0, R46, PT ;  /* 0x0000002e0000720c */ /* 0x000fe20003fc4070 */
[----:B------:R-:W-:Y:S01]  /*20d0*/  @!P1 IMAD.MOV R42, RZ, RZ, -R42 ;  /* 0x000000ffff2a9224 */ /* 0x000fe200078e0a2a */
[----:B------:R-:W-:Y:S01]  /*20e0*/  ISETP.GE.AND P1, PT, R48, RZ, PT ;  /* 0x000000ff3000720c */ /* 0x000fe20003f26270 */
[----:B------:R-:W-:Y:S01]  /*20f0*/  IMAD R47, R0, R7, R47 ;  /* 0x00000007002f7224 */ /* 0x000fe200078e022f */
[----:B------:R-:W-:Y:S01]  /*2100*/  IABS R48, R13 ;  /* 0x0000000d00307213 */ /* 0x000fe20000000000 */
[----:B------:R-:W-:Y:S01]  /*2110*/  @!P2 IMAD.IADD R45, R45, 0x1, -R0 ;  /* 0x000000012d2da824 */ /* 0x000fe200078e0a00 */
[----:B------:R-:W-:Y:S01]  /*2120*/  LOP3.LUT R15, R12, 0x44, RZ, 0xfc, !PT ;  /* 0x000000440c0f7812 */ /* 0x000fe200078efcff */
[----:B------:R-:W-:Y:S01]  /*2130*/  @!P3 IMAD.MOV R43, RZ, RZ, -R43 ;  /* 0x000000ffff2bb224 */ /* 0x000fe200078e0a2b */
[----:B------:R-:W-:Y:S01]  /*2140*/  ISETP.GT.U32.AND P2, PT, R0, R47, PT ;  /* 0x0000002f0000720c */ /* 0x000fe20003f44070 */
[----:B------:R-:W-:Y:S01]  /*2150*/  IMAD.HI.U32 R7, R3, R48, RZ ;  /* 0x0000003003077227 */ /* 0x000fe200078e00ff */
[----:B------:R-:W-:-:S02]  /*2160*/  @!P4 IADD3 R44, R44, -R0, RZ ;  /* 0x800000002c2cc210 */ /* 0x000fc40007ffe0ff */
[----:B------:R-:W-:Y:S01]  /*2170*/  ISETP.GE.AND P4, PT, R14, RZ, PT ;  /* 0x000000ff0e00720c */ /* 0x000fe20003f86270 */
[----:B------:R-:W-:Y:S01]  /*2180*/  @!P6 IMAD.IADD R46, R46, 0x1, -R0 ;  /* 0x000000012e2ee824 */ /* 0x000fe200078e0a00 */
[----:B------:R-:W-:Y:S01]  /*2190*/  ISETP.GT.U32.AND P6, PT, R0, R45, PT ;  /* 0x0000002d0000720c */ /* 0x000fe20003fc4070 */
[----:B------:R-:W-:Y:S01]  /*21a0*/  @!P0 IMAD.MOV R44, RZ, RZ, -R44 ;  /* 0x000000ffff2c8224 */ /* 0x000fe200078e0a2c */
[----:B------:R-:W-:Y:S02]  /*21b0*/  LOP3.LUT R14, R12, 0x42, RZ, 0xfc, !PT ;  /* 0x000000420c0e7812 */ /* 0x000fe400078efcff */
[----:B------:R-:W-:Y:S02]  /*21c0*/  IADD3 R7, -R7, RZ, RZ ;  /* 0x000000ff07077210 */ /* 0x000fe40007ffe1ff */
[----:B------:R-:W-:Y:S01]  /*21d0*/  IABS R49, R14 ;  /* 0x0000000e00317213 */ /* 0x000fe20000000000 */
[----:B------:R-:W-:Y:S01]  /*21e0*/  @!P2 IMAD.IADD R47, R47, 0x1, -R0 ;  /* 0x000000012f2fa824 */ /* 0x000fe200078e0a00 */
[C---:B------:R-:W-:Y:S01]  /*21f0*/  ISETP.GT.U32.AND P3, PT, R0.reuse, R46, PT ;  /* 0x0000002e0000720c */ /* 0x040fe20003f64070 */
[C---:B------:R-:W-:Y:S01]  /*2200*/  IMAD R48, R0.reuse, R7, R48 ;  /* 0x0000000700307224 */ /* 0x040fe200078e0230 */
[----:B------:R-:W-:Y:S01]  /*2210*/  IABS R50, R15 ;  /* 0x0000000f00327213 */ /* 0x000fe20000000000 */
[----:B------:R-:W-:Y:S01]  /*2220*/  IMAD.HI.U32 R7, R3, R49, RZ ;  /* 0x0000003103077227 */ /* 0x000fe200078e00ff */
[----:B------:R-:W-:-:S02]  /*2230*/  ISETP.GT.U32.AND P2, PT, R0, R47, PT ;  /* 0x0000002f0000720c */ /* 0x000fc40003f44070 */
[----:B------:R-:W-:Y:S01]  /*2240*/  ISETP.GE.AND P0, PT, R13, RZ, PT ;  /* 0x000000ff0d00720c */ /* 0x000fe20003f06270 */
[--C-:B------:R-:W-:Y:S01]  /*2250*/  @!P6 IMAD.IADD R45, R45, 0x1, -R0.reuse ;  /* 0x000000012d2de824 */ /* 0x100fe200078e0a00 */
[----:B------:R-:W-:Y:S02]  /*2260*/  ISETP.GT.U32.AND P6, PT, R0, R48, PT ;  /* 0x000000300000720c */ /* 0x000fe40003fc4070 */
[----:B------:R-:W-:Y:S01]  /*2270*/  IADD3 R13, -R7, RZ, RZ ;  /* 0x000000ff070d7210 */ /* 0x000fe20007ffe1ff */
[----:B------:R-:W-:Y:S01]  /*2280*/  IMAD.HI.U32 R7, R3, R50, RZ ;  /* 0x0000003203077227 */ /* 0x000fe200078e00ff */
[C---:B------:R-:W-:Y:S02]  /*2290*/  LOP3.LUT R88, R12.reuse, 0x74, RZ, 0xfc, !PT ;  /* 0x000000740c587812 */ /* 0x040fe400078efcff */
[----:B------:R-:W-:Y:S01]  /*22a0*/  LOP3.LUT R90, R12, 0x78, RZ, 0xfc, !PT ;  /* 0x000000780c5a7812 */ /* 0x000fe200078efcff */
[----:B------:R-:W-:Y:S01]  /*22b0*/  IMAD.MOV R7, RZ, RZ, -R7 ;  /* 0x000000ffff077224 */ /* 0x000fe200078e0a07 */
[----:B------:R-:W-:Y:S01]  /*22c0*/  IABS R75, R88 ;  /* 0x00000058004b7213 */ /* 0x000fe20000000000 */
[----:B------:R-:W-:Y:S01]  /*22d0*/  IMAD R49, R0, R13, R49 ;  /* 0x0000000d00317224 */ /* 0x000fe200078e0231 */
[----:B------:R-:W-:Y:S01]  /*22e0*/  LOP3.LUT R89, R12, 0x76, RZ, 0xfc, !PT ;  /* 0x000000760c597812 */ /* 0x000fe200078efcff */
[----:B------:R-:W-:Y:S01]  /*22f0*/  @!P3 IMAD.IADD R46, R46, 0x1, -R0 ;  /* 0x000000012e2eb824 */ /* 0x000fe200078e0a00 */
[----:B------:R-:W-:Y:S01]  /*2300*/  ISETP.GE.AND P3, PT, R14, RZ, PT ;  /* 0x000000ff0e00720c */ /* 0x000fe20003f66270 */
[----:B------:R-:W-:Y:S01]  /*2310*/  IMAD R50, R0, R7, R50 ;  /* 0x0000000700327224 */ /* 0x000fe200078e0232 */
[----:B------:R-:W-:Y:S01]  /*2320*/  @!P6 IADD3 R48, R48, -R0, RZ ;  /* 0x800000003030e210 */ /* 0x000fe20007ffe0ff */
[----:B------:R-:W-:Y:S01]  /*2330*/  @!P2 IMAD.IADD R47, R47, 0x1, -R0 ;  /* 0x000000012f2fa824 */ /* 0x000fe200078e0a00 */
[C---:B------:R-:W-:Y:S01]  /*2340*/  ISETP.GT.U32.AND P2, PT, R0.reuse, R49, PT ;  /* 0x000000310000720c */ /* 0x040fe20003f44070 */
[----:B------:R-:W-:Y:S01]  /*2350*/  @!P1 IMAD.MOV R46, RZ, RZ, -R46 ;  /* 0x000000ffff2e9224 */ /* 0x000fe200078e0a2e */
[C---:B------:R-:W-:Y:S01]  /*2360*/  ISETP.GT.U32.AND P6, PT, R0.reuse, R48, PT ;  /* 0x000000300000720c */ /* 0x040fe20003fc4070 */
[----:B------:R-:W-:Y:S01]  /*2370*/  IMAD.HI.U32 R7, R3, R51, RZ ;  /* 0x0000003303077227 */ /* 0x000fe200078e00ff */
[----:B------:R-:W-:-:S02]  /*2380*/  ISETP.GT.U32.AND P1, PT, R0, R50, PT ;  /* 0x000000320000720c */ /* 0x000fc40003f24070 */
[----:B------:R-:W-:Y:S01]  /*2390*/  LOP3.LUT R14, R12, 0x48, RZ, 0xfc, !PT ;  /* 0x000000480c0e7812 */ /* 0x000fe200078efcff */
[----:B------:R-:W-:Y:S01]  /*23a0*/  IMAD.MOV R13, RZ, RZ, -R7 ;  /* 0x000000ffff0d7224 */ /* 0x000fe200078e0a07 */
[----:B------:R-:W-:Y:S01]  /*23b0*/  @!P4 IADD3 R47, -R47, RZ, RZ ;  /* 0x000000ff2f2fc210 */ /* 0x000fe20007ffe1ff */
[----:B------:R-:W-:Y:S01]  /*23c0*/  @!P5 IMAD.MOV R45, RZ, RZ, -R45 ;  /* 0x000000ffff2dd224 */ /* 0x000fe200078e0a2d */
[----:B------:R-:W-:Y:S01]  /*23d0*/  IABS R52, R14 ;  /* 0x0000000e00347213 */ /* 0x000fe20000000000 */
[----:B------:R-:W-:Y:S01]  /*23e0*/  IMAD R51, R0, R13, R51 ;  /* 0x0000000d00337224 */ /* 0x000fe200078e0233 */
[----:B------:R-:W-:Y:S01]  /*23f0*/  LOP3.LUT R13, R12, 0x4a, RZ, 0xfc, !PT ;  /* 0x0000004a0c0d7812 */ /* 0x000fe200078efcff */
[--C-:B------:R-:W-:Y:S01]  /*2400*/  @!P2 IMAD.IADD R49, R49, 0x1, -R0.reuse ;  /* 0x000000013131a824 */ /* 0x100fe200078e0a00 */
[----:B------:R-:W-:Y:S01]  /*2410*/  ISETP.GE.AND P2, PT, R53, RZ, PT ;  /* 0x000000ff3500720c */ /* 0x000fe20003f46270 */
[----:B------:R-:W-:Y:S01]  /*2420*/  @!P6 IMAD.IADD R48, R48, 0x1, -R0 ;  /* 0x000000013030e824 */ /* 0x000fe200078e0a00 */
[----:B------:R-:W-:Y:S01]  /*2430*/  IABS R53, R13 ;  /* 0x0000000d00357213 */ /* 0x000fe20000000000 */
[----:B------:R-:W-:Y:S01]  /*2440*/  IMAD.HI.U32 R7, R3, R52, RZ ;  /* 0x0000003403077227 */ /* 0x000fe200078e00ff */
[----:B------:R-:W-:-:S02]  /*2450*/  @!P1 IADD3 R50, R50, -R0, RZ ;  /* 0x8000000032329210 */ /* 0x000fc40007ffe0ff */
[C---:B------:R-:W-:Y:S01]  /*2460*/  ISETP.GT.U32.AND P4, PT, R0.reuse, R49, PT ;  /* 0x000000310000720c */ /* 0x040fe20003f84070 */
[----:B------:R-:W-:Y:S01]  /*2470*/  @!P0 IMAD.MOV R48, RZ, RZ, -R48 ;  /* 0x000000ffff308224 */ /* 0x000fe200078e0a30 */
[C---:B------:R-:W-:Y:S01]  /*2480*/  ISETP.GT.U32.AND P0, PT, R0.reuse, R50, PT ;  /* 0x000000320000720c */ /* 0x040fe20003f04070 */
[----:B------:R-:W-:Y:S01]  /*2490*/  IMAD.MOV R7, RZ, RZ, -R7 ;  /* 0x000000ffff077224 */ /* 0x000fe200078e0a07 */
[----:B------:R-:W-:Y:S02]  /*24a0*/  ISETP.GE.AND P5, PT, R15, RZ, PT ;  /* 0x000000ff0f00720c */ /* 0x000fe40003fa6270 */
[----:B------:R-:W-:Y:S01]  /*24b0*/  ISETP.GE.AND P1, PT, R13, RZ, PT ;  /* 0x000000ff0d00720c */ /* 0x000fe20003f26270 */
[----:B------:R-:W-:Y:S01]  /*24c0*/  IMAD R52, R0, R7, R52 ;  /* 0x0000000700347224 */ /* 0x000fe200078e0234 */
[C---:B------:R-:W-:Y:S01]  /*24d0*/  LOP3.LUT R13, R12.reuse, 0x4c, RZ, 0xfc, !PT ;  /* 0x0000004c0c0d7812 */ /* 0x040fe200078efcff */
[----:B------:R-:W-:Y:S01]  /*24e0*/  IMAD.HI.U32 R7, R3, R53, RZ ;  /* 0x0000003503077227 */ /* 0x000fe200078e00ff */
[----:B------:R-:W-:-:S02]  /*24f0*/  LOP3.LUT R15, R12, 0x4e, RZ, 0xfc, !PT ;  /* 0x0000004e0c0f7812 */ /* 0x000fc400078efcff */
[----:B------:R-:W-:Y:S01]  /*2500*/  IABS R55, R13 ;  /* 0x0000000d00377213 */ /* 0x000fe20000000000 */
[--C-:B------:R-:W-:Y:S01]  /*2510*/  @!P4 IMAD.IADD R49, R49, 0x1, -R0.reuse ;  /* 0x000000013131c824 */ /* 0x100fe200078e0a00 */
[----:B------:R-:W-:Y:S01]  /*2520*/  ISETP.GT.U32.AND P4, PT, R0, R51, PT ;  /* 0x000000330000720c */ /* 0x000fe20003f84070 */
[----:B------:R-:W-:Y:S01]  /*2530*/  @!P0 IMAD.IADD R50, R50, 0x1, -R0 ;  /* 0x0000000132328824 */ /* 0x000fe200078e0a00 */
[C---:B------:R-:W-:Y:S01]  /*2540*/  ISETP.GT.U32.AND P0, PT, R0.reuse, R52, PT ;  /* 0x000000340000720c */ /* 0x040fe20003f04070 */
[----:B------:R-:W-:Y:S01]  /*2550*/  @!P3 IMAD.MOV R49, RZ, RZ, -R49 ;  /* 0x000000ffff31b224 */ /* 0x000fe200078e0a31 */
[----:B------:R-:W-:Y:S01]  /*2560*/  IADD3 R7, -R7, RZ, RZ ;  /* 0x000000ff07077210 */ /* 0x000fe20007ffe1ff */
[----:B------:R-:W-:Y:S01]  /*2570*/  @!P5 IMAD.MOV R50, RZ, RZ, -R50 ;  /* 0x000000ffff32d224 */ /* 0x000fe200078e0a32 */
[----:B------:R-:W-:Y:S02]  /*2580*/  IABS R56, R15 ;  /* 0x0000000f00387213 */ /* 0x000fe40000000000 */
[----:B------:R-:W-:Y:S01]  /*2590*/  ISETP.GE.AND P3, PT, R13, RZ, PT ;  /* 0x000000ff0d00720c */ /* 0x000fe20003f66270 */
[----:B------:R-:W-:Y:S01]  /*25a0*/  IMAD R53, R0, R7, R53 ;  /* 0x0000000700357224 */ /* 0x000fe200078e0235 */
[----:B------:R-:W-:Y:S01]  /*25b0*/  ISETP.GE.AND P6, PT, R14, RZ, PT ;  /* 0x000000ff0e00720c */ /* 0x000fe20003fc6270 */
[----:B------:R-:W-:Y:S01]  /*25c0*/  IMAD.HI.U32 R7, R3, R55, RZ ;  /* 0x0000003703077227 */ /* 0x000fe200078e00ff */
[----:B------:R-:W-:-:S02]  /*25d0*/  LOP3.LUT R91, R12, 0x7a, RZ, 0xfc, !PT ;  /* 0x0000007a0c5b7812 */ /* 0x000fc400078efcff */
[----:B------:R-:W-:Y:S01]  /*25e0*/  ISETP.GT.U32.AND P5, PT, R0, R53, PT ;  /* 0x000000350000720c */ /* 0x000fe20003fa4070 */
[----:B------:R-:W-:Y:S01]  /*25f0*/  @!P4 IMAD.IADD R51, R51, 0x1, -R0 ;  /* 0x000000013333c824 */ /* 0x000fe200078e0a00 */
[----:B------:R-:W-:Y:S01]  /*2600*/  @!P0 IADD3 R52, R52, -R0, RZ ;  /* 0x8000000034348210 */ /* 0x000fe20007ffe0ff */
[----:B------:R-:W-:Y:S01]  /*2610*/  IMAD.HI.U32 R13, R3, R56, RZ ;  /* 0x00000038030d7227 */ /* 0x000fe200078e00ff */
[----:B------:R-:W-:Y:S02]  /*2620*/  LOP3.LUT R82, R12, 0x7c, RZ, 0xfc, !PT ;  /* 0x0000007c0c527812 */ /* 0x000fe400078efcff */
[C---:B------:R-:W-:Y:S01]  /*2630*/  ISETP.GT.U32.AND P4, PT, R0.reuse, R51, PT ;  /* 0x000000330000720c */ /* 0x040fe20003f84070 */
[----:B------:R-:W-:Y:S01]  /*2640*/  IMAD.MOV R7, RZ, RZ, -R7 ;  /* 0x000000ffff077224 */ /* 0x000fe200078e0a07 */
[C---:B------:R-:W-:Y:S01]  /*2650*/  ISETP.GT.U32.AND P0, PT, R0.reuse, R52, PT ;  /* 0x000000340000720c */ /* 0x040fe20003f04070 */
[----:B------:R-:W-:Y:S01]  /*2660*/  IMAD.MOV R13, RZ, RZ, -R13 ;  /* 0x000000ffff0d7224 */ /* 0x000fe200078e0a0d */
[----:B------:R-:W-:Y:S01]  /*2670*/  IABS R79, R90 ;  /* 0x0000005a004f7213 */ /* 0x000fe20000000000 */
[C---:B------:R-:W-:Y:S01]  /*2680*/  IMAD R55, R0.reuse, R7, R55 ;  /* 0x0000000700377224 */ /* 0x040fe200078e0237 */
[----:B------:R-:W-:Y:S01]  /*2690*/  IABS R77, R89 ;  /* 0x00000059004d7213 */ /* 0x000fe20000000000 */
[----:B------:R-:W-:Y:S01]  /*26a0*/  IMAD R56, R0, R13, R56 ;  /* 0x0000000d00387224 */ /* 0x000fe200078e0238 */
[----:B------:R-:W-:Y:S01]  /*26b0*/  IABS R81, R91 ;  /* 0x0000005b00517213 */ /* 0x000fe20000000000 */
[----:B------:R-:W-:Y:S01]  /*26c0*/  @!P5 IMAD.IADD R53, R53, 0x1, -R0 ;  /* 0x000000013535d824 */ /* 0x000fe200078e0a00 */
[----:B------:R-:W-:Y:S01]  /*26d0*/  IABS R83, R82 ;  /* 0x0000005200537213 */ /* 0x000fe20000000000 */
[----:B------:R-:W-:-:S03]  /*26e0*/  IMAD.HI.U32 R14, R3, R54, RZ ;  /* 0x00000036030e7227 */ /* 0x000fc600078e00ff */
[----:B------:R-:W-:Y:S01]  /*26f0*/  ISETP.GT.U32.AND P5, PT, R0, R53, PT ;  /* 0x000000350000720c */ /* 0x000fe20003fa4070 */
[--C-:B------:R-:W-:Y:S01]  /*2700*/  @!P4 IMAD.IADD R51, R51, 0x1, -R0.reuse ;  /* 0x000000013333c824 */ /* 0x100fe200078e0a00 */
[----:B------:R-:W-:Y:S01]  /*2710*/  IADD3 R7, -R14, RZ, RZ ;  /* 0x000000ff0e077210 */ /* 0x000fe20007ffe1ff */
[----:B------:R-:W-:Y:S01]  /*2720*/  @!P0 IMAD.IADD R52, R52, 0x1, -R0 ;  /* 0x0000000134348824 */ /* 0x000fe200078e0a00 */
[C---:B------:R-:W-:Y:S01]  /*2730*/  ISETP.GT.U32.AND P0, PT, R0.reuse, R55, PT ;  /* 0x000000370000720c */ /* 0x040fe20003f04070 */
[----:B------:R-:W-:Y:S01]  /*2740*/  @!P2 IMAD.MOV R51, RZ, RZ, -R51 ;  /* 0x000000ffff33a224 */ /* 0x000fe200078e0a33 */
[C---:B------:R-:W-:Y:S01]  /*2750*/  ISETP.GT.U32.AND P2, PT, R0.reuse, R56, PT ;  /* 0x000000380000720c */ /* 0x040fe20003f44070 */
[----:B------:R-:W-:Y:S01]  /*2760*/  IMAD R54, R0, R7, R54 ;  /* 0x0000000700367224 */ /* 0x000fe200078e0236 */
[----:B------:R-:W-:Y:S02]  /*2770*/  ISETP.GE.AND P4, PT, R15, RZ, PT ;  /* 0x000000ff0f00720c */ /* 0x000fe40003f86270 */
[----:B------:R-:W-:-:S02]  /*2780*/  IABS R15, R59 ;  /* 0x0000003b000f7213 */ /* 0x000fc40000000000 */
[----:B------:R-:W-:Y:S01]  /*2790*/  IABS R14, R58 ;  /* 0x0000003a000e7213 */ /* 0x000fe20000000000 */
[--C-:B------:R-:W-:Y:S01]  /*27a0*/  @!P5 IMAD.IADD R53, R53, 0x1, -R0.reuse ;  /* 0x000000013535d824 */ /* 0x100fe200078e0a00 */
[----:B------:R-:W-:Y:S01]  /*27b0*/  ISETP.GT.U32.AND P5, PT, R0, R54, PT ;  /* 0x000000360000720c */ /* 0x000fe20003fa4070 */
[----:B------:R-:W-:Y:S01]  /*27c0*/  IMAD.HI.U32 R13, R3, R15, RZ ;  /* 0x0000000f030d7227 */ /* 0x000fe200078e00ff */
[----:B------:R-:W-:Y:S02]  /*27d0*/  @!P6 IADD3 R52, -R52, RZ, RZ ;  /* 0x000000ff3434e210 */ /* 0x000fe40007ffe1ff */
[----:B------:R-:W-:Y:S01]  /*27e0*/  ISETP.GE.AND P6, PT, R57, RZ, PT ;  /* 0x000000ff3900720c */ /* 0x000fe20003fc6270 */
[--C-:B------:R-:W-:Y:S01]  /*27f0*/  @!P0 IMAD.IADD R55, R55, 0x1, -R0.reuse ;  /* 0x0000000137378824 */ /* 0x100fe200078e0a00 */
[----:B------:R-:W-:Y:S01]  /*2800*/  IADD3 R13, -R13, RZ, RZ ;  /* 0x000000ff0d0d7210 */ /* 0x000fe20007ffe1ff */
[----:B------:R-:W-:Y:S01]  /*2810*/  @!P2 IMAD.IADD R56, R56, 0x1, -R0 ;  /* 0x000000013838a824 */ /* 0x000fe200078e0a00 */
[----:B------:R-:W-:Y:S01]  /*2820*/  ISETP.GE.AND P0, PT, R58, RZ, PT ;  /* 0x000000ff3a00720c */ /* 0x000fe20003f06270 */
[----:B------:R-:W-:Y:S01]  /*2830*/  IMAD.HI.U32 R7, R3, R14, RZ ;  /* 0x0000000e03077227 */ /* 0x000fe200078e00ff */
[----:B------:R-:W-:-:S02]  /*2840*/  ISETP.GT.U32.AND P2, PT, R0, R55, PT ;  /* 0x000000370000720c */ /* 0x000fc40003f44070 */
[----:B------:R-:W-:Y:S01]  /*2850*/  IABS R58, R65 ;  /* 0x00000041003a7213 */ /* 0x000fe20000000000 */
[----:B------:R-:W-:Y:S02]  /*2860*/  IMAD.MOV R7, RZ, RZ, -R7 ;  /* 0x000000ffff077224 */ /* 0x000fe400078e0a07 */
[C---:B------:R-:W-:Y:S01]  /*2870*/  IMAD R13, R0.reuse, R13, R15 ;  /* 0x0000000d000d7224 */ /* 0x040fe200078e020f */
[----:B------:R-:W-:Y:S01]  /*2880*/  IABS R15, R63 ;  /* 0x0000003f000f7213 */ /* 0x000fe20000000000 */
[C---:B------:R-:W-:Y:S02]  /*2890*/  IMAD R7, R0.reuse, R7, R14 ;  /* 0x0000000700077224 */ /* 0x040fe400078e020e */
[----:B------:R-:W-:Y:S01]  /*28a0*/  @!P1 IMAD.MOV R53, RZ, RZ, -R53 ;  /* 0x000000ffff359224 */ /* 0x000fe200078e0a35 */
[----:B------:R-:W-:Y:S01]  /*28b0*/  ISETP.GT.U32.AND P1, PT, R0, R56, PT ;  /* 0x000000380000720c */ /* 0x000fe20003f24070 */
[----:B------:R-:W-:Y:S02]  /*28c0*/  @!P5 IMAD.IADD R54, R54, 0x1, -R0 ;  /* 0x000000013636d824 */ /* 0x000fe400078e0a00 */
[----:B------:R-:W-:Y:S01]  /*28d0*/  @!P2 IADD3 R55, R55, -R0, RZ ;  /* 0x800000003737a210 */ /* 0x000fe20007ffe0ff */
[----:B------:R-:W-:Y:S01]  /*28e0*/  IMAD.HI.U32 R14, R3, R15, RZ ;  /* 0x0000000f030e7227 */ /* 0x000fe200078e00ff */
[----:B------:R-:W-:-:S02]  /*28f0*/  ISETP.GT.U32.AND P2, PT, R0, R7, PT ;  /* 0x000000070000720c */ /* 0x000fc40003f44070 */
[----:B------:R-:W-:Y:S01]  /*2900*/  ISETP.GT.U32.AND P5, PT, R0, R54, PT ;  /* 0x000000360000720c */ /* 0x000fe20003fa4070 */
[----:B------:R-:W-:Y:S02]  /*2910*/  IMAD.MOV R57, RZ, RZ, -R14 ;  /* 0x000000ffff397224 */ /* 0x000fe400078e0a0e */
[----:B------:R-:W-:-:S04]  /*2920*/  IMAD.HI.U32 R14, R3, R58, RZ ;  /* 0x0000003a030e7227 */ /* 0x000fc800078e00ff */
[----:B------:R-:W-:Y:S02]  /*2930*/  IMAD R15, R0, R57, R15 ;  /* 0x00000039000f7224 */ /* 0x000fe400078e020f */
[--C-:B------:R-:W-:Y:S01]  /*2940*/  @!P1 IMAD.IADD R56, R56, 0x1, -R0.reuse ;  /* 0x0000000138389824 */ /* 0x100fe200078e0a00 */
[C---:B------:R-:W-:Y:S01]  /*2950*/  ISETP.GT.U32.AND P1, PT, R0.reuse, R13, PT ;  /* 0x0000000d0000720c */ /* 0x040fe20003f24070 */
[--C-:B------:R-:W-:Y:S01]  /*2960*/  @!P2 IMAD.IADD R7, R7, 0x1, -R0.reuse ;  /* 0x000000010707a824 */ /* 0x100fe200078e0a00 */
[----:B------:R-:W-:Y:S01]  /*2970*/  ISETP.GT.U32.AND P2, PT, R0, R15, PT ;  /* 0x0000000f0000720c */ /* 0x000fe20003f44070 */
[----:B------:R-:W-:Y:S01]  /*2980*/  @!P5 IMAD.IADD R54, R54, 0x1, -R0 ;  /* 0x000000013636d824 */ /* 0x000fe200078e0a00 */
[----:B------:R-:W-:Y:S01]  /*2990*/  ISETP.GE.AND P5, PT, R59, RZ, PT ;  /* 0x000000ff3b00720c */ /* 0x000fe20003fa6270 */
[----:B------:R-:W-:Y:S01]  /*29a0*/  IMAD.HI.U32 R57, R3, R60, RZ ;  /* 0x0000003c03397227 */ /* 0x000fe200078e00ff */
[----:B------:R-:W-:-:S03]  /*29b0*/  IADD3 R59, -R14, RZ, RZ ;  /* 0x000000ff0e3b7210 */ /* 0x000fc60007ffe1ff */
[----:B------:R-:W-:Y:S02]  /*29c0*/  IMAD.MOV R61, RZ, RZ, -R57 ;  /* 0x000000ffff3d7224 */ /* 0x000fe400078e0a39 */
[C---:B------:R-:W-:Y:S01]  /*29d0*/  IMAD R57, R0.reuse, R59, R58 ;  /* 0x0000003b00397224 */ /* 0x040fe200078e023a */
[----:B------:R-:W-:Y:S01]  /*29e0*/  MOV R58, R62 ;  /* 0x0000003e003a7202 */ /* 0x000fe20000000f00 */
[--C-:B------:R-:W-:Y:S01]  /*29f0*/  @!P1 IMAD.IADD R13, R13, 0x1, -R0.reuse ;  /* 0x000000010d0d9824 */ /* 0x100fe200078e0a00 */
[----:B------:R-:W-:Y:S01]  /*2a00*/  ISETP.GE.AND P1, PT, R63, RZ, PT ;  /* 0x000000ff3f00720c */ /* 0x000fe20003f26270 */
[----:B------:R-:W-:Y:S01]  /*2a10*/  @!P2 IMAD.IADD R15, R15, 0x1, -R0 ;  /* 0x000000010f0fa824 */ /* 0x000fe200078e0a00 */
[----:B------:R-:W-:Y:S01]  /*2a20*/  ISETP.GT.U32.AND P2, PT, R0, R7, PT ;  /* 0x000000070000720c */ /* 0x000fe20003f44070 */
[----:B------:R-:W-:Y:S01]  /*2a30*/  IMAD.HI.U32 R14, R3, R58, RZ ;  /* 0x0000003a030e7227 */ /* 0x000fe200078e00ff */
[----:B------:R-:W-:-:S03]  /*2a40*/  IABS R63, R68 ;  /* 0x00000044003f7213 */ /* 0x000fc60000000000 */
[----:B------:R-:W-:Y:S01]  /*2a50*/  @!P4 IMAD.MOV R56, RZ, RZ, -R56 ;  /* 0x000000ffff38c224 */ /* 0x000fe200078e0a38 */
[C---:B------:R-:W-:Y:S01]  /*2a60*/  ISETP.GT.U32.AND P4, PT, R0.reuse, R13, PT ;  /* 0x0000000d0000720c */ /* 0x040fe20003f84070 */
[----:B------:R-:W-:Y:S01]  /*2a70*/  IMAD R59, R0, R61, R60 ;  /* 0x0000003d003b7224 */ /* 0x000fe200078e023c */
[----:B------:R-:W-:Y:S01]  /*2a80*/  IADD3 R61, -R14, RZ, RZ ;  /* 0x000000ff0e3d7210 */ /* 0x000fe20007ffe1ff */
[----:B------:R-:W-:Y:S01]  /*2a90*/  @!P3 IMAD.MOV R55, RZ, RZ, -R55 ;  /* 0x000000ffff37b224 */ /* 0x000fe200078e0a37 */
[C---:B------:R-:W-:Y:S01]  /*2aa0*/  ISETP.GT.U32.AND P3, PT, R0.reuse, R15, PT ;  /* 0x0000000f0000720c */ /* 0x040fe20003f64070 */
[----:B------:R-:W-:Y:S01]  /*2ab0*/  @!P6 IMAD.MOV R54, RZ, RZ, -R54 ;  /* 0x000000ffff36e224 */ /* 0x000fe200078e0a36 */
[C---:B------:R-:W-:Y:S01]  /*2ac0*/  ISETP.GT.U32.AND P6, PT, R0.reuse, R57, PT ;  /* 0x000000390000720c */ /* 0x040fe20003fc4070 */
[C---:B------:R-:W-:Y:S02]  /*2ad0*/  IMAD R61, R0.reuse, R61, R58 ;  /* 0x0000003d003d7224 */ /* 0x040fe400078e023a */
[----:B------:R-:W-:Y:S01]  /*2ae0*/  @!P2 IMAD.IADD R7, R7, 0x1, -R0 ;  /* 0x000000010707a824 */ /* 0x000fe200078e0a00 */
[----:B------:R-:W-:Y:S01]  /*2af0*/  ISETP.GT.U32.AND P2, PT, R0, R59, PT ;  /* 0x0000003b0000720c */ /* 0x000fe20003f44070 */
[----:B------:R-:W-:-:S04]  /*2b00*/  IMAD.HI.U32 R14, R3, R63, RZ ;  /* 0x0000003f030e7227 */ /* 0x000fc800078e00ff */
[----:B------:R-:W-:Y:S01]  /*2b10*/  @!P4 IMAD.IADD R13, R13, 0x1, -R0 ;  /* 0x000000010d0dc824 */ /* 0x000fe200078e0a00 */
[----:B------:R-:W-:Y:S01]  /*2b20*/  ISETP.GT.U32.AND P4, PT, R0, R61, PT ;  /* 0x0000003d0000720c */ /* 0x000fe20003f84070 */
[----:B------:R-:W-:Y:S01]  /*2b30*/  IMAD.MOV R58, RZ, RZ, -R14 ;  /* 0x000000ffff3a7224 */ /* 0x000fe200078e0a0e */
[----:B------:R-:W-:Y:S01]  /*2b40*/  @!P3 IADD3 R15, R15, -R0, RZ ;  /* 0x800000000f0fb210 */ /* 0x000fe20007ffe0ff */
[----:B------:R-:W-:Y:S01]  /*2b50*/  IMAD.HI.U32 R14, R3, R64, RZ ;  /* 0x00000040030e7227 */ /* 0x000fe200078e00ff */
[----:B------:R-:W-:-:S03]  /*2b60*/  ISETP.GE.AND P3, PT, R65, RZ, PT ;  /* 0x000000ff4100720c */ /* 0x000fc60003f66270 */
[----:B------:R-:W-:Y:S01]  /*2b70*/  @!P2 IADD3 R59, R59, -R0, RZ ;  /* 0x800000003b3ba210 */ /* 0x000fe20007ffe0ff */
[C---:B------:R-:W-:Y:S02]  /*2b80*/  IMAD R63, R0.reuse, R58, R63 ;  /* 0x0000003a003f7224 */ /* 0x040fe400078e023f */
[----:B------:R-:W-:Y:S02]  /*2b90*/  IMAD.MOV R65, RZ, RZ, -R14 ;  /* 0x000000ffff417224 */ /* 0x000fe400078e0a0e */
[----:B------:R-:W-:Y:S02]  /*2ba0*/  IMAD.MOV.U32 R62, RZ, RZ, R15 ;  /* 0x000000ffff3e7224 */ /* 0x000fe400078e000f */
[--C-:B------:R-:W-:Y:S01]  /*2bb0*/  @!P4 IMAD.IADD R61, R61, 0x1, -R0.reuse ;  /* 0x000000013d3dc824 */ /* 0x100fe200078e0a00 */
[----:B------:R-:W-:Y:S01]  /*2bc0*/  ISETP.GT.U32.AND P4, PT, R0, R59, PT ;  /* 0x0000003b0000720c */ /* 0x000fe20003f84070 */
[----:B------:R-:W-:Y:S01]  /*2bd0*/  @!P6 IMAD.IADD R57, R57, 0x1, -R0 ;  /* 0x000000013939e824 */ /* 0x000fe200078e0a00 */
[----:B------:R-:W-:Y:S01]  /*2be0*/  ISETP.GE.AND P6, PT, R66, RZ, PT ;  /* 0x000000ff4200720c */ /* 0x000fe20003fc6270 */
[----:B------:R-:W-:Y:S01]  /*2bf0*/  IMAD.MOV.U32 R60, RZ, RZ, R13 ;  /* 0x000000ffff3c7224 */ /* 0x000fe200078e000d */
[----:B------:R-:W-:Y:S01]  /*2c00*/  IABS R66, R70 ;  /* 0x0000004600427213 */ /* 0x000fe20000000000 */
[----:B------:R-:W-:Y:S01]  /*2c10*/  @!P1 IMAD.MOV R62, RZ, RZ, -R62 ;  /* 0x000000ffff3e9224 */ /* 0x000fe200078e0a3e */
[C---:B------:R-:W-:Y:S01]  /*2c20*/  ISETP.GT.U32.AND P1, PT, R0.reuse, R63, PT ;  /* 0x0000003f0000720c */ /* 0x040fe20003f24070 */
[C---:B------:R-:W-:Y:S01]  /*2c30*/  IMAD R13, R0.reuse, R65, R64 ;  /* 0x00000041000d7224 */ /* 0x040fe200078e0240 */
[----:B------:R-:W-:Y:S01]  /*2c40*/  ISETP.GT.U32.AND P2, PT, R0, R57, PT ;  /* 0x000000390000720c */ /* 0x000fe20003f44070 */
[----:B------:R-:W-:Y:S01]  /*2c50*/  IMAD.MOV.U32 R58, RZ, RZ, R7 ;  /* 0x000000ffff3a7224 */ /* 0x000fe200078e0007 */
[----:B------:R-:W-:Y:S01]  /*2c60*/  MOV R15, R66 ;  /* 0x00000042000f7202 */ /* 0x000fe20000000f00 */
[----:B------:R-:W-:Y:S01]  /*2c70*/  @!P5 IMAD.MOV R60, RZ, RZ, -R60 ;  /* 0x000000ffff3cd224 */ /* 0x000fe200078e0a3c */
[----:B------:R-:W-:Y:S01]  /*2c80*/  LOP3.LUT R65, R12, 0x64, RZ, 0xfc, !PT ;  /* 0x000000640c417812 */ /* 0x000fe200078efcff */
[----:B------:R-:W-:Y:S01]  /*2c90*/  @!P4 IMAD.IADD R59, R59, 0x1, -R0 ;  /* 0x000000013b3bc824 */ /* 0x000fe200078e0a00 */
[----:B------:R-:W-:Y:S01]  /*2ca0*/  ISETP.GT.U32.AND P4, PT, R0, R13, PT ;  /* 0x0000000d0000720c */ /* 0x000fe20003f84070 */
[----:B------:R-:W-:Y:S01]  /*2cb0*/  IMAD.HI.U32 R7, R3, R15, RZ ;  /* 0x0000000f03077227 */ /* 0x000fe200078e00ff */
[----:B------:R-:W-:-:S02]  /*2cc0*/  IABS R14, R65 ;  /* 0x00000041000e7213 */ /* 0x000fc40000000000 */
[----:B------:R-:W-:Y:S01]  /*2cd0*/  ISETP.GE.AND P5, PT, R67, RZ, PT ;  /* 0x000000ff4300720c */ /* 0x000fe20003fa6270 */
[--C-:B------:R-:W-:Y:S01]  /*2ce0*/  @!P1 IMAD.IADD R63, R63, 0x1, -R0.reuse ;  /* 0x000000013f3f9824 */ /* 0x100fe200078e0a00 */
[----:B------:R-:W-:Y:S01]  /*2cf0*/  IADD3 R7, -R7, RZ, RZ ;  /* 0x000000ff07077210 */ /* 0x000fe20007ffe1ff */
[--C-:B------:R-:W-:Y:S01]  /*2d00*/  @!P2 IMAD.IADD R57, R57, 0x1, -R0.reuse ;  /* 0x000000013939a824 */ /* 0x100fe200078e0a00 */
[----:B------:R-:W-:Y:S01]  /*2d10*/  LOP3.LUT R67, R12, 0x66, RZ, 0xfc, !PT ;  /* 0x000000660c437812 */ /* 0x000fe200078efcff */
[----:B------:R-:W-:Y:S01]  /*2d20*/  IMAD.MOV.U32 R66, RZ, RZ, R59 ;  /* 0x000000ffff427224 */ /* 0x000fe200078e003b */
[----:B------:R-:W-:Y:S01]  /*2d30*/  @!P0 IADD3 R58, -R58, RZ, RZ ;  /* 0x000000ff3a3a8210 */ /* 0x000fe20007ffe1ff */
[C---:B------:R-:W-:Y:S01]  /*2d40*/  IMAD R15, R0.reuse, R7, R15 ;  /* 0x00000007000f7224 */ /* 0x040fe200078e020f */
[C---:B------:R-:W-:Y:S01]  /*2d50*/  ISETP.GT.U32.AND P0, PT, R0.reuse, R61, PT ;  /* 0x0000003d0000720c */ /* 0x040fe20003f04070 */
[----:B------:R-:W-:Y:S01]  /*2d60*/  @!P4 IMAD.IADD R13, R13, 0x1, -R0 ;  /* 0x000000010d0dc824 */ /* 0x000fe200078e0a00 */
[----:B------:R-:W-:Y:S01]  /*2d70*/  ISETP.GT.U32.AND P4, PT, R0, R63, PT ;  /* 0x0000003f0000720c */ /* 0x000fe20003f84070 */
[----:B------:R-:W-:Y:S01]  /*2d80*/  IMAD.HI.U32 R7, R3, R14, RZ ;  /* 0x0000000e03077227 */ /* 0x000fe200078e00ff */
[----:B------:R-:W-:-:S02]  /*2d90*/  @!P6 IADD3 R66, -R66, RZ, RZ ;  /* 0x000000ff4242e210 */ /* 0x000fc40007ffe1ff */
[----:B------:R-:W-:Y:S01]  /*2da0*/  ISETP.GT.U32.AND P6, PT, R0, R15, PT ;  /* 0x0000000f0000720c */ /* 0x000fe20003fc4070 */
[----:B------:R-:W-:Y:S01]  /*2db0*/  IMAD.MOV.U32 R64, RZ, RZ, R57 ;  /* 0x000000ffff407224 */ /* 0x000fe200078e0039 */
[----:B------:R-:W-:Y:S01]  /*2dc0*/  IABS R57, R67 ;  /* 0x0000004300397213 */ /* 0x000fe20000000000 */
[----:B------:R-:W-:Y:S01]  /*2dd0*/  IMAD.MOV R7, RZ, RZ, -R7 ;  /* 0x000000ffff077224 */ /* 0x000fe200078e0a07 */
[----:B------:R-:W-:Y:S02]  /*2de0*/  ISETP.GE.AND P2, PT, R68, RZ, PT ;  /* 0x000000ff4400720c */ /* 0x000fe40003f46270 */
[----:B------:R-:W-:Y:S01]  /*2df0*/  @!P3 IADD3 R64, -R64, RZ, RZ ;  /* 0x000000ff4040b210 */ /* 0x000fe20007ffe1ff */
[----:B------:R-:W-:Y:S01]  /*2e00*/  IMAD.MOV.U32 R59, RZ, RZ, R57 ;  /* 0x000000ffff3b7224 */ /* 0x000fe200078e0039 */
[C---:B------:R-:W-:Y:S01]  /*2e10*/  ISETP.GT.U32.AND P3, PT, R0.reuse, R13, PT ;  /* 0x0000000d0000720c */ /* 0x040fe20003f64070 */
[----:B------:R-:W-:Y:S01]  /*2e20*/  IMAD R57, R0, R7, R14 ;  /* 0x0000000700397224 */ /* 0x000fe200078e020e */
[----:B------:R-:W-:Y:S01]  /*2e30*/  ISETP.GE.AND P1, PT, R70, RZ, PT ;  /* 0x000000ff4600720c */ /* 0x000fe20003f26270 */
[----:B------:R-:W-:-:S02]  /*2e40*/  @!P4 IMAD.IADD R63, R63, 0x1, -R0 ;  /* 0x000000013f3fc824 */ /* 0x000fc400078e0a00 */
[--C-:B------:R-:W-:Y:S01]  /*2e50*/  @!P0 IMAD.IADD R61, R61, 0x1, -R0.reuse ;  /* 0x000000013d3d8824 */ /* 0x100fe200078e0a00 */
[----:B------:R-:W-:Y:S01]  /*2e60*/  ISETP.GT.U32.AND P4, PT, R0, R57, PT ;  /* 0x000000390000720c */ /* 0x000fe20003f84070 */
[----:B------:R-:W-:Y:S01]  /*2e70*/  IMAD.HI.U32 R7, R3, R59, RZ ;  /* 0x0000003b03077227 */ /* 0x000fe200078e00ff */
[----:B------:R-:W-:Y:S02]  /*2e80*/  ISETP.GE.AND P0, PT, R69, RZ, PT ;  /* 0x000000ff4500720c */ /* 0x000fe40003f06270 */
[----:B------:R-:W-:Y:S01]  /*2e90*/  LOP3.LUT R69, R12, 0x68, RZ, 0xfc, !PT ;  /* 0x000000680c457812 */ /* 0x000fe200078efcff */
[--C-:B------:R-:W-:Y:S01]  /*2ea0*/  @!P6 IMAD.IADD R15, R15, 0x1, -R0.reuse ;  /* 0x000000010f0fe824 */ /* 0x100fe200078e0a00 */
[----:B------:R-:W-:Y:S01]  /*2eb0*/  MOV R70, R63 ;  /* 0x0000003f00467202 */ /* 0x000fe20000000f00 */
[----:B------:R-:W-:Y:S01]  /*2ec0*/  IMAD.MOV R14, RZ, RZ, -R7 ;  /* 0x000000ffff0e7224 */ /* 0x000fe200078e0a07 */
[----:B------:R-:W-:Y:S01]  /*2ed0*/  @!P3 IADD3 R13, R13, -R0, RZ ;  /* 0x800000000d0db210 */ /* 0x000fe20007ffe0ff */
[----:B------:R-:W-:Y:S01]  /*2ee0*/  IMAD.MOV.U32 R68, RZ, RZ, R61 ;  /* 0x000000ffff447224 */ /* 0x000fe200078e003d */
[----:B------:R-:W-:Y:S01]  /*2ef0*/  ISETP.GE.AND P3, PT, R67, RZ, PT ;  /* 0x000000ff4300720c */ /* 0x000fe20003f66270 */
[----:B------:R-:W-:Y:S01]  /*2f00*/  IMAD R59, R0, R14, R59 ;  /* 0x0000000e003b7224 */ /* 0x000fe200078e023b */
[----:B------:R-:W-:Y:S01]  /*2f10*/  LOP3.LUT R14, R92, 0x7f, RZ, 0xc0, !PT ;  /* 0x0000007f5c0e7812 */ /* 0x000fe200078ec0ff */
[----:B------:R-:W-:Y:S01]  /*2f20*/  @!P4 IMAD.IADD R57, R57, 0x1, -R0 ;  /* 0x000000013939c824 */ /* 0x000fe200078e0a00 */
[----:B------:R-:W-:Y:S01]  /*2f30*/  ISETP.GT.U32.AND P4, PT, R0, R15, PT ;  /* 0x0000000f0000720c */ /* 0x000fe20003f84070 */
[----:B------:R-:W-:Y:S01]  /*2f40*/  IMAD.MOV.U32 R72, RZ, RZ, R13 ;  /* 0x000000ffff487224 */ /* 0x000fe200078e000d */
[----:B------:R-:W-:Y:S01]  /*2f50*/  LOP3.LUT R13, R12, 0x6a, RZ, 0xfc, !PT ;  /* 0x0000006a0c0d7812 */ /* 0x000fe200078efcff */
[----:B------:R-:W-:Y:S01]  /*2f60*/  @!P5 IMAD.MOV R68, RZ, RZ, -R68 ;  /* 0x000000ffff44d224 */ /* 0x000fe200078e0a44 */
[----:B------:R-:W-:Y:S01]  /*2f70*/  ISETP.GE.AND P5, PT, R65, RZ, PT ;  /* 0x000000ff4100720c */ /* 0x000fe20003fa6270 */
[----:B------:R-:W-:Y:S01]  /*2f80*/  @!P0 IMAD.MOV R72, RZ, RZ, -R72 ;  /* 0x000000ffff488224 */ /* 0x000fe200078e0a48 */
[----:B------:R-:W-:Y:S01]  /*2f90*/  IABS R65, R69 ;  /* 0x0000004500417213 */ /* 0x000fe20000000000 */
[----:B------:R-:W-:Y:S01]  /*2fa0*/  @!P2 IMAD.MOV R70, RZ, RZ, -R70 ;  /* 0x000000ffff46a224 */ /* 0x000fe200078e0a46 */
[----:B------:R-:W-:Y:S01]  /*2fb0*/  ISETP.GT.U32.AND P0, PT, R0, R59, PT ;  /* 0x0000003b0000720c */ /* 0x000fe20003f04070 */
[----:B------:R-:W-:Y:S01]  /*2fc0*/  IMAD.SHL.U32 R61, R92, 0x10, RZ ;  /* 0x000000105c3d7824 */ /* 0x000fe200078e00ff */
[----:B------:R-:W-:Y:S01]  /*2fd0*/  ISETP.GT.U32.AND P2, PT, R0, R57, PT ;  /* 0x000000390000720c */ /* 0x000fe20003f44070 */
[----:B------:R-:W-:Y:S01]  /*2fe0*/  IMAD.HI.U32 R7, R3, R65, RZ ;  /* 0x0000004103077227 */ /* 0x000fe200078e00ff */
[----:B------:R-:W-:-:S02]  /*2ff0*/  ISETP.GE.AND P6, PT, R69, RZ, PT ;  /* 0x000000ff4500720c */ /* 0x000fc40003fc6270 */
[----:B------:R-:W-:Y:S01]  /*3000*/  @!P4 IADD3 R15, R15, -R0, RZ ;  /* 0x800000000f0fc210 */ /* 0x000fe20007ffe0ff */
[----:B------:R-:W-:Y:S01]  /*3010*/  IMAD.MOV R63, RZ, RZ, -R7 ;  /* 0x000000ffff3f7224 */ /* 0x000fe200078e0a07 */
[----:B------:R-:W-:Y:S01]  /*3020*/  LOP3.LUT R61, R61, 0x70, RZ, 0xc0, !PT ;  /* 0x000000703d3d7812 */ /* 0x000fe200078ec0ff */
[----:B------:R-:W-:Y:S01]  /*3030*/  IMAD R11, R11, 0x200, R14 ;  /* 0x000002000b0b7824 */ /* 0x000fe200078e020e */
[----:B------:R-:W-:Y:S01]  /*3040*/  ISETP.GE.AND P4, PT, R13, RZ, PT ;  /* 0x000000ff0d00720c */ /* 0x000fe20003f86270 */
[----:B------:R-:W-:Y:S01]  /*3050*/  IMAD.MOV.U32 R74, RZ, RZ, R15 ;  /* 0x000000ffff4a7224 */ /* 0x000fe200078e000f */
[----:B------:R-:W-:Y:S01]  /*3060*/  LEA R7, R14, R61, 0x7 ;  /* 0x0000003d0e077211 */ /* 0x000fe200078e38ff */
[----:B------:R-:W-:Y:S01]  /*3070*/  IMAD R61, R0, R63, R65 ;  /* 0x0000003f003d7224 */ /* 0x000fe200078e0241 */
[----:B------:R-:W-:Y:S01]  /*3080*/  IABS R65, R13 ;  /* 0x0000000d00417213 */ /* 0x000fe20000000000 */
[--C-:B------:R-:W-:Y:S01]  /*3090*/  @!P0 IMAD.IADD R59, R59, 0x1, -R0.reuse ;  /* 0x000000013b3b8824 */ /* 0x100fe200078e0a00 */
[----:B------:R-:W-:Y:S01]  /*30a0*/  @!P1 IADD3 R74, -R74, RZ, RZ ;  /* 0x000000ff4a4a9210 */ /* 0x000fe20007ffe1ff */
[----:B------:R-:W-:Y:S01]  /*30b0*/  @!P2 IMAD.IADD R57, R57, 0x1, -R0 ;  /* 0x000000013939a824 */ /* 0x000fe200078e0a00 */
[----:B------:R-:W-:Y:S01]  /*30c0*/  LOP3.LUT R14, R12, 0x6c, RZ, 0xfc, !PT ;  /* 0x0000006c0c0e7812 */ /* 0x000fe200078efcff */
[C---:B------:R-:W-:Y:S01]  /*30d0*/  IMAD.HI.U32 R13, R3.reuse, R65, RZ ;  /* 0x00000041030d7227 */ /* 0x040fe200078e00ff */
[----:B------:R-:W-:Y:S01]  /*30e0*/  ISETP.GT.U32.AND P1, PT, R0, R59, PT ;  /* 0x0000003b0000720c */ /* 0x000fe20003f24070 */
[----:B------:R2:W-:Y:S01]  /*30f0*/  STL.64 [R1+0xfb8], R10 ;  /* 0x000fb80a01007387 */ /* 0x0005e20000100a00 */
[----:B------:R-:W-:Y:S01]  /*3100*/  IABS R67, R14 ;  /* 0x0000000e00437213 */ /* 0x000fe20000000000 */
[----:B------:R-:W-:Y:S01]  /*3110*/  IMAD.MOV.U32 R76, RZ, RZ, R57 ;  /* 0x000000ffff4c7224 */ /* 0x000fe200078e0039 */
[----:B------:R-:W-:Y:S01]  /*3120*/  LOP3.LUT R63, R12, 0x6e, RZ, 0xfc, !PT ;  /* 0x0000006e0c3f7812 */ /* 0x000fe200078efcff */
[----:B------:R-:W-:Y:S01]  /*3130*/  IMAD.MOV R13, RZ, RZ, -R13 ;  /* 0x000000ffff0d7224 */ /* 0x000fe200078e0a0d */
[----:B------:R-:W-:Y:S01]  /*3140*/  ISETP.GE.AND P2, PT, R14, RZ, PT ;  /* 0x000000ff0e00720c */ /* 0x000fe20003f46270 */
[----:B------:R-:W-:Y:S01]  /*3150*/  @!P5 IMAD.MOV R76, RZ, RZ, -R76 ;  /* 0x000000ffff4cd224 */ /* 0x000fe200078e0a4c */
[C---:B------:R-:W-:Y:S01]  /*3160*/  ISETP.GT.U32.AND P5, PT, R0.reuse, R61, PT ;  /* 0x0000003d0000720c */ /* 0x040fe20003fa4070 */
[----:B------:R-:W-:Y:S01]  /*3170*/  IMAD R65, R0, R13, R65 ;  /* 0x0000000d00417224 */ /* 0x000fe200078e0241 */
[----:B------:R-:W-:Y:S01]  /*3180*/  IABS R69, R63 ;  /* 0x0000003f00457213 */ /* 0x000fe20000000000 */
[----:B------:R-:W-:Y:S01]  /*3190*/  IMAD.HI.U32 R13, R3, R67, RZ ;  /* 0x00000043030d7227 */ /* 0x000fe200078e00ff */
[----:B------:R-:W-:-:S02]  /*31a0*/  ISETP.GE.AND P0, PT, R63, RZ, PT ;  /* 0x000000ff3f00720c */ /* 0x000fc40003f06270 */
[----:B------:R-:W-:Y:S01]  /*31b0*/  @!P1 IADD3 R59, R59, -R0, RZ ;  /* 0x800000003b3b9210 */ /* 0x000fe20007ffe0ff */
[----:B------:R-:W-:Y:S01]  /*31c0*/  IMAD.MOV R13, RZ, RZ, -R13 ;  /* 0x000000ffff0d7224 */ /* 0x000fe200078e0a0d */
[----:B------:R-:W-:Y:S01]  /*31d0*/  ISETP.GT.U32.AND P1, PT, R0, R65, PT ;  /* 0x000000410000720c */ /* 0x000fe20003f24070 */
[----:B------:R-:W-:Y:S01]  /*31e0*/  IMAD.HI.U32 R14, R3, R69, RZ ;  /* 0x00000045030e7227 */ /* 0x000fe200078e00ff */
[----:B------:R-:W-:Y:S02]  /*31f0*/  MOV R78, R59 ;  /* 0x0000003b004e7202 */ /* 0x000fe40000000f00 */
[----:B------:R-:W-:Y:S01]  /*3200*/  LOP3.LUT R249, R7, 0x10, RZ, 0x3c, !PT ;  /* 0x0000001007f97812 */ /* 0x000fe200078e3cff */
[----:B------:R-:W-:Y:S01]  /*3210*/  @!P5 IMAD.IADD R61, R61, 0x1, -R0 ;  /* 0x000000013d3dd824 */ /* 0x000fe200078e0a00 */
[----:B------:R-:W-:Y:S01]  /*3220*/  @!P3 IADD3 R78, -R78, RZ, RZ ;  /* 0x000000ff4e4eb210 */ /* 0x000fe20007ffe1ff */
[C---:B------:R-:W-:Y:S01]  /*3230*/  IMAD R67, R0.reuse, R13, R67 ;  /* 0x0000000d00437224 */ /* 0x040fe200078e0243 */
[----:B------:R-:W-:Y:S01]  /*3240*/  LOP3.LUT R248, R7, 0x20, RZ, 0x3c, !PT ;  /* 0x0000002007f87812 */ /* 0x000fe200078e3cff */
[----:B------:R-:W-:Y:S01]  /*3250*/  IMAD.MOV R14, RZ, RZ, -R14 ;  /* 0x000000ffff0e7224 */ /* 0x000fe200078e0a0e */
[----:B------:R-:W-:Y:S01]  /*3260*/  ISETP.GT.U32.AND P5, PT, R0, R61, PT ;  /* 0x0000003d0000720c */ /* 0x000fe20003fa4070 */
[----:B------:R-:W-:Y:S01]  /*3270*/  IMAD.HI.U32 R15, R3, R71, RZ ;  /* 0x00000047030f7227 */ /* 0x000fe200078e00ff */
[----:B------:R-:W-:-:S02]  /*3280*/  LOP3.LUT R251, R7, 0x30, RZ, 0x3c, !PT ;  /* 0x0000003007fb7812 */ /* 0x000fc400078e3cff */
[----:B------:R-:W-:Y:S01]  /*3290*/  LOP3.LUT R245, R7, 0x40, RZ, 0x3c, !PT ;  /* 0x0000004007f57812 */ /* 0x000fe200078e3cff */
[--C-:B------:R-:W-:Y:S01]  /*32a0*/  @!P1 IMAD.IADD R65, R65, 0x1, -R0.reuse ;  /* 0x0000000141419824 */ /* 0x100fe200078e0a00 */
[----:B------:R-:W-:Y:S01]  /*32b0*/  IADD3 R15, -R15, RZ, RZ ;  /* 0x000000ff0f0f7210 */ /* 0x000fe20007ffe1ff */
[C---:B------:R-:W-:Y:S01]  /*32c0*/  IMAD R69, R0.reuse, R14, R69 ;  /* 0x0000000e00457224 */ /* 0x040fe200078e0245 */
[----:B------:R-:W-:Y:S01]  /*32d0*/  LOP3.LUT R246, R7, 0x50, RZ, 0x3c, !PT ;  /* 0x0000005007f67812 */ /* 0x000fe200078e3cff */
[----:B------:R-:W-:Y:S01]  /*32e0*/  IMAD.HI.U32 R57, R3, R73, RZ ;  /* 0x0000004903397227 */ /* 0x000fe200078e00ff */
[C---:B------:R-:W-:Y:S02]  /*32f0*/  ISETP.GT.U32.AND P1, PT, R0.reuse, R65, PT ;  /* 0x000000410000720c */ /* 0x040fe40003f24070 */
[----:B------:R-:W-:Y:S01]  /*3300*/  LOP3.LUT R247, R7, 0x60, RZ, 0x3c, !PT ;  /* 0x0000006007f77812 */ /* 0x000fe200078e3cff */
[----:B------:R-:W-:Y:S01]  /*3310*/  @!P5 IMAD.IADD R61, R61, 0x1, -R0 ;  /* 0x000000013d3dd824 */ /* 0x000fe200078e0a00 */
[C---:B------:R-:W-:Y:S01]  /*3320*/  ISETP.GT.U32.AND P5, PT, R0.reuse, R67, PT ;  /* 0x000000430000720c */ /* 0x040fe20003fa4070 */
[----:B------:R-:W-:Y:S01]  /*3330*/  IMAD R71, R0, R15, R71 ;  /* 0x0000000f00477224 */ /* 0x000fe200078e0247 */
[----:B------:R-:W-:Y:S01]  /*3340*/  LOP3.LUT R244, R7, 0x70, RZ, 0x3c, !PT ;  /* 0x0000007007f47812 */ /* 0x000fe200078e3cff */
[----:B------:R-:W-:-:S02]  /*3350*/  IMAD.MOV R57, RZ, RZ, -R57 ;  /* 0x000000ffff397224 */ /* 0x000fc400078e0a39 */
[----:B------:R-:W-:-:S04]  /*3360*/  IMAD.HI.U32 R12, R3, R75, RZ ;  /* 0x0000004b030c7227 */ /* 0x000fc800078e00ff */
[----:B------:R-:W-:Y:S01]  /*3370*/  @!P1 IADD3 R65, R65, -R0, RZ ;  /* 0x8000000041419210 */ /* 0x000fe20007ffe0ff */
[C---:B------:R-:W-:Y:S01]  /*3380*/  IMAD R73, R0.reuse, R57, R73 ;  /* 0x0000003900497224 */ /* 0x040fe200078e0249 */
[C---:B------:R-:W-:Y:S01]  /*3390*/  ISETP.GT.U32.AND P1, PT, R0.reuse, R69, PT ;  /* 0x000000450000720c */ /* 0x040fe20003f24070 */
[----:B------:R-:W-:Y:S01]  /*33a0*/  IMAD.MOV R12, RZ, RZ, -R12 ;  /* 0x000000ffff0c7224 */ /* 0x000fe200078e0a0c */
[----:B------:R-:W-:Y:S01]  /*33b0*/  IABS R57, R11 ;  /* 0x0000000b00397213 */ /* 0x000fe20000000000 */
[----:B------:R-:W-:Y:S01]  /*33c0*/  @!P5 IMAD.IADD R67, R67, 0x1, -R0 ;  /* 0x000000014343d824 */ /* 0x000fe200078e0a00 */
[----:B------:R-:W-:Y:S01]  /*33d0*/  ISETP.GT.U32.AND P5, PT, R0, R71, PT ;  /* 0x000000470000720c */ /* 0x000fe20003fa4070 */
[----:B------:R-:W-:-:S04]  /*33e0*/  IMAD.HI.U32 R13, R3, R79, RZ ;  /* 0x0000004f030d7227 */ /* 0x000fc800078e00ff */
[----:B------:R-:W-:Y:S02]  /*33f0*/  IMAD R75, R0, R12, R75 ;  /* 0x0000000c004b7224 */ /* 0x000fe400078e024b */
[----:B------:R-:W-:-:S04]  /*3400*/  IMAD.HI.U32 R12, R3, R77, RZ ;  /* 0x0000004d030c7227 */ /* 0x000fc800078e00ff */
[--C-:B------:R-:W-:Y:S01]  /*3410*/  @!P1 IMAD.IADD R69, R69, 0x1, -R0.reuse ;  /* 0x0000000145459824 */ /* 0x100fe200078e0a00 */
[C---:B------:R-:W-:Y:S01]  /*3420*/  ISETP.GT.U32.AND P1, PT, R0.reuse, R67, PT ;  /* 0x000000430000720c */ /* 0x040fe20003f24070 */
[----:B------:R-:W-:Y:S02]  /*3430*/  @!P5 IMAD.IADD R71, R71, 0x1, -R0 ;  /* 0x000000014747d824 */ /* 0x000fe400078e0a00 */
[----:B------:R-:W-:Y:S01]  /*3440*/  IMAD.MOV R13, RZ, RZ, -R13 ;  /* 0x000000ffff0d7224 */ /* 0x000fe200078e0a0d */
[C---:B------:R-:W-:Y:S01]  /*3450*/  ISETP.GT.U32.AND P5, PT, R0.reuse, R69, PT ;  /* 0x000000450000720c */ /* 0x040fe20003fa4070 */
[----:B------:R-:W-:Y:S01]  /*3460*/  IMAD.MOV R12, RZ, RZ, -R12 ;  /* 0x000000ffff0c7224 */ /* 0x000fe200078e0a0c */
[C---:B------:R-:W-:Y:S01]  /*3470*/  ISETP.GT.U32.AND P3, PT, R0.reuse, R71, PT ;  /* 0x000000470000720c */ /* 0x040fe20003f64070 */
[C---:B------:R-:W-:Y:S02]  /*3480*/  IMAD R79, R0.reuse, R13, R79 ;  /* 0x0000000d004f7224 */ /* 0x040fe400078e024f */
[----:B------:R-:W-:-:S02]  /*3490*/  IMAD R77, R0, R12, R77 ;  /* 0x0000000c004d7224 */ /* 0x000fc400078e024d */
[----:B------:R-:W-:-:S04]  /*34a0*/  IMAD.HI.U32 R14, R3, R81, RZ ;  /* 0x00000051030e7227 */ /* 0x000fc800078e00ff */
[--C-:B------:R-:W-:Y:S01]  /*34b0*/  @!P1 IMAD.IADD R67, R67, 0x1, -R0.reuse ;  /* 0x0000000143439824 */ /* 0x100fe200078e0a00 */
[C---:B------:R-:W-:Y:S01]  /*34c0*/  ISETP.GT.U32.AND P1, PT, R0.reuse, R73, PT ;  /* 0x000000490000720c */ /* 0x040fe20003f24070 */
[----:B------:R-:W-:Y:S01]  /*34d0*/  @!P5 IMAD.IADD R69, R69, 0x1, -R0 ;  /* 0x000000014545d824 */ /* 0x000fe200078e0a00 */
[C---:B------:R-:W-:Y:S01]  /*34e0*/  ISETP.GT.U32.AND P5, PT, R0.reuse, R75, PT ;  /* 0x0000004b0000720c */ /* 0x040fe20003fa4070 */
[----:B------:R-:W-:Y:S01]  /*34f0*/  IMAD.HI.U32 R3, R3, R83, RZ ;  /* 0x0000005303037227 */ /* 0x000fe200078e00ff */
[----:B------:R-:W-:Y:S02]  /*3500*/  @!P3 IADD3 R71, R71, -R0, RZ ;  /* 0x800000004747b210 */ /* 0x000fe40007ffe0ff */
[----:B------:R-:W-:Y:S01]  /*3510*/  ISETP.GT.U32.AND P3, PT, R0, R77, PT ;  /* 0x0000004d0000720c */ /* 0x000fe20003f64070 */
[----:B------:R-:W-:Y:S02]  /*3520*/  IMAD.MOV R14, RZ, RZ, -R14 ;  /* 0x000000ffff0e7224 */ /* 0x000fe400078e0a0e */
[----:B------:R-:W-:-:S02]  /*3530*/  IMAD.MOV R3, RZ, RZ, -R3 ;  /* 0x000000ffff037224 */ /* 0x000fc400078e0a03 */
[C---:B------:R-:W-:Y:S01]  /*3540*/  IMAD R81, R0.reuse, R14, R81 ;  /* 0x0000000e00517224 */ /* 0x040fe200078e0251 */
[----:B------:R-:W-:Y:S01]  /*3550*/  IADD3 R14, R11, 0x80, RZ ;  /* 0x000000800b0e7810 */ /* 0x000fe20007ffe0ff */
[--C-:B------:R-:W-:Y:S01]  /*3560*/  @!P1 IMAD.IADD R73, R73, 0x1, -R0.reuse ;  /* 0x0000000149499824 */ /* 0x100fe200078e0a00 */
[C---:B------:R-:W-:Y:S01]  /*3570*/  ISETP.GT.U32.AND P1, PT, R0.reuse, R79, PT ;  /* 0x0000004f0000720c */ /* 0x040fe20003f24070 */
[----:B------:R-:W-:Y:S01]  /*3580*/  @!P5 IMAD.IADD R75, R75, 0x1, -R0 ;  /* 0x000000014b4bd824 */ /* 0x000fe200078e0a00 */
[----:B------:R-:W-:Y:S01]  /*3590*/  IABS R63, R14 ;  /* 0x0000000e003f7213 */ /* 0x000fe20000000000 */
[----:B------:R-:W-:Y:S01]  /*35a0*/  VIADD R13, R11, 0x100 ;  /* 0x000001000b0d7836 */ /* 0x000fe20000000000 */
[C---:B------:R-:W-:Y:S01]  /*35b0*/  ISETP.GT.U32.AND P5, PT, R0.reuse, R73, PT ;  /* 0x000000490000720c */ /* 0x040fe20003fa4070 */
[C---:B------:R-:W-:Y:S01]  /*35c0*/  IMAD R83, R0.reuse, R3, R83 ;  /* 0x0000000300537224 */ /* 0x040fe200078e0253 */
[----:B------:R-:W-:Y:S01]  /*35d0*/  @!P3 IADD3 R77, R77, -R0, RZ ;  /* 0x800000004d4db210 */ /* 0x000fe20007ffe0ff */
[----:B------:R-:W-:Y:S01]  /*35e0*/  IMAD.MOV.U32 R80, RZ, RZ, R61 ;  /* 0x000000ffff507224 */ /* 0x000fe200078e003d */
[----:B------:R-:W-:Y:S01]  /*35f0*/  ISETP.GT.U32.AND P3, PT, R0, R75, PT ;  /* 0x0000004b0000720c */ /* 0x000fe20003f64070 */
[----:B------:R-:W-:Y:S01]  /*3600*/  IMAD.HI.U32 R3, R2, R57, RZ ;  /* 0x0000003902037227 */ /* 0x000fe200078e00ff */
[----:B------:R-:W-:-:S03]  /*3610*/  IABS R85, R13 ;  /* 0x0000000d00557213 */ /* 0x000fc60000000000 */
[----:B------:R-:W-:Y:S01]  /*3620*/  @!P1 IMAD.IADD R79, R79, 0x1, -R0 ;  /* 0x000000014f4f9824 */ /* 0x000fe200078e0a00 */
[C---:B------:R-:W-:Y:S01]  /*3630*/  ISETP.GT.U32.AND P1, PT, R0.reuse, R77, PT ;  /* 0x0000004d0000720c */ /* 0x040fe20003f24070 */
[----:B------:R-:W-:Y:S02]  /*3640*/  @!P6 IMAD.MOV R80, RZ, RZ, -R80 ;  /* 0x000000ffff50e224 */ /* 0x000fe400078e0a50 */
[----:B------:R-:W-:Y:S01]  /*3650*/  IMAD.MOV R59, RZ, RZ, -R3 ;  /* 0x000000ffff3b7224 */ /* 0x000fe200078e0a03 */
[----:B------:R-:W-:Y:S01]  /*3660*/  ISETP.GT.U32.AND P6, PT, R0, R79, PT ;  /* 0x0000004f0000720c */ /* 0x000fe20003fc4070 */
[----:B------:R-:W-:Y:S01]  /*3670*/  IMAD.HI.U32 R3, R2, R63, RZ ;  /* 0x0000003f02037227 */ /* 0x000fe200078e00ff */
[----:B------:R-:W-:Y:S02]  /*3680*/  @!P5 IADD3 R73, R73, -R0, RZ ;  /* 0x800000004949d210 */ /* 0x000fe40007ffe0ff */
[----:B------:R-:W-:Y:S01]  /*3690*/  ISETP.GT.U32.AND P5, PT, R0, R81, PT ;  /* 0x000000510000720c */ /* 0x000fe20003fa4070 */
[----:B------:R-:W-:-:S04]  /*36a0*/  IMAD.HI.U32 R15, R2, R85, RZ ;  /* 0x00000055020f7227 */ /* 0x000fc800078e00ff */
[----:B------:R-:W-:Y:S02]  /*36b0*/  VIADD R12, R11, 0x180 ;  /* 0x000001800b0c7836 */ /* 0x000fe40000000000 */
[----:B------:R-:W-:Y:S02]  /*36c0*/  IMAD.MOV R3, RZ, RZ, -R3 ;  /* 0x000000ffff037224 */ /* 0x000fe400078e0a03 */
[----:B------:R-:W-:Y:S01]  /*36d0*/  IMAD.MOV R15, RZ, RZ, -R15 ;  /* 0x000000ffff0f7224 */ /* 0x000fe200078e0a0f */
[----:B------:R-:W-:Y:S01]  /*36e0*/  IABS R87, R12 ;  /* 0x0000000c00577213 */ /* 0x000fe20000000000 */
[C---:B------:R-:W-:Y:S01]  /*36f0*/  IMAD R57, R6.reuse, R59, R57 ;  /* 0x0000003b06397224 */ /* 0x040fe200078e0239 */
[----:B------:R3:W-:Y:S01]  /*3700*/  STL.64 [R1+0xfc0], R12 ;  /* 0x000fc00c01007387 */ /* 0x0007e20000100a00 */
[----:B------:R-:W-:Y:S02]  /*3710*/  IMAD R59, R6, R3, R63 ;  /* 0x00000003063b7224 */ /* 0x000fe400078e023f */
[--C-:B------:R-:W-:Y:S01]  /*3720*/  @!P3 IMAD.IADD R75, R75, 0x1, -R0.reuse ;  /* 0x000000014b4bb824 */ /* 0x100fe200078e0a00 */
[----:B------:R-:W-:Y:S01]  /*3730*/  ISETP.GT.U32.AND P3, PT, R0, R83, PT ;  /* 0x000000530000720c */ /* 0x000fe20003f64070 */
[----:B------:R-:W-:Y:S01]  /*3740*/  IMAD R61, R6, R15, R85 ;  /* 0x0000000f063d7224 */ /* 0x000fe200078e0255 */
[----:B------:R-:W-:Y:S01]  /*3750*/  LOP3.LUT R15, R92, 0x3f, RZ, 0xc0, !PT ;  /* 0x0000003f5c0f7812 */ /* 0x000fe200078ec0ff */
[--C-:B------:R-:W-:Y:S01]  /*3760*/  @!P6 IMAD.IADD R79, R79, 0x1, -R0.reuse ;  /* 0x000000014f4fe824 */ /* 0x100fe200078e0a00 */
[C---:B------:R-:W-:Y:S01]  /*3770*/  ISETP.GT.U32.AND P6, PT, R6.reuse, R59, PT ;  /* 0x0000003b0600720c */ /* 0x040fe20003fc4070 */
[----:B------:R-:W-:Y:S01]  /*3780*/  @!P1 IMAD.IADD R77, R77, 0x1, -R0 ;  /* 0x000000014d4d9824 */ /* 0x000fe200078e0a00 */
[----:B------:R-:W-:Y:S01]  /*3790*/  ISETP.GT.U32.AND P1, PT, R6, R57, PT ;  /* 0x000000390600720c */ /* 0x000fe20003f24070 */
[----:B------:R-:W-:-:S04]  /*37a0*/  IMAD.HI.U32 R2, R2, R87, RZ ;  /* 0x0000005702027227 */ /* 0x000fc800078e00ff */
[----:B------:R-:W-:Y:S01]  /*37b0*/  @!P5 IMAD.IADD R81, R81, 0x1, -R0 ;  /* 0x000000015151d824 */ /* 0x000fe200078e0a00 */
[----:B------:R-:W-:Y:S01]  /*37c0*/  ISETP.GT.U32.AND P5, PT, R6, R61, PT ;  /* 0x0000003d0600720c */ /* 0x000fe20003fa4070 */
[----:B------:R-:W-:Y:S01]  /*37d0*/  @!P4 IMAD.MOV R65, RZ, RZ, -R65 ;  /* 0x000000ffff41c224 */ /* 0x000fe200078e0a41 */
[----:B------:R-:W-:Y:S01]  /*37e0*/  IADD3 R2, -R2, RZ, RZ ;  /* 0x000000ff02027210 */ /* 0x000fe20007ffe1ff */
[----:B------:R-:W-:Y:S01]  /*37f0*/  @!P2 IMAD.MOV R67, RZ, RZ, -R67 ;  /* 0x000000ffff43a224 */ /* 0x000fe200078e0a43 */
[----:B------:R-:W-:Y:S01]  /*3800*/  @!P3 IADD3 R83, R83, -R0, RZ ;  /* 0x800000005353b210 */ /* 0x000fe20007ffe0ff */
[----:B------:R-:W-:Y:S01]  /*3810*/  @!P0 IMAD.MOV R69, RZ, RZ, -R69 ;  /* 0x000000ffff458224 */ /* 0x000fe200078e0a45 */
[----:B------:R-:W-:Y:S01]  /*3820*/  @!P6 IADD3 R59, R59, -R6, RZ ;  /* 0x800000063b3be210 */ /* 0x000fe20007ffe0ff */
[----:B------:R-:W-:Y:S01]  /*3830*/  IMAD R63, R6, R2, R87 ;  /* 0x00000002063f7224 */ /* 0x000fe200078e0257 */
[----:B------:R-:W-:Y:S01]  /*3840*/  ISETP.GE.AND P4, PT, R84, RZ, PT ;  /* 0x000000ff5400720c */ /* 0x000fe20003f86270 */
[--C-:B------:R-:W-:Y:S01]  /*3850*/  @!P1 IMAD.IADD R57, R57, 0x1, -R6.reuse ;  /* 0x0000000139399824 */ /* 0x100fe200078e0a06 */
[C---:B------:R-:W-:Y:S01]  /*3860*/  ISETP.GT.U32.AND P1, PT, R0.reuse, R81, PT ;  /* 0x000000510000720c */ /* 0x040fe20003f24070 */
[----:B------:R-:W4:Y:S01]  /*3870*/  LDC.64 R2, c[0x0][0x238] ;  /* 0x00008e00ff027b82 */ /* 0x000f220000000a00 */
[----:B------:R-:W-:Y:S01]  /*3880*/  ISETP.GT.U32.AND P2, PT, R0, R83, PT ;  /* 0x000000530000720c */ /* 0x000fe20003f44070 */
[----:B------:R-:W-:Y:S01]  /*3890*/  @!P5 IMAD.IADD R61, R61, 0x1, -R6 ;  /* 0x000000013d3dd824 */ /* 0x000fe200078e0a06 */
[----:B------:R-:W-:-:S02]  /*38a0*/  ISETP.GT.U32.AND P3, PT, R6, R63, PT ;  /* 0x0000003f0600720c */ /* 0x000fc40003f64070 */
[C---:B------:R-:W-:Y:S02]  /*38b0*/  ISETP.GT.U32.AND P5, PT, R6.reuse, R59, PT ;  /* 0x0000003b0600720c */ /* 0x040fe40003fa4070 */
[C---:B------:R-:W-:Y:S02]  /*38c0*/  ISETP.GT.U32.AND P6, PT, R6.reuse, R57, PT ;  /* 0x000000390600720c */ /* 0x040fe40003fc4070 */
[----:B------:R-:W-:Y:S02]  /*38d0*/  ISETP.GT.U32.AND P0, PT, R6, R61, PT ;  /* 0x0000003d0600720c */ /* 0x000fe40003f04070 */
[----:B------:R-:W-:Y:S01]  /*38e0*/  @!P4 IADD3 R71, -R71, RZ, RZ ;  /* 0x000000ff4747c210 */ /* 0x000fe20007ffe1ff */
[--C-:B------:R-:W-:Y:S01]  /*38f0*/  @!P1 IMAD.IADD R81, R81, 0x1, -R0.reuse ;  /* 0x0000000151519824 */ /* 0x100fe200078e0a00 */
[----:B------:R-:W-:Y:S01]  /*3900*/  ISETP.GE.AND P4, PT, R86, RZ, PT ;  /* 0x000000ff5600720c */ /* 0x000fe20003f86270 */
[----:B------:R-:W-:Y:S01]  /*3910*/  @!P2 IMAD.IADD R83, R83, 0x1, -R0 ;  /* 0x000000015353a824 */ /* 0x000fe200078e0a00 */
[----:B------:R-:W-:Y:S01]  /*3920*/  ISETP.GE.AND P1, PT, R88, RZ, PT ;  /* 0x000000ff5800720c */ /* 0x000fe20003f26270 */
[----:B------:R-:W-:Y:S01]  /*3930*/  @!P3 IMAD.IADD R63, R63, 0x1, -R6 ;  /* 0x000000013f3fb824 */ /* 0x000fe200078e0a06 */
[----:B------:R-:W-:-:S02]  /*3940*/  ISETP.GE.AND P2, PT, R89, RZ, PT ;  /* 0x000000ff5900720c */ /* 0x000fc40003f46270 */
[----:B------:R-:W-:Y:S01]  /*3950*/  @!P5 IADD3 R59, R59, -R6, RZ ;  /* 0x800000063b3bd210 */ /* 0x000fe20007ffe0ff */
[--C-:B------:R-:W-:Y:S01]  /*3960*/  @!P6 IMAD.IADD R57, R57, 0x1, -R6.reuse ;  /* 0x000000013939e824 */ /* 0x100fe200078e0a06 */
[----:B------:R-:W-:Y:S01]  /*3970*/  ISETP.GE.AND P5, PT, R91, RZ, PT ;  /* 0x000000ff5b00720c */ /* 0x000fe20003fa6270 */
[--C-:B------:R-:W-:Y:S01]  /*3980*/  @!P0 IMAD.IADD R61, R61, 0x1, -R6.reuse ;  /* 0x000000013d3d8824 */ /* 0x100fe200078e0a06 */
[----:B------:R-:W-:Y:S01]  /*3990*/  ISETP.GT.U32.AND P3, PT, R6, R63, PT ;  /* 0x0000003f0600720c */ /* 0x000fe20003f64070 */
[----:B----4-:R-:W-:Y:S01]  /*39a0*/  IMAD R141, R15, R3, RZ ;  /* 0x000000030f8d7224 */ /* 0x010fe200078e02ff */
[----:B------:R-:W-:Y:S01]  /*39b0*/  ISETP.GE.AND P6, PT, R90, RZ, PT ;  /* 0x000000ff5a00720c */ /* 0x000fe20003fc6270 */
[----:B------:R-:W-:Y:S01]  /*39c0*/  @!P4 IMAD.MOV R73, RZ, RZ, -R73 ;  /* 0x000000ffff49c224 */ /* 0x000fe200078e0a49 */
[----:B------:R-:W-:Y:S01]  /*39d0*/  ISETP.GE.AND P0, PT, R82, RZ, PT ;  /* 0x000000ff5200720c */ /* 0x000fe20003f06270 */
[C---:B------:R-:W-:Y:S01]  /*39e0*/  IMAD R174, R2.reuse, 0x33, RZ ;  /* 0x0000003302ae7824 */ /* 0x040fe200078e02ff */
[----:B------:R-:W-:Y:S01]  /*39f0*/  @!P1 IADD3 R75, -R75, RZ, RZ ;  /* 0x000000ff4b4b9210 */ /* 0x000fe20007ffe1ff */
[----:B------:R-:W-:Y:S01]  /*3a00*/  @!P2 IMAD.MOV R77, RZ, RZ, -R77 ;  /* 0x000000ffff4da224 */ /* 0x000fe200078e0a4d */
[----:B------:R-:W-:Y:S01]  /*3a10*/  ISETP.GE.AND P1, PT, R11, RZ, PT ;  /* 0x000000ff0b00720c */ /* 0x000fe20003f26270 */
[----:B------:R-:W-:Y:S01]  /*3a20*/  IMAD R190, R2, 0x35, RZ ;  /* 0x0000003502be7824 */ /* 0x000fe200078e02ff */
[----:B------:R-:W-:Y:S01]  /*3a30*/  ISETP.GE.AND P2, PT, R14, RZ, PT ;  /* 0x000000ff0e00720c */ /* 0x000fe20003f46270 */
[----:B------:R-:W-:Y:S01]  /*3a40*/  @!P5 IMAD.MOV R81, RZ, RZ, -R81 ;  /* 0x000000ffff51d224 */ /* 0x000fe200078e0a51 */
[----:B------:R-:W-:Y:S01]  /*3a50*/  ISETP.GE.AND P4, PT, R13, RZ, PT ;  /* 0x000000ff0d00720c */ /* 0x000fe20003f86270 */
[----:B------:R-:W-:Y:S01]  /*3a60*/  @!P3 IMAD.IADD R63, R63, 0x1, -R6 ;  /* 0x000000013f3fb824 */ /* 0x000fe200078e0a06 */
[----:B------:R-:W-:Y:S01]  /*3a70*/  ISETP.GE.AND P5, PT, R12, RZ, PT ;  /* 0x000000ff0c00720c */ /* 0x000fe20003fa6270 */
[----:B------:R-:W-:Y:S01]  /*3a80*/  @!P6 IMAD.MOV R79, RZ, RZ, -R79 ;  /* 0x000000ffff4fe224 */ /* 0x000fe200078e0a4f */
[----:B------:R-:W-:Y:S01]  /*3a90*/  ISETP.NE.AND P3, PT, R5, RZ, PT ;  /* 0x000000ff0500720c */ /* 0x000fe20003f65270 */
[----:B------:R-:W4:Y:S01]  /*3aa0*/  LDC R6, c[0x0][0x230] ;  /* 0x00008c00ff067b82 */ /* 0x000f220000000800 */
[----:B------:R-:W-:Y:S01]  /*3ab0*/  LOP3.LUT R5, RZ, R5, RZ, 0x33, !PT ;  /* 0x00000005ff057212 */ /* 0x000fe200078e33ff */
[C---:B------:R-:W-:Y:S01]  /*3ac0*/  IMAD R198, R2.reuse, 0x36, RZ ;  /* 0x0000003602c67824 */ /* 0x040fe200078e02ff */
[----:B------:R-:W-:Y:S01]  /*3ad0*/  @!P0 IADD3 R83, -R83, RZ, RZ ;  /* 0x000000ff53538210 */ /* 0x000fe20007ffe1ff */
[----:B------:R-:W-:Y:S01]  /*3ae0*/  @!P1 IMAD.MOV R57, RZ, RZ, -R57 ;  /* 0x000000ffff399224 */ /* 0x000fe200078e0a39 */
[C---:B------:R-:W-:Y:S01]  /*3af0*/  SEL R9, R5.reuse, R9, !P3 ;  /* 0x0000000905097207 */ /* 0x040fe20005800000 */
[----:B------:R-:W-:Y:S01]  /*3b00*/  @!P2 IMAD.MOV R59, RZ, RZ, -R59 ;  /* 0x000000ffff3ba224 */ /* 0x000fe200078e0a3b */
[C---:B------:R-:W-:Y:S01]  /*3b10*/  SEL R82, R5.reuse, R17, !P3 ;  /* 0x0000001105527207 */ /* 0x040fe20005800000 */
[----:B------:R-:W-:Y:S01]  /*3b20*/  @!P4 IMAD.MOV R61, RZ, RZ, -R61 ;  /* 0x000000ffff3dc224 */ /* 0x000fe200078e0a3d */
[C---:B------:R-:W-:Y:S01]  /*3b30*/  SEL R18, R5.reuse, R18, !P3 ;  /* 0x0000001205127207 */ /* 0x040fe20005800000 */
[----:B------:R-:W1:Y:S01]  /*3b40*/  LDC R17, c[0x0][0x230] ;  /* 0x00008c00ff117b82 */ /* 0x000e620000000800 */
[C---:B------:R-:W-:Y:S01]  /*3b50*/  SEL R84, R5.reuse, R19, !P3 ;  /* 0x0000001305547207 */ /* 0x040fe20005800000 */
[C---:B------:R-:W-:Y:S01]  /*3b60*/  IMAD R204, R2.reuse, 0x37, RZ ;  /* 0x0000003702cc7824 */ /* 0x040fe200078e02ff */
[C---:B------:R-:W-:Y:S01]  /*3b70*/  SEL R20, R5.reuse, R20, !P3 ;  /* 0x0000001405147207 */ /* 0x040fe20005800000 */
[C---:B------:R-:W-:Y:S01]  /*3b80*/  IMAD R222, R2.reuse, 0x38, RZ ;  /* 0x0000003802de7824 */ /* 0x040fe200078e02ff */
[C---:B------:R-:W-:Y:S01]  /*3b90*/  SEL R21, R5.reuse, R21, !P3 ;  /* 0x0000001505157207 */ /* 0x040fe20005800000 */
[C---:B------:R-:W-:Y:S01]  /*3ba0*/  IMAD R228, R2.reuse, 0x39, RZ ;  /* 0x0000003902e47824 */ /* 0x040fe200078e02ff */
[C---:B------:R-:W-:Y:S01]  /*3bb0*/  SEL R22, R5.reuse, R22, !P3 ;  /* 0x0000001605167207 */ /* 0x040fe20005800000 */
[C---:B------:R-:W-:Y:S01]  /*3bc0*/  IMAD R234, R2.reuse, 0x3a, RZ ;  /* 0x0000003a02ea7824 */ /* 0x040fe200078e02ff */
[C---:B------:R-:W-:Y:S01]  /*3bd0*/  SEL R85, R5.reuse, R23, !P3 ;  /* 0x0000001705557207 */ /* 0x040fe20005800000 */
[----:B------:R-:W-:Y:S01]  /*3be0*/  IMAD R240, R2, 0x3b, RZ ;  /* 0x0000003b02f07824 */ /* 0x000fe200078e02ff */
[----:B------:R-:W-:-:S02]  /*3bf0*/  SEL R24, R5, R24, !P3 ;  /* 0x0000001805187207 */ /* 0x000fc40005800000 */
[C---:B------:R-:W-:Y:S01]  /*3c00*/  SEL R86, R5.reuse, R25, !P3 ;  /* 0x0000001905567207 */ /* 0x040fe20005800000 */
[----:B----4-:R-:W-:Y:S01]  /*3c10*/  VIADD R6, R6, 0xffffffdf ;  /* 0xffffffdf06067836 */ /* 0x010fe20000000000 */
[C---:B------:R-:W-:Y:S02]  /*3c20*/  SEL R87, R5.reuse, R26, !P3 ;  /* 0x0000001a05577207 */ /* 0x040fe40005800000 */
[C---:B------:R-:W-:Y:S02]  /*3c30*/  SEL R88, R5.reuse, R27, !P3 ;  /* 0x0000001b05587207 */ /* 0x040fe40005800000 */
[C---:B------:R-:W-:Y:S02]  /*3c40*/  SEL R89, R5.reuse, R28, !P3 ;  /* 0x0000001c05597207 */ /* 0x040fe40005800000 */
[C---:B------:R-:W-:Y:S02]  /*3c50*/  SEL R90, R5.reuse, R29, !P3 ;  /* 0x0000001d055a7207 */ /* 0x040fe40005800000 */
[----:B------:R-:W-:-:S02]  /*3c60*/  SEL R91, R5, R30, !P3 ;  /* 0x0000001e055b7207 */ /* 0x000fc40005800000 */
[C---:B------:R-:W-:Y:S02]  /*3c70*/  SEL R92, R5.reuse, R31, !P3 ;  /* 0x0000001f055c7207 */ /* 0x040fe40005800000 */
[C---:B------:R-:W-:Y:S02]  /*3c80*/  SEL R93, R5.reuse, R32, !P3 ;  /* 0x00000020055d7207 */ /* 0x040fe40005800000 */
[C---:B------:R-:W-:Y:S02]  /*3c90*/  SEL R94, R5.reuse, R33, !P3 ;  /* 0x00000021055e7207 */ /* 0x040fe40005800000 */
[C---:B------:R-:W-:Y:S02]  /*3ca0*/  SEL R95, R5.reuse, R34, !P3 ;  /* 0x00000022055f7207 */ /* 0x040fe40005800000 */
[C---:B------:R-:W-:Y:S02]  /*3cb0*/  SEL R96, R5.reuse, R35, !P3 ;  /* 0x0000002305607207 */ /* 0x040fe40005800000 */
[----:B------:R-:W-:Y:S01]  /*3cc0*/  SEL R97, R5, R36, !P3 ;  /* 0x0000002405617207 */ /* 0x000fe20005800000 */
[----:B------:R-:W-:Y:S01]  /*3cd0*/  IMAD R36, R91, UR6, RZ ;  /* 0x000000065b247c24 */ /* 0x000fe2000f8e02ff */
[C---:B------:R-:W-:Y:S01]  /*3ce0*/  SEL R98, R5.reuse, R37, !P3 ;  /* 0x0000002505627207 */ /* 0x040fe20005800000 */
[----:B------:R-:W-:Y:S01]  /*3cf0*/  IMAD R37, R92, UR7, RZ ;  /* 0x000000075c257c24 */ /* 0x000fe2000f8e02ff */
        /* <DEDUP_REMOVED lines=28> */
[C---:B------:R-:W-:Y:S01]  /*3ec0*/  SEL R52, R5.reuse, R52, !P3 ;  /* 0x0000003405347207 */ /* 0x040fe20005800000 */
[----:B------:R-:W-:Y:S01]  /*3ed0*/  ULDC.64 UR6, c[0x0][0x210] ;  /* 0x0000840000067ab9 */ /* 0x000fe20000000a00 */
[C---:B------:R-:W-:Y:S01]  /*3ee0*/  SEL R53, R5.reuse, R53, !P3 ;  /* 0x0000003505357207 */ /* 0x040fe20005800000 */
[----:B------:R-:W-:Y:S01]  /*3ef0*/  UMOV UR12, 0x400 ;  /* 0x00000400000c7882 */ /* 0x000fe20000000000 */
[C---:B------:R-:W-:Y:S01]  /*3f00*/  SEL R55, R5.reuse, R55, !P3 ;  /* 0x0000003705377207 */ /* 0x040fe20005800000 */
[----:B------:R-:W-:Y:S01]  /*3f10*/  ULDC.64 UR16, c[0x0][0x208] ;  /* 0x0000820000107ab9 */ /* 0x000fe20000000a00 */
[----:B------:R-:W-:-:S02]  /*3f20*/  SEL R56, R5, R56, !P3 ;  /* 0x0000003805387207 */ /* 0x000fc40005800000 */
[C---:B------:R-:W-:Y:S02]  /*3f30*/  SEL R54, R5.reuse, R54, !P3 ;  /* 0x0000003605367207 */ /* 0x040fe40005800000 */
[C---:B------:R-:W-:Y:S02]  /*3f40*/  SEL R58, R5.reuse, R58, !P3 ;  /* 0x0000003a053a7207 */ /* 0x040fe40005800000 */
[C---:B------:R-:W-:Y:S02]  /*3f50*/  SEL R60, R5.reuse, R60, !P3 ;  /* 0x0000003c053c7207 */ /* 0x040fe40005800000 */
[C---:B------:R-:W-:Y:S02]  /*3f60*/  SEL R62, R5.reuse, R62, !P3 ;  /* 0x0000003e053e7207 */ /* 0x040fe40005800000 */
[C---:B------:R-:W-:Y:S02]  /*3f70*/  SEL R64, R5.reuse, R64, !P3 ;  /* 0x0000004005407207 */ /* 0x040fe40005800000 */
[----:B------:R-:W-:-:S02]  /*3f80*/  SEL R66, R5, R66, !P3 ;  /* 0x0000004205427207 */ /* 0x000fc40005800000 */
[C---:B------:R-:W-:Y:S01]  /*3f90*/  SEL R68, R5.reuse, R68, !P3 ;  /* 0x0000004405447207 */ /* 0x040fe20005800000 */
[----:B------:R-:W-:Y:S01]  /*3fa0*/  IMAD R103, R64, UR36, RZ ;  /* 0x0000002440677c24 */ /* 0x000fe2000f8e02ff */
[----:B------:R-:W-:Y:S01]  /*3fb0*/  SEL R113, R5, R70, !P3 ;  /* 0x0000004605717207 */ /* 0x000fe20005800000 */
        /* <DEDUP_REMOVED lines=11> */
[----:B------:R-:W-:Y:S01]  /*4070*/  SEL R139, R5, R65, !P3 ;  /* 0x00000041058b7207 */ /* 0x000fe20005800000 */
[----:B------:R-:W-:Y:S01]  /*4080*/  IMAD R111, R117, UR43, RZ ;  /* 0x0000002b756f7c24 */ /* 0x000fe2000f8e02ff */
[----:B------:R-:W-:Y:S01]  /*4090*/  SEL R147, R5, R67, !P3 ;  /* 0x0000004305937207 */ /* 0x000fe20005800000 */
[----:B------:R-:W-:Y:S01]  /*40a0*/  IMAD R67, R107, UR22, RZ ;  /* 0x000000166b437c24 */ /* 0x000fe2000f8e02ff */
[C---:B------:R-:W-:Y:S01]  /*40b0*/  SEL R148, R5.reuse, R69, !P3 ;  /* 0x0000004505947207 */ /* 0x040fe20005800000 */
[----:B------:R-:W-:Y:S01]  /*40c0*/  IMAD R69, R108, UR23, RZ ;  /* 0x000000176c457c24 */ /* 0x000fe2000f8e02ff */
[C---:B------:R-:W-:Y:S01]  /*40d0*/  SEL R149, R5.reuse, R71, !P3 ;  /* 0x0000004705957207 */ /* 0x040fe20005800000 */
        /* <DEDUP_REMOVED lines=15> */
[----:B------:R-:W-:Y:S01]  /*41d0*/  LEA R140, P3, R141, UR4, 0x2 ;  /* 0x000000048d8c7c11 */ /* 0x000fe2000f8610ff */
[----:B------:R-:W-:Y:S01]  /*41e0*/  ULDC UR4, c[0x0][0x240] ;  /* 0x0000900000047ab9 */ /* 0x000fe20000000800 */
[----:B------:R-:W-:Y:S01]  /*41f0*/  ISETP.NE.AND P0, PT, R4, RZ, PT ;  /* 0x000000ff0400720c */ /* 0x000fe20003f05270 */
[----:B------:R-:W-:Y:S01]  /*4200*/  IMAD R9, R9, UR4, RZ ;  /* 0x0000000409097c24 */ /* 0x000fe2000f8e02ff */
[----:B------:R-:W-:Y:S01]  /*4210*/  LOP3.LUT R0, RZ, R4, RZ, 0x33, !PT ;  /* 0x00000004ff007212 */ /* 0x000fe200078e33ff */
[----:B------:R-:W-:Y:S01]  /*4220*/  IMAD R23, R18, UR4, RZ ;  /* 0x0000000412177c24 */ /* 0x000fe2000f8e02ff */
[----:B------:R-:W-:Y:S01]  /*4230*/  @!P5 IADD3 R63, -R63, RZ, RZ ;  /* 0x000000ff3f3fd210 */ /* 0x000fe20007ffe1ff */
[----:B------:R-:W-:Y:S01]  /*4240*/  IMAD R25, R84, UR4, RZ ;  /* 0x0000000454197c24 */ /* 0x000fe2000f8e02ff */
[----:B------:R-:W-:Y:S01]  /*4250*/  SEL R3, R0, R57, !P0 ;  /* 0x0000003900037207 */ /* 0x000fe20004000000 */
[----:B------:R-:W-:Y:S01]  /*4260*/  IMAD R26, R20, UR4, RZ ;  /* 0x00000004141a7c24 */ /* 0x000fe2000f8e02ff */
[----:B------:R-:W-:Y:S01]  /*4270*/  SEL R4, R0, R59, !P0 ;  /* 0x0000003b00047207 */ /* 0x000fe20004000000 */
[----:B------:R-:W-:Y:S01]  /*4280*/  IMAD R19, R82, UR4, RZ ;  /* 0x0000000452137c24 */ /* 0x000fe2000f8e02ff */
[----:B------:R-:W-:Y:S01]  /*4290*/  SEL R5, R0, R61, !P0 ;  /* 0x0000003d00057207 */ /* 0x000fe20004000000 */
[----:B------:R-:W-:Y:S01]  /*42a0*/  IMAD R28, R22, UR4, RZ ;  /* 0x00000004161c7c24 */ /* 0x000fe2000f8e02ff */
[----:B------:R-:W-:Y:S01]  /*42b0*/  SEL R0, R0, R63, !P0 ;  /* 0x0000003f00007207 */ /* 0x000fe20004000000 */
[----:B------:R-:W-:Y:S01]  /*42c0*/  IMAD R27, R21, UR4, RZ ;  /* 0x00000004151b7c24 */ /* 0x000fe2000f8e02ff */
[----:B------:R-:W-:Y:S01]  /*42d0*/  LEA.HI.X.SX32 R141, R141, UR5, 0x2, P3 ;  /* 0x000000058d8d7c11 */ /* 0x000fe200098f16ff */
[----:B------:R-:W-:Y:S01]  /*42e0*/  ULDC UR5, c[0x0][0x240] ;  /* 0x0000900000057ab9 */ /* 0x000fe20000000800 */
[-C--:B------:R-:W-:Y:S01]  /*42f0*/  LEA R20, P0, R9, R140.reuse, 0x2 ;  /* 0x0000008c09147211 */ /* 0x080fe200078010ff */
[----:B------:R-:W-:Y:S01]  /*4300*/  IMAD R156, R8, UR55, RZ ;  /* 0x00000037089c7c24 */ /* 0x000fe2000f8e02ff */
[-C--:B------:R-:W-:Y:S01]  /*4310*/  LEA R8, P1, R23, R140.reuse, 0x2 ;  /* 0x0000008c17087211 */ /* 0x080fe200078210ff */
[----:B------:R-:W-:Y:S01]  /*4320*/  IMAD R32, R87, UR4, RZ ;  /* 0x0000000457207c24 */ /* 0x000fe2000f8e02ff */
[-C--:B------:R-:W-:Y:S01]  /*4330*/  LEA.HI.X.SX32 R21, R9, R141.reuse, 0x2, P0 ;  /* 0x0000008d09157211 */ /* 0x080fe200000f16ff */
[----:B------:R-:W-:Y:S01]  /*4340*/  IMAD R30, R24, UR4, RZ ;  /* 0x00000004181e7c24 */ /* 0x000fe2000f8e02ff */
[-C--:B------:R-:W-:Y:S01]  /*4350*/  LEA R142, P2, R25, R140.reuse, 0x2 ;  /* 0x0000008c198e7211 */ /* 0x080fe200078410ff */
[----:B------:R-:W-:Y:S01]  /*4360*/  IMAD R33, R88, UR4, RZ ;  /* 0x0000000458217c24 */ /* 0x000fe2000f8e02ff */
[-C--:B------:R-:W-:Y:S01]  /*4370*/  LEA R18, P0, R19, R140.reuse, 0x2 ;  /* 0x0000008c13127211 */ /* 0x080fe200078010ff */
[----:B------:R-:W-:Y:S01]  /*4380*/  IMAD R35, R90, UR5, RZ ;  /* 0x000000055a237c24 */ /* 0x000fe2000f8e02ff */
[-C--:B------:R-:W-:Y:S01]  /*4390*/  LEA R22, P3, R26, R140.reuse, 0x2 ;  /* 0x0000008c1a167211 */ /* 0x080fe200078610ff */
[----:B------:R-:W-:Y:S01]  /*43a0*/  IMAD R29, R85, UR4, RZ ;  /* 0x00000004551d7c24 */ /* 0x000fe2000f8e02ff */
[-C--:B------:R-:W-:Y:S01]  /*43b0*/  LEA R82, P5, R28, R140.reuse, 0x2 ;  /* 0x0000008c1c527211 */ /* 0x080fe200078a10ff */
[----:B------:R-:W-:Y:S01]  /*43c0*/  IMAD R31, R86, UR4, RZ ;  /* 0x00000004561f7c24 */ /* 0x000fe2000f8e02ff */
[-C--:B------:R-:W-:Y:S01]  /*43d0*/  LEA.HI.X.SX32 R9, R23, R141.reuse, 0x2, P1 ;  /* 0x0000008d17097211 */ /* 0x080fe200008f16ff */
[----:B------:R-:W-:Y:S01]  /*43e0*/  IMAD R34, R89, UR4, RZ ;  /* 0x0000000459227c24 */ /* 0x000fe2000f8e02ff */
[-C--:B------:R-:W-:Y:S01]  /*43f0*/  LEA.HI.X.SX32 R143, R25, R141.reuse, 0x2, P2 ;  /* 0x0000008d198f7211 */ /* 0x080fe200010f16ff */
[----:B------:R-:W-:Y:S01]  /*4400*/  IMAD R81, R62, UR35, RZ ;  /* 0x000000233e517c24 */ /* 0x000fe2000f8e02ff */
[-C--:B------:R-:W-:Y:S01]  /*4410*/  LEA R52, P4, R27, R140.reuse, 0x2 ;  /* 0x0000008c1b347211 */ /* 0x080fe200078810ff */
[----:B------:R-:W-:Y:S01]  /*4420*/  IMAD R80, R60, UR34, RZ ;  /* 0x000000223c507c24 */ /* 0x000fe2000f8e02ff */
[-C--:B------:R-:W-:Y:S01]  /*4430*/  LEA.HI.X.SX32 R19, R19, R141.reuse, 0x2, P0 ;  /* 0x0000008d13137211 */ /* 0x080fe200000f16ff */
        /* <DEDUP_REMOVED lines=26> */
[----:B------:R-:W4:Y:S01]  /*45e0*/  S2UR UR4, SR_CgaCtaId ;  /* 0x00000000000479c3 */ /* 0x000f220000008800 */
[-C--:B------:R-:W-:Y:S01]  /*45f0*/  LEA.HI.X.SX32 R115, R33, R141.reuse, 0x2, P3 ;  /* 0x0000008d21737211 */ /* 0x080fe200018f16ff */
[----:B------:R-:W-:Y:S01]  /*4600*/  ULDC UR5, c[0x0][0x234] ;  /* 0x00008d0000057ab9 */ /* 0x000fe20000000800 */
[----:B------:R-:W-:Y:S01]  /*4610*/  LEA.HI.X.SX32 R57, R35, R141, 0x2, P5 ;  /* 0x0000008d23397211 */ /* 0x000fe200028f16ff */
[----:B------:R-:W-:Y:S01]  /*4620*/  IMAD R3, R3, UR5, RZ ;  /* 0x0000000503037c24 */ /* 0x000fe2000f8e02ff */
[-C--:B------:R-:W-:Y:S01]  /*4630*/  LEA R116, P0, R37, R140.reuse, 0x2 ;  /* 0x0000008c25747211 */ /* 0x080fe200078010ff */
[----:B------:R-:W-:Y:S01]  /*4640*/  IMAD R0, R0, UR5, RZ ;  /* 0x0000000500007c24 */ /* 0x000fe2000f8e02ff */
[----:B------:R-:W-:-:S02]  /*4650*/  LEA R88, P3, R40, R140, 0x2 ;  /* 0x0000008c28587211 */ /* 0x000fc400078610ff */
[-C--:B------:R-:W-:Y:S02]  /*4660*/  LEA R30, P5, R42, R140.reuse, 0x2 ;  /* 0x0000008c2a1e7211 */ /* 0x080fe400078a10ff */
[-C--:B------:R-:W-:Y:S02]  /*4670*/  LEA.HI.X.SX32 R113, R29, R141.reuse, 0x2, P6 ;  /* 0x0000008d1d717211 */ /* 0x080fe400030f16ff */
[-C--:B------:R-:W-:Y:S02]  /*4680*/  LEA.HI.X.SX32 R55, R31, R141.reuse, 0x2, P1 ;  /* 0x0000008d1f377211 */ /* 0x080fe400008f16ff */
[-C--:B------:R-:W-:Y:S02]  /*4690*/  LEA R86, P6, R36, R140.reuse, 0x2 ;  /* 0x0000008c24567211 */ /* 0x080fe400078c10ff */
[----:B------:R-:W-:Y:S02]  /*46a0*/  LEA R28, P1, R38, R140, 0x2 ;  /* 0x0000008c261c7211 */ /* 0x000fe400078210ff */
[----:B------:R-:W-:-:S02]  /*46b0*/  LEA.HI.X.SX32 R27, R34, R141, 0x2, P4 ;  /* 0x0000008d221b7211 */ /* 0x000fc400020f16ff */
[-C--:B------:R-:W-:Y:S02]  /*46c0*/  LEA.HI.X.SX32 R59, R39, R141.reuse, 0x2, P2 ;  /* 0x0000008d273b7211 */ /* 0x080fe400010f16ff */
[-C--:B------:R-:W-:Y:S01]  /*46d0*/  LEA R118, P4, R41, R140.reuse, 0x2 ;  /* 0x0000008c29767211 */ /* 0x080fe200078810ff */
[----:B----4-:R-:W-:Y:S01]  /*46e0*/  ULEA UR12, UR4, UR12, 0x18 ;  /* 0x0000000c040c7291 */ /* 0x010fe2000f8ec03f */
[-C--:B------:R-:W-:Y:S02]  /*46f0*/  LEA.HI.X.SX32 R117, R37, R141.reuse, 0x2, P0 ;  /* 0x0000008d25757211 */ /* 0x080fe400000f16ff */
[-C--:B------:R-:W-:Y:S01]  /*4700*/  LEA R32, P2, R46, R140.reuse, 0x2 ;  /* 0x0000008c2e207211 */ /* 0x080fe200078410ff */
[----:B------:R-:W-:Y:S01]  /*4710*/  ULDC UR4, c[0x0][0x230] ;  /* 0x00008c0000047ab9 */ /* 0x000fe20000000800 */
[-C--:B------:R-:W-:Y:S01]  /*4720*/  LEA.HI.X.SX32 R89, R40, R141.reuse, 0x2, P3 ;  /* 0x0000008d28597211 */ /* 0x080fe200018f16ff */
[----:B------:R-:W-:Y:S01]  /*4730*/  VIADD R250, R7, UR12 ;  /* 0x0000000c07fa7c36 */ /* 0x000fe20008000000 */
[-C--:B------:R-:W-:Y:S01]  /*4740*/  LEA.HI.X.SX32 R31, R42, R141.reuse, 0x2, P5 ;  /* 0x0000008d2a1f7211 */ /* 0x080fe200028f16ff */
[----:B------:R-:W-:Y:S01]  /*4750*/  VIADD R248, R248, UR12 ;  /* 0x0000000cf8f87c36 */ /* 0x000fe20008000000 */
[-C--:B------:R-:W-:Y:S01]  /*4760*/  LEA R90, P0, R44, R140.reuse, 0x2 ;  /* 0x0000008c2c5a7211 */ /* 0x080fe200078010ff */
[----:B------:R-:W-:Y:S01]  /*4770*/  VIADD R251, R251, UR12 ;  /* 0x0000000cfbfb7c36 */ /* 0x000fe20008000000 */
[-C--:B------:R-:W-:Y:S01]  /*4780*/  LEA R62, P3, R47, R140.reuse, 0x2 ;  /* 0x0000008c2f3e7211 */ /* 0x080fe200078610ff */
[----:B------:R-:W-:Y:S01]  /*4790*/  VIADD R245, R245, UR12 ;  /* 0x0000000cf5f57c36 */ /* 0x000fe20008000000 */
[-C--:B------:R-:W-:Y:S01]  /*47a0*/  LEA R122, P5, R49, R140.reuse, 0x2 ;  /* 0x0000008c317a7211 */ /* 0x080fe200078a10ff */
[----:B------:R-:W-:Y:S01]  /*47b0*/  VIADD R246, R246, UR12 ;  /* 0x0000000cf6f67c36 */ /* 0x000fe20008000000 */
[-C--:B------:R-:W-:Y:S01]  /*47c0*/  LEA.HI.X.SX32 R87, R36, R141.reuse, 0x2, P6 ;  /* 0x0000008d24577211 */ /* 0x080fe200030f16ff */
[----:B------:R-:W-:Y:S01]  /*47d0*/  VIADD R247, R247, UR12 ;  /* 0x0000000cf7f77c36 */ /* 0x000fe20008000000 */
[----:B------:R-:W-:Y:S01]  /*47e0*/  LEA.HI.X.SX32 R29, R38, R141, 0x2, P1 ;  /* 0x0000008d261d7211 */ /* 0x000fe200008f16ff */
[----:B------:R-:W-:Y:S01]  /*47f0*/  VIADD R244, R244, UR12 ;  /* 0x0000000cf4f47c36 */ /* 0x000fe20008000000 */
[----:B------:R-:W-:-:S02]  /*4800*/  LEA R60, P6, R43, R140, 0x2 ;  /* 0x0000008c2b3c7211 */ /* 0x000fc400078c10ff */
[-C--:B------:R-:W-:Y:S02]  /*4810*/  LEA R120, P1, R45, R140.reuse, 0x2 ;  /* 0x0000008c2d787211 */ /* 0x080fe400078210ff */
[-C--:B------:R-:W-:Y:S02]  /*4820*/  LEA.HI.X.SX32 R119, R41, R141.reuse, 0x2, P4 ;  /* 0x0000008d29777211 */ /* 0x080fe400020f16ff */
[-C--:B------:R-:W-:Y:S02]  /*4830*/  LEA.HI.X.SX32 R33, R46, R141.reuse, 0x2, P2 ;  /* 0x0000008d2e217211 */ /* 0x080fe400010f16ff */
[-C--:B------:R-:W-:Y:S02]  /*4840*/  LEA R92, P4, R48, R140.reuse, 0x2 ;  /* 0x0000008c305c7211 */ /* 0x080fe400078810ff */
[----:B------:R-:W-:Y:S02]  /*4850*/  LEA.HI.X.SX32 R91, R44, R141, 0x2, P0 ;  /* 0x0000008d2c5b7211 */ /* 0x000fe400000f16ff */
[----:B------:R-:W-:-:S02]  /*4860*/  LEA R124, P2, R69, R140, 0x2 ;  /* 0x0000008c457c7211 */ /* 0x000fc400078410ff */
[-C--:B------:R-:W-:Y:S02]  /*4870*/  LEA.HI.X.SX32 R63, R47, R141.reuse, 0x2, P3 ;  /* 0x0000008d2f3f7211 */ /* 0x080fe400018f16ff */
[-C--:B------:R-:W-:Y:S02]  /*4880*/  LEA.HI.X.SX32 R123, R49, R141.reuse, 0x2, P5 ;  /* 0x0000008d317b7211 */ /* 0x080fe400028f16ff */
[-C--:B------:R-:W-:Y:S02]  /*4890*/  LEA R64, P0, R51, R140.reuse, 0x2 ;  /* 0x0000008c33407211 */ /* 0x080fe400078010ff */
[-C--:B------:R-:W-:Y:S02]  /*48a0*/  LEA R36, P3, R70, R140.reuse, 0x2 ;  /* 0x0000008c46247211 */ /* 0x080fe400078610ff */
[----:B------:R-:W-:Y:S02]  /*48b0*/  LEA R96, P5, R72, R140, 0x2 ;  /* 0x0000008c48607211 */ /* 0x000fe400078a10ff */
[----:B------:R-:W-:-:S02]  /*48c0*/  LEA.HI.X.SX32 R61, R43, R141, 0x2, P6 ;  /* 0x0000008d2b3d7211 */ /* 0x000fc400030f16ff */
[-C--:B------:R-:W-:Y:S02]  /*48d0*/  LEA.HI.X.SX32 R121, R45, R141.reuse, 0x2, P1 ;  /* 0x0000008d2d797211 */ /* 0x080fe400008f16ff */
[-C--:B------:R-:W-:Y:S02]  /*48e0*/  LEA R34, P6, R50, R140.reuse, 0x2 ;  /* 0x0000008c32227211 */ /* 0x080fe400078c10ff */
[-C--:B------:R-:W-:Y:S02]  /*48f0*/  LEA R94, P1, R67, R140.reuse, 0x2 ;  /* 0x0000008c435e7211 */ /* 0x080fe400078210ff */
[-C--:B------:R-:W-:Y:S02]  /*4900*/  LEA.HI.X.SX32 R93, R48, R141.reuse, 0x2, P4 ;  /* 0x0000008d305d7211 */ /* 0x080fe400020f16ff */
[----:B------:R-:W-:Y:S02]  /*4910*/  LEA.HI.X.SX32 R125, R69, R141, 0x2, P2 ;  /* 0x0000008d457d7211 */ /* 0x000fe400010f16ff */
[----:B------:R-:W-:-:S02]  /*4920*/  LEA R66, P4, R71, R140, 0x2 ;  /* 0x0000008c47427211 */ /* 0x000fc400078810ff */
[-C--:B------:R-:W-:Y:S02]  /*4930*/  LEA.HI.X.SX32 R65, R51, R141.reuse, 0x2, P0 ;  /* 0x0000008d33417211 */ /* 0x080fe400000f16ff */
[-C--:B------:R-:W-:Y:S02]  /*4940*/  LEA R98, P2, R76, R140.reuse, 0x2 ;  /* 0x0000008c4c627211 */ /* 0x080fe400078410ff */
[-C--:B------:R-:W-:Y:S02]  /*4950*/  LEA.HI.X.SX32 R37, R70, R141.reuse, 0x2, P3 ;  /* 0x0000008d46257211 */ /* 0x080fe400018f16ff */
[----:B------:R-:W-:Y:S02]  /*4960*/  LEA.HI.X.SX32 R97, R72, R141, 0x2, P5 ;  /* 0x0000008d48617211 */ /* 0x000fe400028f16ff */
[-C--:B------:R-:W-:Y:S02]  /*4970*/  LEA R38, P0, R74, R140.reuse, 0x2 ;  /* 0x0000008c4a267211 */ /* 0x080fe400078010ff */
[----:B------:R-:W-:-:S02]  /*4980*/  LEA R70, P5, R79, R140, 0x2 ;  /* 0x0000008c4f467211 */ /* 0x000fc400078a10ff */
[-C--:B------:R-:W-:Y:S02]  /*4990*/  LEA.HI.X.SX32 R35, R50, R141.reuse, 0x2, P6 ;  /* 0x0000008d32237211 */ /* 0x080fe400030f16ff */
[-C--:B------:R-:W-:Y:S02]  /*49a0*/  LEA.HI.X.SX32 R95, R67, R141.reuse, 0x2, P1 ;  /* 0x0000008d435f7211 */ /* 0x080fe400008f16ff */
[-C--:B------:R-:W-:Y:S02]  /*49b0*/  LEA R126, P6, R73, R140.reuse, 0x2 ;  /* 0x0000008c497e7211 */ /* 0x080fe400078c10ff */
[-C--:B------:R-:W-:Y:S02]  /*49c0*/  LEA.HI.X.SX32 R67, R71, R141.reuse, 0x2, P4 ;  /* 0x0000008d47437211 */ /* 0x080fe400020f16ff */
[----:B------:R-:W-:Y:S02]  /*49d0*/  LEA.HI.X.SX32 R99, R76, R141, 0x2, P2 ;  /* 0x0000008d4c637211 */ /* 0x000fe400010f16ff */
[----:B------:R-:W-:-:S02]  /*49e0*/  LEA R68, P1, R75, R140, 0x2 ;  /* 0x0000008c4b447211 */ /* 0x000fc400078210ff */
[-C--:B------:R-:W-:Y:S02]  /*49f0*/  LEA.HI.X.SX32 R39, R74, R141.reuse, 0x2, P0 ;  /* 0x0000008d4a277211 */ /* 0x080fe400000f16ff */
[-C--:B------:R-:W-:Y:S02]  /*4a00*/  LEA R72, P2, R105, R140.reuse, 0x2 ;  /* 0x0000008c69487211 */ /* 0x080fe400078410ff */
[-C--:B------:R-:W-:Y:S02]  /*4a10*/  LEA.HI.X.SX32 R71, R79, R141.reuse, 0x2, P5 ;  /* 0x0000008d4f477211 */ /* 0x080fe400028f16ff */
[-C--:B------:R-:W-:Y:S02]  /*4a20*/  LEA R130, P0, R81, R140.reuse, 0x2 ;  /* 0x0000008c51827211 */ /* 0x080fe400078010ff */
[----:B------:R-:W-:Y:S02]  /*4a30*/  LEA R44, P5, R108, R140, 0x2 ;  /* 0x0000008c6c2c7211 */ /* 0x000fe400078a10ff */
[----:B------:R-:W-:-:S02]  /*4a40*/  LEA.HI.X.SX32 R127, R73, R141, 0x2, P6 ;  /* 0x0000008d497f7211 */ /* 0x000fc400030f16ff */
[-C--:B------:R-:W-:Y:S02]  /*4a50*/  LEA.HI.X.SX32 R69, R75, R141.reuse, 0x2, P1 ;  /* 0x0000008d4b457211 */ /* 0x080fe400008f16ff */
[-C--:B------:R-:W-:Y:S02]  /*4a60*/  LEA.HI.X.SX32 R73, R105, R141.reuse, 0x2, P2 ;  /* 0x0000008d69497211 */ /* 0x080fe400010f16ff */
[-C--:B------:R-:W-:Y:S02]  /*4a70*/  LEA R42, P1, R103, R140.reuse, 0x2 ;  /* 0x0000008c672a7211 */ /* 0x080fe400078210ff */
[-C--:B------:R-:W-:Y:S02]  /*4a80*/  LEA.HI.X.SX32 R131, R81, R141.reuse, 0x2, P0 ;  /* 0x0000008d51837211 */ /* 0x080fe400000f16ff */
[----:B------:R-:W-:Y:S02]  /*4a90*/  LEA R46, P2, R137, R140, 0x2 ;  /* 0x0000008c892e7211 */ /* 0x000fe400078410ff */
[----:B------:R-:W-:-:S02]  /*4aa0*/  LEA.HI.X.SX32 R45, R108, R141, 0x2, P5 ;  /* 0x0000008d6c2d7211 */ /* 0x000fc400028f16ff */
[-C--:B------:R-:W-:Y:S02]  /*4ab0*/  LEA R104, P0, R110, R140.reuse, 0x2 ;  /* 0x0000008c6e687211 */ /* 0x080fe400078010ff */
[-C--:B------:R-:W-:Y:S02]  /*4ac0*/  LEA R136, P5, R148, R140.reuse, 0x2 ;  /* 0x0000008c94887211 */ /* 0x080fe400078a10ff */
[-C--:B------:R-:W-:Y:S02]  /*4ad0*/  LEA.HI.X.SX32 R43, R103, R141.reuse, 0x2, P1 ;  /* 0x0000008d672b7211 */ /* 0x080fe400008f16ff */
[----:B------:R-:W-:Y:S02]  /*4ae0*/  LEA.HI.X.SX32 R47, R137, R141, 0x2, P2 ;  /* 0x0000008d892f7211 */ /* 0x000fe400010f16ff */
[-C--:B------:R-:W-:Y:S02]  /*4af0*/  LEA R128, P3, R77, R140.reuse, 0x2 ;  /* 0x0000008c4d807211 */ /* 0x080fe400078610ff */
        /* <DEDUP_REMOVED lines=8> */
[-C--:B------:R-:W-:Y:S02]  /*4b80*/  LEA.HI.X.SX32 R135, R111, R141.reuse, 0x2, P1 ;  /* 0x0000008d6f877211 */ /* 0x080fe400008f16ff */
[-C--:B------:R-:W-:Y:S02]  /*4b90*/  LEA R102, P3, R106, R140.reuse, 0x2 ;  /* 0x0000008c6a667211 */ /* 0x080fe400078610ff */
[----:B------:R-:W-:Y:S02]  /*4ba0*/  LEA R132, P4, R107, R140, 0x2 ;  /* 0x0000008c6b847211 */ /* 0x000fe400078810ff */
[-C--:B------:R-:W-:Y:S02]  /*4bb0*/  LEA.HI.X.SX32 R101, R80, R141.reuse, 0x2, P6 ;  /* 0x0000008d50657211 */ /* 0x080fe400030f16ff */
[----:B------:R-:W-:-:S02]  /*4bc0*/  LEA.HI.X.SX32 R111, R155, R141, 0x2, P5 ;  /* 0x0000008d9b6f7211 */ /* 0x000fc400028f16ff */
[-C--:B------:R-:W-:Y:S02]  /*4bd0*/  LEA R74, P6, R109, R140.reuse, 0x2 ;  /* 0x0000008c6d4a7211 */ /* 0x080fe400078c10ff */
[----:B------:R-:W-:Y:S02]  /*4be0*/  ISETP.GE.U32.AND P5, PT, R146, 0x7fffffbf, PT ;  /* 0x7fffffbf9200780c */ /* 0x000fe40003fa6070 */
[----:B------:R-:W4:Y:S01]  /*4bf0*/  LDC R146, c[0x0][0x230] ;  /* 0x00008c00ff927b82 */ /* 0x000f220000000800 */
[-C--:B------:R-:W-:Y:S02]  /*4c00*/  LEA.HI.X.SX32 R103, R106, R141.reuse, 0x2, P3 ;  /* 0x0000008d6a677211 */ /* 0x080fe400018f16ff */
[----:B------:R-:W-:Y:S02]  /*4c10*/  LEA.HI.X.SX32 R133, R107, R141, 0x2, P4 ;  /* 0x0000008d6b857211 */ /* 0x000fe400020f16ff */
[-C--:B------:R-:W-:Y:S02]  /*4c20*/  LEA R76, P3, R139, R140.reuse, 0x2 ;  /* 0x0000008c8b4c7211 */ /* 0x080fe400078610ff */
[----:B------:R-:W-:-:S02]  /*4c30*/  LEA R106, P4, R147, R140, 0x2 ;  /* 0x0000008c936a7211 */ /* 0x000fc400078810ff */
[-C--:B------:R-:W-:Y:S02]  /*4c40*/  LEA.HI.X.SX32 R75, R109, R141.reuse, 0x2, P6 ;  /* 0x0000008d6d4b7211 */ /* 0x080fe400030f16ff */
[-C--:B------:R-:W-:Y:S02]  /*4c50*/  LEA R48, P6, R149, R140.reuse, 0x2 ;  /* 0x0000008c95307211 */ /* 0x080fe400078c10ff */
[-C--:B------:R-:W-:Y:S02]  /*4c60*/  LEA R78, P0, R150, R140.reuse, 0x2 ;  /* 0x0000008c964e7211 */ /* 0x080fe400078010ff */
[-C--:B------:R-:W-:Y:S02]  /*4c70*/  LEA.HI.X.SX32 R77, R139, R141.reuse, 0x2, P3 ;  /* 0x0000008d8b4d7211 */ /* 0x080fe400018f16ff */
[----:B------:R-:W-:Y:S02]  /*4c80*/  LEA.HI.X.SX32 R107, R147, R141, 0x2, P4 ;  /* 0x0000008d936b7211 */ /* 0x000fe400020f16ff */
[-C--:B------:R-:W-:Y:S01]  /*4c90*/  LEA R108, P1, R151, R140.reuse, 0x2 ;  /* 0x0000008c976c7211 */ /* 0x080fe200078210ff */
[----:B------:R-:W2:Y:S01]  /*4ca0*/  LDC R147, c[0x0][0x230] ;  /* 0x00008c00ff937b82 */ /* 0x000ea20000000800 */
[----:B------:R-:W-:-:S02]  /*4cb0*/  LEA R138, P2, R152, R140, 0x2 ;  /* 0x0000008c988a7211 */ /* 0x000fc400078410ff */
[-C--:B------:R-:W-:Y:S02]  /*4cc0*/  LEA R50, P3, R153, R140.reuse, 0x2 ;  /* 0x0000008c99327211 */ /* 0x080fe400078610ff */
[-C--:B------:R-:W-:Y:S02]  /*4cd0*/  LEA R80, P4, R154, R140.reuse, 0x2 ;  /* 0x0000008c9a507211 */ /* 0x080fe400078810ff */
[-C--:B------:R-:W-:Y:S02]  /*4ce0*/  LEA.HI.X.SX32 R49, R149, R141.reuse, 0x2, P6 ;  /* 0x0000008d95317211 */ /* 0x080fe400030f16ff */
[----:B-1----:R-:W-:Y:S02]  /*4cf0*/  IADD3 R17, R17, -0x4, RZ ;  /* 0xfffffffc11117810 */ /* 0x002fe40007ffe0ff */
[----:B------:R-:W-:Y:S02]  /*4d00*/  LEA R140, P6, R156, R140, 0x2 ;  /* 0x0000008c9c8c7211 */ /* 0x000fe400078c10ff */
[----:B------:R-:W-:-:S02]  /*4d10*/  LEA.HI.X.SX32 R79, R150, R141, 0x2, P0 ;  /* 0x0000008d964f7211 */ /* 0x000fc400000f16ff */
[-C--:B------:R-:W-:Y:S02]  /*4d20*/  LEA.HI.X.SX32 R109, R151, R141.reuse, 0x2, P1 ;  /* 0x0000008d976d7211 */ /* 0x080fe400008f16ff */
[-C--:B------:R-:W-:Y:S02]  /*4d30*/  LEA.HI.X.SX32 R139, R152, R141.reuse, 0x2, P2 ;  /* 0x0000008d988b7211 */ /* 0x080fe400010f16ff */
[-C--:B------:R-:W-:Y:S02]  /*4d40*/  LEA.HI.X.SX32 R51, R153, R141.reuse, 0x2, P3 ;  /* 0x0000008d99337211 */ /* 0x080fe400018f16ff */
[-C--:B------:R-:W-:Y:S02]  /*4d50*/  LEA.HI.X.SX32 R81, R154, R141.reuse, 0x2, P4 ;  /* 0x0000008d9a517211 */ /* 0x080fe400020f16ff */
[----:B------:R-:W-:Y:S01]  /*4d60*/  ISETP.GE.U32.AND P0, PT, R17, 0x7fffffbd, PT ;  /* 0x7fffffbd1100780c */ /* 0x000fe20003f06070 */
[----:B------:R-:W-:Y:S01]  /*4d70*/  IMAD R17, R4, UR5, RZ ;  /* 0x0000000504117c24 */ /* 0x000fe2000f8e02ff */
[----:B------:R-:W-:-:S02]  /*4d80*/  LEA.HI.X.SX32 R141, R156, R141, 0x2, P6 ;  /* 0x0000008d9c8d7211 */ /* 0x000fc400030f16ff */
[----:B------:R-:W-:Y:S02]  /*4d90*/  ISETP.GE.U32.AND P6, PT, R145, 0x7fffffc0, PT ;  /* 0x7fffffc09100780c */ /* 0x000fe40003fc6070 */
[----:B------:R-:W1:Y:S01]  /*4da0*/  LDC R145, c[0x0][0x230] ;  /* 0x00008c00ff917b82 */ /* 0x000e620000000800 */
[----:B------:R-:W-:Y:S02]  /*4db0*/  LEA R4, P2, R17, UR6, 0x2 ;  /* 0x0000000611047c11 */ /* 0x000fe4000f8410ff */
[----:B------:R-:W-:Y:S01]  /*4dc0*/  ISETP.GE.U32.AND P4, PT, R144, 0x7fffffbe, PT ;  /* 0x7fffffbe9000780c */ /* 0x000fe20003f86070 */
[----:B------:R-:W-:Y:S01]  /*4dd0*/  IMAD R144, R5, UR5, RZ ;  /* 0x0000000505907c24 */ /* 0x000fe2000f8e02ff */
[----:B------:R-:W-:Y:S02]  /*4de0*/  LEA.HI.X.SX32 R5, R17, UR7, 0x2, P2 ;  /* 0x0000000711057c11 */ /* 0x000fe400090f16ff */
[----:B------:R-:W-:Y:S01]  /*4df0*/  ISETP.GE.U32.AND P2, PT, R6, 0x7fffffa0, PT ;  /* 0x7fffffa00600780c */ /* 0x000fe20003f46070 */
[----:B------:R-:W3:Y:S01]  /*4e00*/  LDC R17, c[0x0][0x230] ;  /* 0x00008c00ff117b82 */ /* 0x000ee20000000800 */
[----:B----4-:R-:W-:Y:S01]  /*4e10*/  VIADD R6, R146, 0xffffffdd ;  /* 0xffffffdd92067836 */ /* 0x010fe20000000000 */
[----:B------:R-:W-:Y:S01]  /*4e20*/  LEA R160, P1, R3, UR6, 0x2 ;  /* 0x0000000603a07c11 */ /* 0x000fe2000f8210ff */
[----:B------:R-:W-:Y:S01]  /*4e30*/  IMAD.WIDE R166, R2, 0x4, R4 ;  /* 0x0000000402a67825 */ /* 0x000fe200078e0204 */
[----:B------:R-:W-:-:S02]  /*4e40*/  IADD3 R249, R249, UR12, RZ ;  /* 0x0000000cf9f97c10 */ /* 0x000fc4000fffe0ff */
[----:B------:R-:W-:Y:S01]  /*4e50*/  ISETP.GE.U32.AND P3, PT, R6, 0x7fffff9e, PT ;  /* 0x7fffff9e0600780c */ /* 0x000fe20003f66070 */
[--C-:B------:R-:W-:Y:S01]  /*4e60*/  IMAD.WIDE R170, R174, 0x4, R4.reuse ;  /* 0x00000004aeaa7825 */ /* 0x100fe200078e0204 */
[----:B------:R-:W4:Y:S01]  /*4e70*/  LDC R6, c[0x0][0x230] ;  /* 0x00008c00ff067b82 */ /* 0x000f220000000800 */
[----:B------:R-:W-:Y:S01]  /*4e80*/  LEA.HI.X.SX32 R161, R3, UR7, 0x2, P1 ;  /* 0x0000000703a17c11 */ /* 0x000fe200088f16ff */
[----:B------:R-:W-:Y:S01]  /*4e90*/  STL.64 [R1+0x5b8], R166 ;  /* 0x0005b8a601007387 */ /* 0x000fe20000100a00 */
[----:B------:R-:W-:Y:S01]  /*4ea0*/  LEA R156, P1, R144, UR6, 0x2 ;  /* 0x00000006909c7c11 */ /* 0x000fe2000f8210ff */
[----:B------:R-:W-:Y:S02]  /*4eb0*/  IMAD.WIDE R186, R190, 0x4, R4 ;  /* 0x00000004beba7825 */ /* 0x000fe400078e0204 */
[----:B------:R-:W-:Y:S01]  /*4ec0*/  @!PT LDS RZ, [RZ] ;  /* 0x00000000fffff984 */ /* 0x000fe20000000800 */
[----:B------:R-:W-:Y:S01]  /*4ed0*/  @!PT LDS RZ, [RZ] ;  /* 0x00000000fffff984 */ /* 0x000fe20000000800 */
[----:B------:R-:W-:Y:S01]  /*4ee0*/  @!PT LDS RZ, [RZ] ;  /* 0x00000000fffff984 */ /* 0x000fe20000000800 */
[----:B------:R-:W-:Y:S01]  /*4ef0*/  LDGSTS.E [R250], desc[UR16][R160.64], !P6 ;  /* 0x00000000a0fa7fae */ /* 0x000fe2000f121850 */
[----:B------:R-:W-:Y:S01]  /*4f00*/  LEA.HI.X.SX32 R157, R144, UR7, 0x2, P1 ;  /* 0x00000007909d7c11 */ /* 0x000fe200088f16ff */
[----:B-1----:R-:W-:Y:S01]  /*4f10*/  VIADD R3, R145, 0xffffffde ;  /* 0xffffffde91037836 */ /* 0x002fe20000000000 */
[----:B------:R-:W-:Y:S01]  /*4f20*/  LEA R158, P1, R0, UR6, 0x2 ;  /* 0x00000006009e7c11 */ /* 0x000fe2000f8210ff */
[----:B------:R-:W1:Y:S01]  /*4f30*/  LDC R144, c[0x0][0x230] ;  /* 0x00008c00ff907b82 */ /* 0x000e620000000800 */
[----:B------:R-:W-:Y:S01]  /*4f40*/  LDGSTS.E [R250+0x4000], desc[UR16][R4.64], !P6 ;  /* 0x0400000004fa7fae */ /* 0x000fe2000f121850 */
[----:B------:R-:W-:Y:S01]  /*4f50*/  IMAD.WIDE R154, R2, 0x4, R160 ;  /* 0x00000004029a7825 */ /* 0x000fe200078e02a0 */
[----:B------:R-:W-:-:S02]  /*4f60*/  LEA.HI.X.SX32 R159, R0, UR7, 0x2, P1 ;  /* 0x00000007009f7c11 */ /* 0x000fc400088f16ff */
[----:B--2---:R-:W-:Y:S01]  /*4f70*/  IADD3 R0, R147, -0x24, RZ ;  /* 0xffffffdc93007810 */ /* 0x004fe20007ffe0ff */
[----:B------:R-:W-:Y:S01]  /*4f80*/  LDGSTS.E [R250+0x8000], desc[UR16][R156.64], !P6 ;  /* 0x080000009cfa7fae */ /* 0x000fe2000f121850 */
[----:B------:R-:W-:Y:S01]  /*4f90*/  ISETP.GE.U32.AND P1, PT, R3, 0x7fffff9f, PT ;  /* 0x7fffff9f0300780c */ /* 0x000fe20003f26070 */
[----:B------:R-:W2:Y:S01]  /*4fa0*/  LDC R145, c[0x0][0x230] ;  /* 0x00008c00ff917b82 */ /* 0x000ea20000000800 */
[C---:B------:R-:W-:Y:S01]  /*4fb0*/  IMAD.SHL.U32 R3, R2.reuse, 0x2, RZ ;  /* 0x0000000202037824 */ /* 0x040fe200078e00ff */
[----:B------:R-:W-:Y:S01]  /*4fc0*/  LDGSTS.E [R250+0xc000], desc[UR16][R158.64], !P6 ;  /* 0x0c0000009efa7fae */ /* 0x000fe2000f121850 */
[----:B------:R-:W-:Y:S01]  /*4fd0*/  IMAD.WIDE R164, R2, 0x4, R156 ;  /* 0x0000000402a47825 */ /* 0x000fe200078e029c */
[----:B------:R-:W-:Y:S02]  /*4fe0*/  ISETP.GE.U32.AND P6, PT, R0, 0x7fffff9d, PT ;  /* 0x7fffff9d0000780c */ /* 0x000fe40003fc6070 */
[----:B------:R-:W-:Y:S01]  /*4ff0*/  LDGSTS.E [R250+0x4], desc[UR16][R154.64], !P5 ;  /* 0x000040009afa7fae */ /* 0x000fe2000e921850 */
[----:B------:R-:W-:-:S03]  /*5000*/  IMAD.WIDE R162, R2, 0x4, R158 ;  /* 0x0000000402a27825 */ /* 0x000fc600078e029e */
[----:B------:R-:W-:Y:S01]  /*5010*/  LDGSTS.E [R250+0x4004], desc[UR16][R166.64], !P5 ;  /* 0x04004000a6fa7fae */ /* 0x000fe2000e921850 */
[----:B---3--:R-:W-:Y:S02]  /*5020*/  VIADD R0, R17, 0xfffffffb ;  /* 0xfffffffb11007836 */ /* 0x008fe40000000000 */
[----:B------:R-:W-:Y:S01]  /*5030*/  IMAD R17, R2, 0x3, RZ ;  /* 0x0000000302117824 */ /* 0x000fe200078e02ff */
[----:B------:R-:W-:Y:S01]  /*5040*/  LDGSTS.E [R250+0x8004], desc[UR16][R164.64], !P5 ;  /* 0x08004000a4fa7fae */ /* 0x000fe2000e921850 */
[----:B------:R-:W-:-:S03]  /*5050*/  IMAD.WIDE R150, R3, 0x4, R160 ;  /* 0x0000000403967825 */ /* 0x000fc600078e02a0 */
[----:B------:R3:W-:Y:S01]  /*5060*/  LDGSTS.E [R250+0xc004], desc[UR16][R162.64], !P5 ;  /* 0x0c004000a2fa7fae */ /* 0x0007e2000e921850 */
[C---:B------:R-:W-:Y:S01]  /*5070*/  IMAD.WIDE R152, R3.reuse, 0x4, R4 ;  /* 0x0000000403987825 */ /* 0x040fe200078e0204 */
[----:B------:R-:W-:Y:S02]  /*5080*/  ISETP.GE.U32.AND P5, PT, R0, 0x7fffffbc, PT ;  /* 0x7fffffbc0000780c */ /* 0x000fe40003fa6070 */
[----:B------:R-:W-:Y:S01]  /*5090*/  STL.64 [R1+0x5b0], R164 ;  /* 0x0005b0a401007387 */ /* 0x000fe20000100a00 */
[C---:B------:R-:W-:Y:S01]  /*50a0*/  IMAD.WIDE R148, R3.reuse, 0x4, R156 ;  /* 0x0000000403947825 */ /* 0x040fe200078e029c */
[----:B----4-:R-:W-:Y:S02]  /*50b0*/  IADD3 R0, R6, -0x6, RZ ;  /* 0xfffffffa06007810 */ /* 0x010fe40007ffe0ff */
[----:B------:R3:W-:Y:S01]  /*50c0*/  STL.64 [R1+0x5a8], R162 ;  /* 0x0005a8a201007387 */ /* 0x0007e20000100a00 */
[----:B------:R-:W-:Y:S01]  /*50d0*/  IMAD.WIDE R10, R3, 0x4, R158 ;  /* 0x00000004030a7825 */ /* 0x000fe200078e029e */
[----:B------:R-:W4:Y:S02]  /*50e0*/  LDC R6, c[0x0][0x230] ;  /* 0x00008c00ff067b82 */ /* 0x000f240000000800 */
[----:B------:R-:W-:Y:S01]  /*50f0*/  LDGSTS.E [R250+0x8], desc[UR16][R150.64], !P4 ;  /* 0x0000800096fa7fae */ /* 0x000fe2000e121850 */
[----:B------:R-:W-:-:S03]  /*5100*/  IMAD.WIDE R210, R17, 0x4, R160 ;  /* 0x0000000411d27825 */ /* 0x000fc600078e02a0 */
[----:B------:R-:W-:Y:S01]  /*5110*/  LDGSTS.E [R250+0x4008], desc[UR16][R152.64], !P4 ;  /* 0x0400800098fa7fae */ /* 0x000fe2000e121850 */
[----:B------:R-:W-:-:S03]  /*5120*/  IMAD.WIDE R12, R17, 0x4, R4 ;  /* 0x00000004110c7825 */ /* 0x000fc600078e0204 */
[----:B------:R-:W-:Y:S01]  /*5130*/  LDGSTS.E [R250+0x8008], desc[UR16][R148.64], !P4 ;  /* 0x0800800094fa7fae */ /* 0x000fe2000e121850 */
[----:B------:R-:W-:Y:S02]  /*5140*/  IMAD.SHL.U32 R3, R2, 0x20, RZ ;  /* 0x0000002002037824 */ /* 0x000fe400078e00ff */
[C---:B---3--:R-:W-:Y:S01]  /*5150*/  IMAD.WIDE R162, R17.reuse, 0x4, R156 ;  /* 0x0000000411a27825 */ /* 0x048fe200078e029c */
[----:B------:R-:W-:Y:S01]  /*5160*/  LDGSTS.E [R250+0xc008], desc[UR16][R10.64], !P4 ;  /* 0x0c0080000afa7fae */ /* 0x000fe2000e121850 */
[----:B------:R-:W-:Y:S02]  /*5170*/  ISETP.GE.U32.AND P4, PT, R0, 0x7fffffbb, PT ;  /* 0x7fffffbb0000780c */ /* 0x000fe40003f86070 */
[----:B------:R-:W-:Y:S01]  /*5180*/  IMAD.WIDE R146, R17, 0x4, R158 ;  /* 0x0000000411927825 */ /* 0x000fe200078e029e */
[----:B------:R-:W-:Y:S03]  /*5190*/  LDGSTS.E [R250+0xc], desc[UR16][R210.64], !P0 ;  /* 0x0000c000d2fa7fae */ /* 0x000fe6000c121850 */
[C---:B------:R-:W-:Y:S01]  /*51a0*/  IMAD.WIDE R166, R3.reuse, 0x4, R160 ;  /* 0x0000000403a67825 */ /* 0x040fe200078e02a0 */
[----:B------:R-:W-:Y:S03]  /*51b0*/  LDGSTS.E [R250+0x400c], desc[UR16][R12.64], !P0 ;  /* 0x0400c0000cfa7fae */ /* 0x000fe6000c121850 */
[----:B------:R-:W-:Y:S01]  /*51c0*/  IMAD.WIDE R164, R3, 0x4, R4 ;  /* 0x0000000403a47825 */ /* 0x000fe200078e0204 */
[----:B------:R3:W-:Y:S03]  /*51d0*/  STL.64 [R1+0x570], R162 ;  /* 0x000570a201007387 */ /* 0x0007e60000100a00 */
[----:B-1----:R-:W-:Y:S01]  /*51e0*/  VIADD R0, R144, 0xfffffff9 ;  /* 0xfffffff990007836 */ /* 0x002fe20000000000 */
[----:B------:R3:W-:Y:S01]  /*51f0*/  LDGSTS.E [R250+0x800c], desc[UR16][R162.64], !P0 ;  /* 0x0800c000a2fa7fae */ /* 0x0007e2000c121850 */
[----:B------:R-:W-:Y:S01]  /*5200*/  IMAD R17, R2, 0x21, RZ ;  /* 0x0000002102117824 */ /* 0x000fe200078e02ff */
[----:B------:R-:W1:Y:S01]  /*5210*/  LDC R144, c[0x0][0x230] ;  /* 0x00008c00ff907b82 */ /* 0x000e620000000800 */
[C---:B------:R-:W-:Y:S01]  /*5220*/  IMAD.WIDE R178, R174.reuse, 0x4, R160 ;  /* 0x00000004aeb27825 */ /* 0x040fe200078e02a0 */
[----:B------:R4:W-:Y:S03]  /*5230*/  STL.64 [R1+0x568], R146 ;  /* 0x0005689201007387 */ /* 0x0009e60000100a00 */
[----:B------:R-:W-:Y:S01]  /*5240*/  IMAD.WIDE R172, R174, 0x4, R156 ;  /* 0x00000004aeac7825 */ /* 0x000fe200078e029c */
[----:B------:R4:W-:Y:S01]  /*5250*/  LDGSTS.E [R250+0xc00c], desc[UR16][R146.64], !P0 ;  /* 0x0c00c00092fa7fae */ /* 0x0009e2000c121850 */
[----:B------:R-:W-:-:S02]  /*5260*/  ISETP.GE.U32.AND P0, PT, R0, 0x7fffffba, PT ;  /* 0x7fffffba0000780c */ /* 0x000fc40003f06070 */
[----:B--2---:R-:W-:Y:S01]  /*5270*/  VIADD R0, R145, 0xfffffff8 ;  /* 0xfffffff891007836 */ /* 0x004fe20000000000 */
[----:B------:R2:W-:Y:S01]  /*5280*/  STL.64 [R1+0x240], R166 ;  /* 0x000240a601007387 */ /* 0x0005e20000100a00 */
[----:B---3--:R-:W-:Y:S01]  /*5290*/  IMAD.WIDE R162, R3, 0x4, R156 ;  /* 0x0000000403a27825 */ /* 0x008fe200078e029c */
[----:B------:R-:W3:Y:S02]  /*52a0*/  LDC R145, c[0x0][0x230] ;  /* 0x00008c00ff917b82 */ /* 0x000ee40000000800 */
[----:B------:R2:W-:Y:S01]  /*52b0*/  LDGSTS.E [R250+0x10000], desc[UR16][R166.64], !P2 ;  /* 0x10000000a6fa7fae */ /* 0x0005e2000d121850 */
[----:B------:R-:W-:-:S03]  /*52c0*/  IMAD.WIDE R174, R174, 0x4, R158 ;  /* 0x00000004aeae7825 */ /* 0x000fc600078e029e */
[----:B------:R2:W-:Y:S01]  /*52d0*/  STL.64 [R1+0x238], R164 ;  /* 0x000238a401007387 */ /* 0x0005e20000100a00 */
[----:B----4-:R-:W-:-:S03]  /*52e0*/  IMAD.WIDE R146, R3, 0x4, R158 ;  /* 0x0000000403927825 */ /* 0x010fc600078e029e */
[----:B------:R4:W-:Y:S01]  /*52f0*/  LDGSTS.E [R250+0x14000], desc[UR16][R164.64], !P2 ;  /* 0x14000000a4fa7fae */ /* 0x0009e2000d121850 */
[----:B------:R-:W-:Y:S02]  /*5300*/  IMAD R3, R2, 0x22, RZ ;  /* 0x0000002202037824 */ /* 0x000fe400078e02ff */
[--C-:B------:R-:W-:Y:S01]  /*5310*/  IMAD.WIDE R208, R190, 0x4, R160.reuse ;  /* 0x00000004bed07825 */ /* 0x100fe200078e02a0 */
[----:B------:R4:W-:Y:S03]  /*5320*/  STL.64 [R1+0x230], R162 ;  /* 0x000230a201007387 */ /* 0x0009e60000100a00 */
[--C-:B--2---:R-:W-:Y:S01]  /*5330*/  IMAD.WIDE R166, R17, 0x4, R160.reuse ;  /* 0x0000000411a67825 */ /* 0x104fe200078e02a0 */
[----:B------:R2:W-:Y:S03]  /*5340*/  LDGSTS.E [R250+0x18000], desc[UR16][R162.64], !P2 ;  /* 0x18000000a2fa7fae */ /* 0x0005e6000d121850 */
[----:B------:R-:W-:Y:S01]  /*5350*/  IMAD.WIDE R168, R3, 0x4, R160 ;  /* 0x0000000403a87825 */ /* 0x000fe200078e02a0 */
[----:B------:R1:W-:Y:S03]  /*5360*/  STL.64 [R1+0x228], R146 ;  /* 0x0002289201007387 */ /* 0x0003e60000100a00 */
[----:B----4-:R-:W-:Y:S01]  /*5370*/  IMAD.WIDE R164, R17, 0x4, R4 ;  /* 0x0000000411a47825 */ /* 0x010fe200078e0204 */
[----:B------:R1:W-:Y:S01]  /*5380*/  LDGSTS.E [R250+0x1c000], desc[UR16][R146.64], !P2 ;  /* 0x1c00000092fa7fae */ /* 0x0003e2000d121850 */
[----:B------:R-:W-:-:S02]  /*5390*/  ISETP.GE.U32.AND P2, PT, R0, 0x7fffffb9, PT ;  /* 0x7fffffb90000780c */ /* 0x000fc40003f46070 */
[----:B------:R-:W-:Y:S01]  /*53a0*/  IADD3 R0, R6, -0x25, RZ ;  /* 0xffffffdb06007810 */ /* 0x000fe20007ffe0ff */
[C-C-:B--2---:R-:W-:Y:S01]  /*53b0*/  IMAD.WIDE R162, R17.reuse, 0x4, R156.reuse ;  /* 0x0000000411a27825 */ /* 0x144fe200078e029c */
[----:B------:R2:W-:Y:S01]  /*53c0*/  STL.64 [R1+0x220], R166 ;  /* 0x000220a601007387 */ /* 0x0005e20000100a00 */
[----:B------:R-:W4:Y:S02]  /*53d0*/  LDC R6, c[0x0][0x230] ;  /* 0x00008c00ff067b82 */ /* 0x000f240000000800 */
[----:B------:R-:W-:Y:S01]  /*53e0*/  IMAD.WIDE R188, R190, 0x4, R156 ;  /* 0x00000004bebc7825 */ /* 0x000fe200078e029c */
[----:B------:R2:W-:Y:S03]  /*53f0*/  LDGSTS.E [R250+0x10004], desc[UR16][R166.64], !P1 ;  /* 0x10004000a6fa7fae */ /* 0x0005e6000c921850 */
[--C-:B-1----:R-:W-:Y:S01]  /*5400*/  IMAD.WIDE R146, R17, 0x4, R158.reuse ;  /* 0x0000000411927825 */ /* 0x102fe200078e029e */
[----:B------:R1:W-:Y:S03]  /*5410*/  STL.64 [R1+0x218], R164 ;  /* 0x000218a401007387 */ /* 0x0003e60000100a00 */
[----:B------:R-:W-:Y:S01]  /*5420*/  IMAD R17, R2, 0x23, RZ ;  /* 0x0000002302117824 */ /* 0x000fe200078e02ff */
[----:B------:R1:W-:Y:S01]  /*5430*/  LDGSTS.E [R250+0x14004], desc[UR16][R164.64], !P1 ;  /* 0x14004000a4fa7fae */ /* 0x0003e2000c921850 */
[----:B------:R-:W-:-:S03]  /*5440*/  IMAD.WIDE R190, R190, 0x4, R158 ;  /* 0x00000004bebe7825 */ /* 0x000fc600078e029e */
[----:B------:R3:W-:Y:S01]  /*5450*/  STL.64 [R1+0x210], R162 ;  /* 0x000210a201007387 */ /* 0x0007e20000100a00 */
[----:B--2---:R-:W-:-:S03]  /*5460*/  IMAD.WIDE R166, R3, 0x4, R4 ;  /* 0x0000000403a67825 */ /* 0x004fc600078e0204 */
[----:B------:R3:W-:Y:S01]  /*5470*/  LDGSTS.E [R250+0x18004], desc[UR16][R162.64], !P1 ;  /* 0x18004000a2fa7fae */ /* 0x0007e2000c921850 */
[----:B------:R-:W-:-:S03]  /*5480*/  IMAD.WIDE R242, R198, 0x4, R160 ;  /* 0x00000004c6f27825 */ /* 0x000fc600078e02a0 */
[----:B------:R2:W-:Y:S01]  /*5490*/  STL.64 [R1+0x208], R146 ;  /* 0x0002089201007387 */ /* 0x0005e20000100a00 */
[----:B-1----:R-:W-:-:S03]  /*54a0*/  IMAD.WIDE R164, R3, 0x4, R156 ;  /* 0x0000000403a47825 */ /* 0x002fc600078e029c */
[----:B------:R2:W-:Y:S01]  /*54b0*/  LDGSTS.E [R250+0x1c004], desc[UR16][R146.64], !P1 ;  /* 0x1c00400092fa7fae */ /* 0x0005e2000c921850 */
[----:B------:R-:W-:Y:S01]  /*54c0*/  ISETP.GE.U32.AND P1, PT, R0, 0x7fffff9c, PT ;  /* 0x7fffff9c0000780c */ /* 0x000fe20003f26070 */
[----:B------:R-:W-:Y:S02]  /*54d0*/  VIADD R0, R144, 0xffffffda ;  /* 0xffffffda90007836 */ /* 0x000fe40000000000 */
[----:B---3--:R-:W-:Y:S01]  /*54e0*/  IMAD.WIDE R162, R3, 0x4, R158 ;  /* 0x0000000403a27825 */ /* 0x008fe200078e029e */
[----:B------:R1:W-:Y:S01]  /*54f0*/  STL.64 [R1+0x200], R168 ;  /* 0x000200a801007387 */ /* 0x0003e20000100a00 */
[----:B------:R-:W3:Y:S02]  /*5500*/  LDC R144, c[0x0][0x230] ;  /* 0x00008c00ff907b82 */ /* 0x000ee40000000800 */
[----:B------:R-:W-:Y:S01]  /*5510*/  IMAD.SHL.U32 R3, R2, 0x4, RZ ;  /* 0x0000000402037824 */ /* 0x000fe200078e00ff */
[----:B------:R1:W-:Y:S01]  /*5520*/  LDGSTS.E [R250+0x10008], desc[UR16][R168.64], !P3 ;  /* 0x10008000a8fa7fae */ /* 0x0003e2000d921850 */
[----:B------:R-:W-:-:S03]  /*5530*/  IMAD.WIDE R194, R198, 0x4, R4 ;  /* 0x00000004c6c27825 */ /* 0x000fc600078e0204 */
[----:B------:R4:W-:Y:S01]  /*5540*/  STL.64 [R1+0x1f8], R166 ;  /* 0x0001f8a601007387 */ /* 0x0009e20000100a00 */
[----:B--2---:R-:W2:Y:S01]  /*5550*/  LDC R146, c[0x0][0x230] ;  /* 0x00008c00ff927b82 */ /* 0x004ea20000000800 */
[C---:B------:R-:W-:Y:S02]  /*5560*/  IMAD.WIDE R196, R198.reuse, 0x4, R156 ;  /* 0x00000004c6c47825 */ /* 0x040fe400078e029c */
[----:B------:R4:W-:Y:S02]  /*5570*/  LDGSTS.E [R250+0x14008], desc[UR16][R166.64], !P3 ;  /* 0x14008000a6fa7fae */ /* 0x0009e4000d921850 */
[----:B------:R-:W-:Y:S02]  /*5580*/  IMAD.WIDE R198, R198, 0x4, R158 ;  /* 0x00000004c6c67825 */ /* 0x000fe400078e029e */
[----:B------:R4:W-:Y:S02]  /*5590*/  STL.64 [R1+0x1f0], R164 ;  /* 0x0001f0a401007387 */ /* 0x0009e40000100a00 */
[----:B-1----:R-:W-:-:S02]  /*55a0*/  IMAD.WIDE R168, R17, 0x4, R160 ;  /* 0x0000000411a87825 */ /* 0x002fc400078e02a0 */
[----:B------:R1:W-:Y:S02]  /*55b0*/  LDGSTS.E [R250+0x18008], desc[UR16][R164.64], !P3 ;  /* 0x18008000a4fa7fae */ /* 0x0003e4000d921850 */
[----:B------:R-:W-:Y:S02]  /*55c0*/  IMAD.WIDE R192, R204, 0x4, R160 ;  /* 0x00000004ccc07825 */ /* 0x000fe400078e02a0 */
[----:B------:R1:W-:Y:S02]  /*55d0*/  STL.64 [R1+0x1e8], R162 ;  /* 0x0001e8a201007387 */ /* 0x0003e40000100a00 */
[----:B----4-:R-:W-:Y:S02]  /*55e0*/  IMAD.WIDE R166, R17, 0x4, R4 ;  /* 0x0000000411a67825 */ /* 0x010fe400078e0204 */
[----:B------:R4:W-:Y:S01]  /*55f0*/  LDGSTS.E [R250+0x1c008], desc[UR16][R162.64], !P3 ;  /* 0x1c008000a2fa7fae */ /* 0x0009e2000d921850 */
[----:B------:R-:W-:Y:S01]  /*5600*/  ISETP.GE.U32.AND P3, PT, R0, 0x7fffff9b, PT ;  /* 0x7fffff9b0000780c */ /* 0x000fe20003f66070 */
[----:B------:R-:W-:-:S02]  /*5610*/  VIADD R0, R145, 0xffffffd9 ;  /* 0xffffffd991007836 */ /* 0x000fc40000000000 */
[----:B-1----:R-:W-:Y:S01]  /*5620*/  IMAD.WIDE R164, R17, 0x4, R156 ;  /* 0x0000000411a47825 */ /* 0x002fe200078e029c */
[----:B------:R1:W-:Y:S03]  /*5630*/  STL.64 [R1+0x1e0], R168 ;  /* 0x0001e0a801007387 */ /* 0x0003e60000100a00 */
[----:B------:R-:W-:Y:S01]  /*5640*/  IMAD R145, R2, 0x24, RZ ;  /* 0x0000002402917824 */ /* 0x000fe200078e02ff */
[----:B------:R1:W-:Y:S01]  /*5650*/  LDGSTS.E [R250+0x1000c], desc[UR16][R168.64], !P6 ;  /* 0x1000c000a8fa7fae */ /* 0x0003e2000f121850 */
[----:B------:R-:W-:-:S03]  /*5660*/  IMAD.WIDE R200, R204, 0x4, R4 ;  /* 0x00000004ccc87825 */ /* 0x000fc600078e0204 */
[----:B------:R3:W-:Y:S01]  /*5670*/  STL.64 [R1+0x1d8], R166 ;  /* 0x0001d8a601007387 */ /* 0x0007e20000100a00 */
[----:B----4-:R-:W-:-:S03]  /*5680*/  IMAD.WIDE R162, R17, 0x4, R158 ;  /* 0x0000000411a27825 */ /* 0x010fc600078e029e */
[----:B------:R3:W-:Y:S01]  /*5690*/  LDGSTS.E [R250+0x1400c], desc[UR16][R166.64], !P6 ;  /* 0x1400c000a6fa7fae */ /* 0x0007e2000f121850 */
[----:B------:R-:W-:Y:S02]  /*56a0*/  IMAD R17, R2, 0x5, RZ ;  /* 0x0000000502117824 */ /* 0x000fe400078e02ff */
[C---:B------:R-:W-:Y:S01]  /*56b0*/  IMAD.WIDE R202, R204.reuse, 0x4, R156 ;  /* 0x00000004ccca7825 */ /* 0x040fe200078e029c */
[----:B------:R4:W-:Y:S03]  /*56c0*/  STL.64 [R1+0x1d0], R164 ;  /* 0x0001d0a401007387 */ /* 0x0009e60000100a00 */
[C---:B-1----:R-:W-:Y:S01]  /*56d0*/  IMAD.WIDE R168, R3.reuse, 0x4, R160 ;  /* 0x0000000403a87825 */ /* 0x042fe200078e02a0 */
[----:B------:R4:W-:Y:S03]  /*56e0*/  LDGSTS.E [R250+0x1800c], desc[UR16][R164.64], !P6 ;  /* 0x1800c000a4fa7fae */ /* 0x0009e6000f121850 */
[----:B------:R-:W-:Y:S01]  /*56f0*/  IMAD.WIDE R204, R204, 0x4, R158 ;  /* 0x00000004cccc7825 */ /* 0x000fe200078e029e */
[----:B------:R1:W-:Y:S03]  /*5700*/  STL.64 [R1+0x1c8], R162 ;  /* 0x0001c8a201007387 */ /* 0x0003e60000100a00 */
[----:B---3--:R-:W-:Y:S01]  /*5710*/  IMAD.WIDE R166, R3, 0x4, R4 ;  /* 0x0000000403a67825 */ /* 0x008fe200078e0204 */
[----:B------:R1:W-:Y:S01]  /*5720*/  LDGSTS.E [R250+0x1c00c], desc[UR16][R162.64], !P6 ;  /* 0x1c00c000a2fa7fae */ /* 0x0003e2000f121850 */
[----:B------:R-:W-:-:S02]  /*5730*/  ISETP.GE.U32.AND P6, PT, R0, 0x7fffff9a, PT ;  /* 0x7fffff9a0000780c */ /* 0x000fc40003fc6070 */
[----:B--2---:R-:W-:Y:S01]  /*5740*/  VIADD R0, R146, 0xffffffd8 ;  /* 0xffffffd892007836 */ /* 0x004fe20000000000 */
[----:B------:R2:W-:Y:S01]  /*5750*/  STL.64 [R1+0x560], R168 ;  /* 0x000560a801007387 */ /* 0x0005e20000100a00 */
[----:B----4-:R-:W-:Y:S01]  /*5760*/  IMAD.WIDE R164, R3, 0x4, R156 ;  /* 0x0000000403a47825 */ /* 0x010fe200078e029c */
[----:B------:R-:W3:Y:S02]  /*5770*/  LDC R146, c[0x0][0x230] ;  /* 0x00008c00ff927b82 */ /* 0x000ee40000000800 */
[----:B------:R2:W-:Y:S01]  /*5780*/  LDGSTS.E [R249], desc[UR16][R168.64], !P5 ;  /* 0x00000000a8f97fae */ /* 0x0005e2000e921850 */
[----:B------:R-:W-:-:S03]  /*5790*/  IMAD.WIDE R218, R222, 0x4, R4 ;  /* 0x00000004deda7825 */ /* 0x000fc600078e0204 */
[----:B------:R4:W-:Y:S01]  /*57a0*/  STL.64 [R1+0x558], R166 ;  /* 0x000558a601007387 */ /* 0x0009e20000100a00 */
[----:B-1----:R-:W-:-:S03]  /*57b0*/  IMAD.WIDE R162, R3, 0x4, R158 ;  /* 0x0000000403a27825 */ /* 0x002fc600078e029e */
[----:B------:R4:W-:Y:S01]  /*57c0*/  LDGSTS.E [R249+0x4000], desc[UR16][R166.64], !P5 ;  /* 0x04000000a6f97fae */ /* 0x0009e2000e921850 */
[----:B------:R-:W-:Y:S02]  /*57d0*/  IMAD R3, R2, 0x6, RZ ;  /* 0x0000000602037824 */ /* 0x000fe400078e02ff */
[----:B------:R-:W-:Y:S01]  /*57e0*/  IMAD.WIDE R220, R222, 0x4, R156 ;  /* 0x00000004dedc7825 */ /* 0x000fe200078e029c */
[----:B------:R1:W-:Y:S03]  /*57f0*/  STL.64 [R1+0x550], R164 ;  /* 0x000550a401007387 */ /* 0x0003e60000100a00 */
[C-C-:B--2---:R-:W-:Y:S01]  /*5800*/  IMAD.WIDE R168, R17.reuse, 0x4, R160.reuse ;  /* 0x0000000411a87825 */ /* 0x144fe200078e02a0 */
[----:B------:R1:W-:Y:S03]  /*5810*/  LDGSTS.E [R249+0x8000], desc[UR16][R164.64], !P5 ;  /* 0x08000000a4f97fae */ /* 0x0003e6000e921850 */
[----:B------:R-:W-:Y:S01]  /*5820*/  IMAD.WIDE R212, R228, 0x4, R160 ;  /* 0x00000004e4d47825 */ /* 0x000fe200078e02a0 */
[----:B------:R2:W-:Y:S03]  /*5830*/  STL.64 [R1+0x548], R162 ;  /* 0x000548a201007387 */ /* 0x0005e60000100a00 */
[----:B----4-:R-:W-:Y:S01]  /*5840*/  IMAD.WIDE R166, R17, 0x4, R4 ;  /* 0x0000000411a67825 */ /* 0x010fe200078e0204 */
[----:B------:R2:W-:Y:S01]  /*5850*/  LDGSTS.E [R249+0xc000], desc[UR16][R162.64], !P5 ;  /* 0x0c000000a2f97fae */ /* 0x0005e2000e921850 */
[----:B------:R-:W-:-:S02]  /*5860*/  ISETP.GE.U32.AND P5, PT, R0, 0x7fffff99, PT ;  /* 0x7fffff990000780c */ /* 0x000fc40003fa6070 */
[----:B------:R-:W-:Y:S01]  /*5870*/  VIADD R0, R6, 0xfffffff7 ;  /* 0xfffffff706007836 */ /* 0x000fe20000000000 */
[----:B------:R4:W-:Y:S01]  /*5880*/  LDGSTS.E [R249+0x4], desc[UR16][R168.64], !P4 ;  /* 0x00004000a8f97fae */ /* 0x0009e2000e121850 */
[----:B-1----:R-:W-:Y:S01]  /*5890*/  IMAD.WIDE R164, R17, 0x4, R156 ;  /* 0x0000000411a47825 */ /* 0x002fe200078e029c */
[----:B------:R-:W1:Y:S02]  /*58a0*/  LDC R6, c[0x0][0x230] ;  /* 0x00008c00ff067b82 */ /* 0x000e640000000800 */
[----:B------:R3:W-:Y:S01]  /*58b0*/  LDGSTS.E [R249+0x4004], desc[UR16][R166.64], !P4 ;  /* 0x04004000a6f97fae */ /* 0x0007e2000e121850 */
[----:B------:R-:W-:-:S03]  /*58c0*/  IMAD.WIDE R224, R228, 0x4, R4 ;  /* 0x00000004e4e07825 */ /* 0x000fc600078e0204 */
[----:B------:R3:W-:Y:S01]  /*58d0*/  LDGSTS.E [R249+0x8004], desc[UR16][R164.64], !P4 ;  /* 0x08004000a4f97fae */ /* 0x0007e2000e121850 */
[----:B--2---:R-:W-:-:S03]  /*58e0*/  IMAD.WIDE R162, R17, 0x4, R158 ;  /* 0x0000000411a27825 */ /* 0x004fc600078e029e */
[----:B------:R4:W-:Y:S01]  /*58f0*/  STL.64 [R1+0x540], R168 ;  /* 0x000540a801007387 */ /* 0x0009e20000100a00 */
[----:B------:R-:W-:Y:S02]  /*5900*/  IMAD R17, R2, 0x7, RZ ;  /* 0x0000000702117824 */ /* 0x000fe400078e02ff */
[----:B------:R-:W-:Y:S01]  /*5910*/  IMAD.WIDE R226, R228, 0x4, R156 ;  /* 0x00000004e4e27825 */ /* 0x000fe200078e029c */
[----:B------:R2:W-:Y:S01]  /*5920*/  LDGSTS.E [R249+0xc004], desc[UR16][R162.64], !P4 ;  /* 0x0c004000a2f97fae */ /* 0x0005e2000e121850 */
[----:B------:R-:W-:Y:S02]  /*5930*/  ISETP.GE.U32.AND P4, PT, R0, 0x7fffffb8, PT ;  /* 0x7fffffb80000780c */ /* 0x000fe40003f86070 */
[----:B------:R-:W1:Y:S01]  /*5940*/  LDC R0, c[0x0][0x230] ;  /* 0x00008c00ff007b82 */ /* 0x000e620000000800 */
[----:B------:R3:W-:Y:S01]  /*5950*/  STL.64 [R1+0x538], R166 ;  /* 0x000538a601007387 */ /* 0x0007e20000100a00 */
[----:B------:R-:W-:-:S03]  /*5960*/  IMAD.WIDE R228, R228, 0x4, R158 ;  /* 0x00000004e4e47825 */ /* 0x000fc600078e029e */
[----:B------:R2:W-:Y:S01]  /*5970*/  STL.64 [R1+0x530], R164 ;  /* 0x000530a401007387 */ /* 0x0005e20000100a00 */
[----:B----4-:R-:W-:-:S03]  /*5980*/  IMAD.WIDE R168, R3, 0x4, R160 ;  /* 0x0000000403a87825 */ /* 0x010fc600078e02a0 */
[----:B------:R4:W-:Y:S01]  /*5990*/  STL.64 [R1+0x528], R162 ;  /* 0x000528a201007387 */ /* 0x0009e20000100a00 */
[----:B------:R-:W-:-:S03]  /*59a0*/  IMAD.WIDE R214, R234, 0x4, R160 ;  /* 0x00000004ead67825 */ /* 0x000fc600078e02a0 */
[----:B------:R1:W-:Y:S01]  /*59b0*/  STL.64 [R1+0x520], R168 ;  /* 0x000520a801007387 */ /* 0x0003e20000100a00 */
[----:B---3--:R-:W-:-:S03]  /*59c0*/  IMAD.WIDE R166, R3, 0x4, R4 ;  /* 0x0000000403a67825 */ /* 0x008fc600078e0204 */
[----:B------:R3:W-:Y:S01]  /*59d0*/  LDGSTS.E [R249+0x8], desc[UR16][R168.64], !P0 ;  /* 0x00008000a8f97fae */ /* 0x0007e2000c121850 */
[----:B--2---:R-:W-:-:S03]  /*59e0*/  IMAD.WIDE R164, R3, 0x4, R156 ;  /* 0x0000000403a47825 */ /* 0x004fc600078e029c */
[----:B------:R2:W-:Y:S01]  /*59f0*/  STL.64 [R1+0x518], R166 ;  /* 0x000518a601007387 */ /* 0x0005e20000100a00 */
[----:B----4-:R-:W-:-:S03]  /*5a00*/  IMAD.WIDE R162, R3, 0x4, R158 ;  /* 0x0000000403a27825 */ /* 0x010fc600078e029e */
[----:B------:R2:W-:Y:S01]  /*5a10*/  LDGSTS.E [R249+0x4008], desc[UR16][R166.64], !P0 ;  /* 0x04008000a6f97fae */ /* 0x0005e2000c121850 */
[----:B------:R-:W-:Y:S02]  /*5a20*/  VIADD R3, R144, 0xfffffff6 ;  /* 0xfffffff690037836 */ /* 0x000fe40000000000 */
[----:B-1----:R-:W-:Y:S01]  /*5a30*/  VIADD R0, R0, 0xfffffff4 ;  /* 0xfffffff400007836 */ /* 0x002fe20000000000 */
[----:B------:R1:W-:Y:S01]  /*5a40*/  STL.64 [R1+0x510], R164 ;  /* 0x000510a401007387 */ /* 0x0003e20000100a00 */
[----:B---3--:R-:W-:Y:S01]  /*5a50*/  IMAD.WIDE R168, R17, 0x4, R160 ;  /* 0x0000000411a87825 */ /* 0x008fe200078e02a0 */
[----:B------:R-:W3:Y:S02]  /*5a60*/  LDC R144, c[0x0][0x230] ;  /* 0x00008c00ff907b82 */ /* 0x000ee40000000800 */
[----:B------:R1:W-:Y:S01]  /*5a70*/  LDGSTS.E [R249+0x8008], desc[UR16][R164.64], !P0 ;  /* 0x08008000a4f97fae */ /* 0x0003e2000c121850 */
[----:B------:R-:W-:-:S03]  /*5a80*/  IMAD.WIDE R230, R234, 0x4, R4 ;  /* 0x00000004eae67825 */ /* 0x000fc600078e0204 */
[----:B------:R4:W-:Y:S01]  /*5a90*/  STL.64 [R1+0x508], R162 ;  /* 0x000508a201007387 */ /* 0x0009e20000100a00 */
[----:B--2---:R-:W-:-:S03]  /*5aa0*/  IMAD.WIDE R166, R17, 0x4, R4 ;  /* 0x0000000411a67825 */ /* 0x004fc600078e0204 */
[----:B------:R4:W-:Y:S01]  /*5ab0*/  LDGSTS.E [R249+0xc008], desc[UR16][R162.64], !P0 ;  /* 0x0c008000a2f97fae */ /* 0x0009e2000c121850 */
[----:B------:R-:W-:Y:S01]  /*5ac0*/  ISETP.GE.U32.AND P0, PT, R3, 0x7fffffb7, PT ;  /* 0x7fffffb70300780c */ /* 0x000fe20003f06070 */
[--C-:B------:R-:W-:Y:S01]  /*5ad0*/  IMAD.WIDE R232, R234, 0x4, R156.reuse ;  /* 0x00000004eae87825 */ /* 0x100fe200078e029c */
[----:B------:R-:W-:Y:S01]  /*5ae0*/  IADD3 R3, R146, -0xb, RZ ;  /* 0xfffffff592037810 */ /* 0x000fe20007ffe0ff */
[----:B------:R-:W-:Y:S02]  /*5af0*/  STL.64 [R1+0x500], R168 ;  /* 0x000500a801007387 */ /* 0x000fe40000100a00 */
[----:B-1----:R-:W-:Y:S02]  /*5b00*/  IMAD.WIDE R164, R17, 0x4, R156 ;  /* 0x0000000411a47825 */ /* 0x002fe400078e029c */
[----:B------:R-:W-:Y:S02]  /*5b10*/  LDGSTS.E [R249+0xc], desc[UR16][R168.64], !P2 ;  /* 0x0000c000a8f97fae */ /* 0x000fe4000d121850 */
[----:B------:R-:W-:-:S02]  /*5b20*/  IMAD.WIDE R146, R145, 0x4, R158 ;  /* 0x0000000491927825 */ /* 0x000fc400078e029e */
[----:B------:R1:W-:Y:S02]  /*5b30*/  STL.64 [R1+0x4f8], R166 ;  /* 0x0004f8a601007387 */ /* 0x0003e40000100a00 */
[--C-:B----4-:R-:W-:Y:S02]  /*5b40*/  IMAD.WIDE R162, R17, 0x4, R158.reuse ;  /* 0x0000000411a27825 */ /* 0x110fe400078e029e */
[----:B------:R-:W2:Y:S01]  /*5b50*/  LDC R17, c[0x0][0x230] ;  /* 0x00008c00ff117b82 */ /* 0x000ea20000000800 */
[----:B------:R1:W-:Y:S01]  /*5b60*/  LDGSTS.E [R249+0x400c], desc[UR16][R166.64], !P2 ;  /* 0x0400c000a6f97fae */ /* 0x0003e2000d121850 */
[----:B------:R-:W-:-:S03]  /*5b70*/  IMAD.WIDE R234, R234, 0x4, R158 ;  /* 0x00000004eaea7825 */ /* 0x000fc600078e029e */
[----:B------:R4:W-:Y:S01]  /*5b80*/  STL.64 [R1+0x4f0], R164 ;  /* 0x0004f0a401007387 */ /* 0x0009e20000100a00 */
[----:B------:R-:W-:-:S03]  /*5b90*/  IMAD.WIDE R216, R240, 0x4, R160 ;  /* 0x00000004f0d87825 */ /* 0x000fc600078e02a0 */
[----:B------:R4:W-:Y:S01]  /*5ba0*/  LDGSTS.E [R249+0x800c], desc[UR16][R164.64], !P2 ;  /* 0x0800c000a4f97fae */ /* 0x0009e2000d121850 */
[----:B------:R-:W-:-:S03]  /*5bb0*/  IMAD.WIDE R236, R240, 0x4, R4 ;  /* 0x00000004f0ec7825 */ /* 0x000fc600078e0204 */
[----:B------:R3:W-:Y:S01]  /*5bc0*/  STL.64 [R1+0x4e8], R162 ;  /* 0x0004e8a201007387 */ /* 0x0007e20000100a00 */
[----:B-1----:R-:W-:-:S03]  /*5bd0*/  IMAD.WIDE R166, R145, 0x4, R160 ;  /* 0x0000000491a67825 */ /* 0x002fc600078e02a0 */
[----:B------:R3:W-:Y:S01]  /*5be0*/  LDGSTS.E [R249+0xc00c], desc[UR16][R162.64], !P2 ;  /* 0x0c00c000a2f97fae */ /* 0x0007e2000d121850 */
[----:B------:R-:W-:Y:S01]  /*5bf0*/  ISETP.GE.U32.AND P2, PT, R3, 0x7fffffb6, PT ;  /* 0x7fffffb60300780c */ /* 0x000fe20003f46070 */
[----:B------:R-:W-:Y:S02]  /*5c00*/  IMAD R3, R2, 0x25, RZ ;  /* 0x0000002502037824 */ /* 0x000fe400078e02ff */
[C---:B----4-:R-:W-:Y:S01]  /*5c10*/  IMAD.WIDE R164, R145.reuse, 0x4, R4 ;  /* 0x0000000491a47825 */ /* 0x050fe200078e0204 */
[----:B------:R1:W-:Y:S03]  /*5c20*/  LDGSTS.E [R249+0x10000], desc[UR16][R166.64], !P1 ;  /* 0x10000000a6f97fae */ /* 0x0003e6000c921850 */
[C-C-:B------:R-:W-:Y:S01]  /*5c30*/  IMAD.WIDE R238, R240.reuse, 0x4, R156.reuse ;  /* 0x00000004f0ee7825 */ /* 0x140fe200078e029c */
[----:B------:R4:W-:Y:S03]  /*5c40*/  LDGSTS.E [R249+0x14000], desc[UR16][R164.64], !P1 ;  /* 0x14000000a4f97fae */ /* 0x0009e6000c921850 */
[----:B---3--:R-:W-:Y:S01]  /*5c50*/  IMAD.WIDE R162, R145, 0x4, R156 ;  /* 0x0000000491a27825 */ /* 0x008fe200078e029c */
[----:B------:R1:W-:Y:S01]  /*5c60*/  STL.64 [R1+0x1c0], R166 ;  /* 0x0001c0a601007387 */ /* 0x0003e20000100a00 */
[----:B------:R-:W3:Y:S02]  /*5c70*/  LDC R145, c[0x0][0x230] ;  /* 0x00008c00ff917b82 */ /* 0x000ee40000000800 */
[----:B------:R-:W-:Y:S01]  /*5c80*/  IMAD.WIDE R240, R240, 0x4, R158 ;  /* 0x00000004f0f07825 */ /* 0x000fe200078e029e */
[----:B------:R2:W-:Y:S04]  /*5c90*/  LDGSTS.E [R249+0x18000], desc[UR16][R162.64], !P1 ;  /* 0x18000000a2f97fae */ /* 0x0005e8000c921850 */
[----:B------:R4:W-:Y:S04]  /*5ca0*/  STL.64 [R1+0x1b8], R164 ;  /* 0x0001b8a401007387 */ /* 0x0009e80000100a00 */
[----:B------:R2:W-:Y:S01]  /*5cb0*/  LDGSTS.E [R249+0x1c000], desc[UR16][R146.64], !P1 ;  /* 0x1c00000092f97fae */ /* 0x0005e2000c921850 */
[----:B-1----:R-:W-:Y:S01]  /*5cc0*/  IMAD.WIDE R166, R3, 0x4, R160 ;  /* 0x0000000403a67825 */ /* 0x002fe200078e02a0 */
[----:B------:R-:W-:-:S02]  /*5cd0*/  ISETP.GE.U32.AND P1, PT, R0, 0x7fffffb5, PT ;  /* 0x7fffffb50000780c */ /* 0x000fc40003f26070 */
[----:B------:R2:W-:Y:S01]  /*5ce0*/  STL.64 [R1+0x1b0], R162 ;  /* 0x0001b0a201007387 */ /* 0x0005e20000100a00 */
[----:B------:R-:W-:Y:S02]  /*5cf0*/  IMAD R0, R2, 0x26, RZ ;  /* 0x0000002602007824 */ /* 0x000fe400078e02ff */
[C---:B----4-:R-:W-:Y:S01]  /*5d00*/  IMAD.WIDE R164, R3.reuse, 0x4, R4 ;  /* 0x0000000403a47825 */ /* 0x050fe200078e0204 */
[----:B------:R1:W-:Y:S04]  /*5d10*/  STL.64 [R1+0x1a8], R146 ;  /* 0x0001a89201007387 */ /* 0x0003e80000100a00 */
[----:B------:R4:W-:Y:S01]  /*5d20*/  STL.64 [R1+0x1a0], R166 ;  /* 0x0001a0a601007387 */ /* 0x0009e20000100a00 */
[----:B--2---:R-:W-:-:S03]  /*5d30*/  IMAD.WIDE R162, R3, 0x4, R156 ;  /* 0x0000000403a27825 */ /* 0x004fc600078e029c */
[----:B------:R4:W-:Y:S01]  /*5d40*/  LDGSTS.E [R249+0x10004], desc[UR16][R166.64], !P3 ;  /* 0x10004000a6f97fae */ /* 0x0009e2000d921850 */
[----:B-1----:R-:W-:-:S03]  /*5d50*/  IMAD.WIDE R146, R3, 0x4, R158 ;  /* 0x0000000403927825 */ /* 0x002fc600078e029e */
[----:B------:R1:W-:Y:S01]  /*5d60*/  STL.64 [R1+0x198], R164 ;  /* 0x000198a401007387 */ /* 0x0003e20000100a00 */
[----:B------:R-:W-:-:S03]  /*5d70*/  VIADD R3, R6, 0xffffffd7 ;  /* 0xffffffd706037836 */ /* 0x000fc60000000000 */
[----:B------:R1:W-:Y:S01]  /*5d80*/  LDGSTS.E [R249+0x14004], desc[UR16][R164.64], !P3 ;  /* 0x14004000a4f97fae */ /* 0x0003e2000d921850 */
[----:B------:R-:W-:Y:S02]  /*5d90*/  VIADD R6, R144, 0xffffffd5 ;  /* 0xffffffd590067836 */ /* 0x000fe40000000000 */
[C---:B----4-:R-:W-:Y:S01]  /*5da0*/  IMAD.WIDE R166, R0.reuse, 0x4, R160 ;  /* 0x0000000400a67825 */ /* 0x050fe200078e02a0 */
[----:B------:R2:W-:Y:S01]  /*5db0*/  STL.64 [R1+0x190], R162 ;  /* 0x000190a201007387 */ /* 0x0005e20000100a00 */
[----:B------:R-:W4:Y:S03]  /*5dc0*/  LDC R144, c[0x0][0x230] ;  /* 0x00008c00ff907b82 */ /* 0x000f260000000800 */
[----:B------:R2:W-:Y:S01]  /*5dd0*/  LDGSTS.E [R249+0x18004], desc[UR16][R162.64], !P3 ;  /* 0x18004000a2f97fae */ /* 0x0005e2000d921850 */
[----:B-1----:R-:W-:-:S03]  /*5de0*/  IMAD.WIDE R164, R0, 0x4, R4 ;  /* 0x0000000400a47825 */ /* 0x002fc600078e0204 */
[----:B------:R1:W-:Y:S04]  /*5df0*/  STL.64 [R1+0x188], R146 ;  /* 0x0001889201007387 */ /* 0x0003e80000100a00 */
[----:B------:R1:W-:Y:S01]  /*5e00*/  LDGSTS.E [R249+0x1c004], desc[UR16][R146.64], !P3 ;  /* 0x1c00400092f97fae */ /* 0x0003e2000d921850 */
[----:B------:R-:W-:Y:S01]  /*5e10*/  ISETP.GE.U32.AND P3, PT, R3, 0x7fffff98, PT ;  /* 0x7fffff980300780c */ /* 0x000fe20003f66070 */
[----:B--2---:R-:W-:Y:S02]  /*5e20*/  IMAD.WIDE R162, R0, 0x4, R156 ;  /* 0x0000000400a27825 */ /* 0x004fe400078e029c */
[----:B------:R2:W-:Y:S01]  /*5e30*/  LDGSTS.E [R249+0x10008], desc[UR16][R166.64], !P6 ;  /* 0x10008000a6f97fae */ /* 0x0005e2000f121850 */
[----:B------:R-:W-:-:S03]  /*5e40*/  SHF.L.U32 R3, R2, 0x3, RZ ;  /* 0x0000000302037819 */ /* 0x000fc600000006ff */
[----:B------:R3:W-:Y:S01]  /*5e50*/  LDGSTS.E [R249+0x14008], desc[UR16][R164.64], !P6 ;  /* 0x14008000a4f97fae */ /* 0x0007e2000f121850 */
[----:B-1----:R-:W-:-:S03]  /*5e60*/  IMAD.WIDE R146, R0, 0x4, R158 ;  /* 0x0000000400927825 */ /* 0x002fc600078e029e */
[----:B------:R1:W-:Y:S01]  /*5e70*/  LDGSTS.E [R249+0x18008], desc[UR16][R162.64], !P6 ;  /* 0x18008000a2f97fae */ /* 0x0003e2000f121850 */
[----:B------:R-:W-:-:S03]  /*5e80*/  VIADD R0, R17, 0xffffffd6 ;  /* 0xffffffd611007836 */ /* 0x000fc60000000000 */
[----:B------:R4:W-:Y:S01]  /*5e90*/  LDGSTS.E [R249+0x1c008], desc[UR16][R146.64], !P6 ;  /* 0x1c00800092f97fae */ /* 0x0009e2000f121850 */
[----:B------:R-:W4:Y:S01]  /*5ea0*/  LDC R17, c[0x0][0x230] ;  /* 0x00008c00ff117b82 */ /* 0x000f220000000800 */
[----:B------:R-:W-:Y:S01]  /*5eb0*/  ISETP.GE.U32.AND P6, PT, R0, 0x7fffff97, PT ;  /* 0x7fffff970000780c */ /* 0x000fe20003fc6070 */
[----:B------:R-:W-:Y:S01]  /*5ec0*/  IMAD R0, R2, 0x27, RZ ;  /* 0x0000002702007824 */ /* 0x000fe200078e02ff */
[----:B------:R2:W-:Y:S04]  /*5ed0*/  STL.64 [R1+0x180], R166 ;  /* 0x000180a601007387 */ /* 0x0005e80000100a00 */
[----:B------:R3:W-:Y:S04]  /*5ee0*/  STL.64 [R1+0x178], R164 ;  /* 0x000178a401007387 */ /* 0x0007e80000100a00 */
[----:B------:R1:W-:Y:S01]  /*5ef0*/  STL.64 [R1+0x170], R162 ;  /* 0x000170a201007387 */ /* 0x0003e20000100a00 */
[----:B--2---:R-:W-:-:S03]  /*5f00*/  IMAD.WIDE R166, R0, 0x4, R160 ;  /* 0x0000000400a67825 */ /* 0x004fc600078e02a0 */
[----:B------:R4:W-:Y:S01]  /*5f10*/  STL.64 [R1+0x168], R146 ;  /* 0x0001689201007387 */ /* 0x0009e20000100a00 */
[----:B---3--:R-:W-:-:S03]  /*5f20*/  IMAD.WIDE R164, R0, 0x4, R4 ;  /* 0x0000000400a47825 */ /* 0x008fc600078e0204 */
[----:B------:R2:W-:Y:S01]  /*5f30*/  LDGSTS.E [R249+0x1000c], desc[UR16][R166.64], !P5 ;  /* 0x1000c000a6f97fae */ /* 0x0005e2000e921850 */
[----:B-1----:R-:W-:-:S03]  /*5f40*/  IMAD.WIDE R162, R0, 0x4, R156 ;  /* 0x0000000400a27825 */ /* 0x002fc600078e029c */
[----:B------:R1:W-:Y:S01]  /*5f50*/  LDGSTS.E [R249+0x1400c], desc[UR16][R164.64], !P5 ;  /* 0x1400c000a4f97fae */ /* 0x0003e2000e921850 */
[----:B----4-:R-:W-:-:S03]  /*5f60*/  IMAD.WIDE R146, R0, 0x4, R158 ;  /* 0x0000000400927825 */ /* 0x010fc600078e029e */
[----:B------:R3:W-:Y:S01]  /*5f70*/  LDGSTS.E [R249+0x1800c], desc[UR16][R162.64], !P5 ;  /* 0x1800c000a2f97fae */ /* 0x0007e2000e921850 */
[----:B------:R-:W-:-:S03]  /*5f80*/  IMAD R0, R2, 0x9, RZ ;  /* 0x0000000902007824 */ /* 0x000fc600078e02ff */
[----:B------:R4:W-:Y:S01]  /*5f90*/  LDGSTS.E [R249+0x1c00c], desc[UR16][R146.64], !P5 ;  /* 0x1c00c00092f97fae */ /* 0x0009e2000e921850 */
[----:B------:R-:W-:Y:S02]  /*5fa0*/  ISETP.GE.U32.AND P5, PT, R6, 0x7fffff96, PT ;  /* 0x7fffff960600780c */ /* 0x000fe40003fa6070 */
[----:B------:R-:W4:Y:S01]  /*5fb0*/  LDC R6, c[0x0][0x230] ;  /* 0x00008c00ff067b82 */ /* 0x000f220000000800 */
[----:B------:R2:W-:Y:S04]  /*5fc0*/  STL.64 [R1+0x160], R166 ;  /* 0x000160a601007387 */ /* 0x0005e80000100a00 */
[----:B------:R1:W-:Y:S04]  /*5fd0*/  STL.64 [R1+0x158], R164 ;  /* 0x000158a401007387 */ /* 0x0003e80000100a00 */
[----:B------:R3:W-:Y:S01]  /*5fe0*/  STL.64 [R1+0x150], R162 ;  /* 0x000150a201007387 */ /* 0x0007e20000100a00 */
[----:B--2---:R-:W-:-:S03]  /*5ff0*/  IMAD.WIDE R166, R3, 0x4, R160 ;  /* 0x0000000403a67825 */ /* 0x004fc600078e02a0 */
[----:B------:R4:W-:Y:S01]  /*6000*/  STL.64 [R1+0x148], R146 ;  /* 0x0001489201007387 */ /* 0x0009e20000100a00 */
[----:B-1----:R-:W-:-:S03]  /*6010*/  IMAD.WIDE R164, R3, 0x4, R4 ;  /* 0x0000000403a47825 */ /* 0x002fc600078e0204 */
[----:B------:R1:W-:Y:S01]  /*6020*/  STL.64 [R1+0x4e0], R166 ;  /* 0x0004e0a601007387 */ /* 0x0003e20000100a00 */
[----:B---3--:R-:W-:-:S03]  /*6030*/  IMAD.WIDE R162, R3, 0x4, R156 ;  /* 0x0000000403a27825 */ /* 0x008fc600078e029c */
[----:B------:R1:W-:Y:S01]  /*6040*/  LDGSTS.E [R248], desc[UR16][R166.64], !P4 ;  /* 0x00000000a6f87fae */ /* 0x0003e2000e121850 */
[----:B----4-:R-:W-:-:S03]  /*6050*/  IMAD.WIDE R146, R3, 0x4, R158 ;  /* 0x0000000403927825 */ /* 0x010fc600078e029e */
[----:B------:R2:W-:Y:S01]  /*6060*/  STL.64 [R1+0x4d8], R164 ;  /* 0x0004d8a401007387 */ /* 0x0005e20000100a00 */
[----:B------:R-:W-:-:S03]  /*6070*/  VIADD R3, R145, 0xffffffd4 ;  /* 0xffffffd491037836 */ /* 0x000fc60000000000 */
[----:B------:R2:W-:Y:S01]  /*6080*/  LDGSTS.E [R248+0x4000], desc[UR16][R164.64], !P4 ;  /* 0x04000000a4f87fae */ /* 0x0005e2000e121850 */
[----:B------:R-:W3:Y:S01]  /*6090*/  LDC R145, c[0x0][0x230] ;  /* 0x00008c00ff917b82 */ /* 0x000ee20000000800 */
[C---:B-1----:R-:W-:Y:S02]  /*60a0*/  IMAD.WIDE R166, R0.reuse, 0x4, R160 ;  /* 0x0000000400a67825 */ /* 0x042fe400078e02a0 */
[----:B------:R1:W-:Y:S04]  /*60b0*/  STL.64 [R1+0x4d0], R162 ;  /* 0x0004d0a201007387 */ /* 0x0003e80000100a00 */
[----:B------:R1:W-:Y:S04]  /*60c0*/  LDGSTS.E [R248+0x8000], desc[UR16][R162.64], !P4 ;  /* 0x08000000a2f87fae */ /* 0x0003e8000e121850 */
[----:B------:R4:W-:Y:S01]  /*60d0*/  STL.64 [R1+0x4c8], R146 ;  /* 0x0004c89201007387 */ /* 0x0009e20000100a00 */
[----:B--2---:R-:W-:-:S03]  /*60e0*/  IMAD.WIDE R164, R0, 0x4, R4 ;  /* 0x0000000400a47825 */ /* 0x004fc600078e0204 */
[----:B------:R4:W-:Y:S01]  /*60f0*/  LDGSTS.E [R248+0xc000], desc[UR16][R146.64], !P4 ;  /* 0x0c00000092f87fae */ /* 0x0009e2000e121850 */
[----:B------:R-:W-:Y:S01]  /*6100*/  ISETP.GE.U32.AND P4, PT, R3, 0x7fffff95, PT ;  /* 0x7fffff950300780c */ /* 0x000fe20003f86070 */
[----:B------:R-:W-:Y:S02]  /*6110*/  IMAD R3, R2, 0xa, RZ ;  /* 0x0000000a02037824 */ /* 0x000fe400078e02ff */
[C---:B-1----:R-:W-:Y:S01]  /*6120*/  IMAD.WIDE R162, R0.reuse, 0x4, R156 ;  /* 0x0000000400a27825 */ /* 0x042fe200078e029c */
[----:B------:R1:W-:Y:S04]  /*6130*/  LDGSTS.E [R248+0x4], desc[UR16][R166.64], !P0 ;  /* 0x00004000a6f87fae */ /* 0x0003e8000c121850 */
[----:B------:R1:W-:Y:S01]  /*6140*/  STL.64 [R1+0x4c0], R166 ;  /* 0x0004c0a601007387 */ /* 0x0003e20000100a00 */
[----:B----4-:R-:W-:Y:S01]  /*6150*/  IMAD.WIDE R146, R0, 0x4, R158 ;  /* 0x0000000400927825 */ /* 0x010fe200078e029e */
[----:B------:R-:W-:-:S02]  /*6160*/  IADD3 R0, R17, -0xd, RZ ;  /* 0xfffffff311007810 */ /* 0x000fc40007ffe0ff */
[----:B------:R2:W-:Y:S01]  /*6170*/  LDGSTS.E [R248+0x4004], desc[UR16][R164.64], !P0 ;  /* 0x04004000a4f87fae */ /* 0x0005e2000c121850 */
[----:B------:R-:W4:Y:S03]  /*6180*/  LDC R17, c[0x0][0x230] ;  /* 0x00008c00ff117b82 */ /* 0x000f260000000800 */
[----:B------:R2:W-:Y:S01]  /*6190*/  STL.64 [R1+0x4b8], R164 ;  /* 0x0004b8a401007387 */ /* 0x0005e20000100a00 */
[----:B-1----:R-:W-:-:S03]  /*61a0*/  IMAD.WIDE R166, R3, 0x4, R160 ;  /* 0x0000000403a67825 */ /* 0x002fc600078e02a0 */
[----:B------:R1:W-:Y:S04]  /*61b0*/  LDGSTS.E [R248+0x8004], desc[UR16][R162.64], !P0 ;  /* 0x08004000a2f87fae */ /* 0x0003e8000c121850 */
[----:B------:R1:W-:Y:S04]  /*61c0*/  STL.64 [R1+0x4b0], R162 ;  /* 0x0004b0a201007387 */ /* 0x0003e80000100a00 */
[----:B------:R3:W-:Y:S01]  /*61d0*/  LDGSTS.E [R248+0xc004], desc[UR16][R146.64], !P0 ;  /* 0x0c00400092f87fae */ /* 0x0007e2000c121850 */
[----:B------:R-:W-:Y:S01]  /*61e0*/  ISETP.GE.U32.AND P0, PT, R0, 0x7fffffb4, PT ;  /* 0x7fffffb40000780c */ /* 0x000fe20003f06070 */
[----:B--2---:R-:W-:-:S02]  /*61f0*/  IMAD.WIDE R164, R3, 0x4, R4 ;  /* 0x0000000403a47825 */ /* 0x004fc400078e0204 */
[----:B------:R3:W-:Y:S02]  /*6200*/  STL.64 [R1+0x4a8], R146 ;  /* 0x0004a89201007387 */ /* 0x0007e40000100a00 */
[----:B------:R-:W-:Y:S02]  /*6210*/  IMAD R0, R2, 0xb, RZ ;  /* 0x0000000b02007824 */ /* 0x000fe400078e02ff */
[C---:B-1----:R-:W-:Y:S01]  /*6220*/  IMAD.WIDE R162, R3.reuse, 0x4, R156 ;  /* 0x0000000403a27825 */ /* 0x042fe200078e029c */
[----:B------:R1:W-:Y:S04]  /*6230*/  STL.64 [R1+0x4a0], R166 ;  /* 0x0004a0a601007387 */ /* 0x0003e80000100a00 */
[----:B------:R1:W-:Y:S01]  /*6240*/  LDGSTS.E [R248+0x8], desc[UR16][R166.64], !P2 ;  /* 0x00008000a6f87fae */ /* 0x0003e2000d121850 */
[----:B---3--:R-:W-:-:S03]  /*6250*/  IMAD.WIDE R146, R3, 0x4, R158 ;  /* 0x0000000403927825 */ /* 0x008fc600078e029e */
[----:B------:R2:W-:Y:S01]  /*6260*/  STL.64 [R1+0x498], R164 ;  /* 0x000498a401007387 */ /* 0x0005e20000100a00 */
[----:B------:R-:W-:-:S03]  /*6270*/  VIADD R3, R6, 0xfffffff2 ;  /* 0xfffffff206037836 */ /* 0x000fc60000000000 */
[----:B------:R2:W-:Y:S01]  /*6280*/  LDGSTS.E [R248+0x4008], desc[UR16][R164.64], !P2 ;  /* 0x04008000a4f87fae */ /* 0x0005e2000d121850 */
[----:B------:R-:W3:Y:S01]  /*6290*/  LDC R6, c[0x0][0x230] ;  /* 0x00008c00ff067b82 */ /* 0x000ee20000000800 */
[C---:B-1----:R-:W-:Y:S02]  /*62a0*/  IMAD.WIDE R166, R0.reuse, 0x4, R160 ;  /* 0x0000000400a67825 */ /* 0x042fe400078e02a0 */
[----:B------:R1:W-:Y:S04]  /*62b0*/  STL.64 [R1+0x490], R162 ;  /* 0x000490a201007387 */ /* 0x0003e80000100a00 */
[----:B------:R1:W-:Y:S01]  /*62c0*/  LDGSTS.E [R248+0x8008], desc[UR16][R162.64], !P2 ;  /* 0x08008000a2f87fae */ /* 0x0003e2000d121850 */
[----:B--2---:R-:W-:-:S03]  /*62d0*/  IMAD.WIDE R164, R0, 0x4, R4 ;  /* 0x0000000400a47825 */ /* 0x004fc600078e0204 */
[----:B------:R2:W-:Y:S04]  /*62e0*/  STL.64 [R1+0x488], R146 ;  /* 0x0004889201007387 */ /* 0x0005e80000100a00 */
[----:B------:R2:W-:Y:S01]  /*62f0*/  LDGSTS.E [R248+0xc008], desc[UR16][R146.64], !P2 ;  /* 0x0c00800092f87fae */ /* 0x0005e2000d121850 */
[----:B------:R-:W-:Y:S01]  /*6300*/  ISETP.GE.U32.AND P2, PT, R3, 0x7fffffb3, PT ;  /* 0x7fffffb30300780c */ /* 0x000fe20003f46070 */
[----:B------:R-:W-:Y:S02]  /*6310*/  IMAD R3, R2, 0x28, RZ ;  /* 0x0000002802037824 */ /* 0x000fe400078e02ff */
[C---:B-1----:R-:W-:Y:S01]  /*6320*/  IMAD.WIDE R162, R0.reuse, 0x4, R156 ;  /* 0x0000000400a27825 */ /* 0x042fe200078e029c */
[----:B------:R1:W-:Y:S04]  /*6330*/  STL.64 [R1+0x480], R166 ;  /* 0x000480a601007387 */ /* 0x0003e80000100a00 */
[----:B------:R1:W-:Y:S01]  /*6340*/  LDGSTS.E [R248+0xc], desc[UR16][R166.64], !P1 ;  /* 0x0000c000a6f87fae */ /* 0x0003e2000c921850 */
[----:B--2---:R-:W-:-:S03]  /*6350*/  IMAD.WIDE R146, R0, 0x4, R158 ;  /* 0x0000000400927825 */ /* 0x004fc600078e029e */
[----:B------:R2:W-:Y:S01]  /*6360*/  STL.64 [R1+0x478], R164 ;  /* 0x000478a401007387 */ /* 0x0005e20000100a00 */
[----:B------:R-:W-:-:S03]  /*6370*/  VIADD R0, R144, 0xfffffff1 ;  /* 0xfffffff190007836 */ /* 0x000fc60000000000 */
[----:B------:R2:W-:Y:S01]  /*6380*/  LDGSTS.E [R248+0x400c], desc[UR16][R164.64], !P1 ;  /* 0x0400c000a4f87fae */ /* 0x0005e2000c921850 */
[----:B------:R-:W3:Y:S03]  /*6390*/  LDC R144, c[0x0][0x230] ;  /* 0x00008c00ff907b82 */ /* 0x000ee60000000800 */
[----:B------:R4:W-:Y:S01]  /*63a0*/  STL.64 [R1+0x470], R162 ;  /* 0x000470a201007387 */ /* 0x0009e20000100a00 */
[----:B-1----:R-:W-:-:S03]  /*63b0*/  IMAD.WIDE R166, R3, 0x4, R160 ;  /* 0x0000000403a67825 */ /* 0x002fc600078e02a0 */
[----:B------:R4:W-:Y:S04]  /*63c0*/  LDGSTS.E [R248+0x800c], desc[UR16][R162.64], !P1 ;  /* 0x0800c000a2f87fae */ /* 0x0009e8000c921850 */
[----:B------:R1:W-:Y:S01]  /*63d0*/  STL.64 [R1+0x468], R146 ;  /* 0x0004689201007387 */ /* 0x0003e20000100a00 */
[----:B--2---:R-:W-:-:S03]  /*63e0*/  IMAD.WIDE R164, R3, 0x4, R4 ;  /* 0x0000000403a47825 */ /* 0x004fc600078e0204 */
[----:B------:R1:W-:Y:S01]  /*63f0*/  LDGSTS.E [R248+0xc00c], desc[UR16][R146.64], !P1 ;  /* 0x0c00c00092f87fae */ /* 0x0003e2000c921850 */
[----:B------:R-:W-:Y:S01]  /*6400*/  ISETP.GE.U32.AND P1, PT, R0, 0x7fffffb2, PT ;  /* 0x7fffffb20000780c */ /* 0x000fe20003f26070 */
[----:B------:R-:W-:Y:S02]  /*6410*/  IMAD R0, R2, 0x29, RZ ;  /* 0x0000002902007824 */ /* 0x000fe400078e02ff */
[C---:B----4-:R-:W-:Y:S01]  /*6420*/  IMAD.WIDE R162, R3.reuse, 0x4, R156 ;  /* 0x0000000403a27825 */ /* 0x050fe200078e029c */
[----:B------:R2:W-:Y:S04]  /*6430*/  STL.64 [R1+0x140], R166 ;  /* 0x000140a601007387 */ /* 0x0005e80000100a00 */
[----:B------:R2:W-:Y:S01]  /*6440*/  LDGSTS.E [R248+0x10000], desc[UR16][R166.64], !P3 ;  /* 0x10000000a6f87fae */ /* 0x0005e2000d921850 */
[----:B-1----:R-:W-:-:S03]  /*6450*/  IMAD.WIDE R146, R3, 0x4, R158 ;  /* 0x0000000403927825 */ /* 0x002fc600078e029e */
[----:B------:R1:W-:Y:S01]  /*6460*/  STL.64 [R1+0x138], R164 ;  /* 0x000138a401007387 */ /* 0x0003e20000100a00 */
[----:B------:R-:W-:-:S03]  /*6470*/  VIADD R3, R17, 0xfffffff0 ;  /* 0xfffffff011037836 */ /* 0x000fc60000000000 */
[----:B------:R1:W-:Y:S01]  /*6480*/  LDGSTS.E [R248+0x14000], desc[UR16][R164.64], !P3 ;  /* 0x14000000a4f87fae */ /* 0x0003e2000d921850 */
[----:B------:R-:W4:Y:S01]  /*6490*/  LDC R17, c[0x0][0x230] ;  /* 0x00008c00ff117b82 */ /* 0x000f220000000800 */
[C---:B--2---:R-:W-:Y:S02]  /*64a0*/  IMAD.WIDE R166, R0.reuse, 0x4, R160 ;  /* 0x0000000400a67825 */ /* 0x044fe400078e02a0 */
[----:B------:R2:W-:Y:S04]  /*64b0*/  STL.64 [R1+0x130], R162 ;  /* 0x000130a201007387 */ /* 0x0005e80000100a00 */
[----:B------:R2:W-:Y:S01]  /*64c0*/  LDGSTS.E [R248+0x18000], desc[UR16][R162.64], !P3 ;  /* 0x18000000a2f87fae */ /* 0x0005e2000d921850 */
[----:B-1----:R-:W-:-:S03]  /*64d0*/  IMAD.WIDE R164, R0, 0x4, R4 ;  /* 0x0000000400a47825 */ /* 0x002fc600078e0204 */
[----:B------:R1:W-:Y:S04]  /*64e0*/  STL.64 [R1+0x128], R146 ;  /* 0x0001289201007387 */ /* 0x0003e80000100a00 */
[----:B------:R1:W-:Y:S01]  /*64f0*/  LDGSTS.E [R248+0x1c000], desc[UR16][R146.64], !P3 ;  /* 0x1c00000092f87fae */ /* 0x0003e2000d921850 */
[----:B------:R-:W-:Y:S01]  /*6500*/  ISETP.GE.U32.AND P3, PT, R3, 0x7fffffb1, PT ;  /* 0x7fffffb10300780c */ /* 0x000fe20003f66070 */
[----:B------:R-:W-:Y:S02]  /*6510*/  IMAD R3, R2, 0x2a, RZ ;  /* 0x0000002a02037824 */ /* 0x000fe400078e02ff */
[C---:B--2---:R-:W-:Y:S01]  /*6520*/  IMAD.WIDE R162, R0.reuse, 0x4, R156 ;  /* 0x0000000400a27825 */ /* 0x044fe200078e029c */
[----:B------:R2:W-:Y:S04]  /*6530*/  LDGSTS.E [R248+0x10004], desc[UR16][R166.64], !P6 ;  /* 0x10004000a6f87fae */ /* 0x0005e8000f121850 */
[----:B------:R2:W-:Y:S01]  /*6540*/  LDGSTS.E [R248+0x14004], desc[UR16][R164.64], !P6 ;  /* 0x14004000a4f87fae */ /* 0x0005e2000f121850 */
[----:B-1----:R-:W-:Y:S01]  /*6550*/  IMAD.WIDE R146, R0, 0x4, R158 ;  /* 0x0000000400927825 */ /* 0x002fe200078e029e */
[----:B---3--:R-:W-:-:S02]  /*6560*/  IADD3 R0, R6, -0x2d, RZ ;  /* 0xffffffd306007810 */ /* 0x008fc40007ffe0ff */
[----:B------:R2:W-:Y:S01]  /*6570*/  STL.64 [R1+0x120], R166 ;  /* 0x000120a601007387 */ /* 0x0005e20000100a00 */
[----:B------:R-:W1:Y:S03]  /*6580*/  LDC R6, c[0x0][0x230] ;  /* 0x00008c00ff067b82 */ /* 0x000e660000000800 */
[----:B------:R3:W-:Y:S04]  /*6590*/  LDGSTS.E [R248+0x18004], desc[UR16][R162.64], !P6 ;  /* 0x18004000a2f87fae */ /* 0x0007e8000f121850 */
[----:B------:R4:W-:Y:S04]  /*65a0*/  STL.64 [R1+0x118], R164 ;  /* 0x000118a401007387 */ /* 0x0009e80000100a00 */
[----:B------:R3:W-:Y:S01]  /*65b0*/  LDGSTS.E [R248+0x1c004], desc[UR16][R146.64], !P6 ;  /* 0x1c00400092f87fae */ /* 0x0007e2000f121850 */
[----:B--2---:R-:W-:Y:S01]  /*65c0*/  IMAD.WIDE R166, R3, 0x4, R160 ;  /* 0x0000000403a67825 */ /* 0x004fe200078e02a0 */
[----:B------:R-:W-:-:S02]  /*65d0*/  ISETP.GE.U32.AND P6, PT, R0, 0x7fffff94, PT ;  /* 0x7fffff940000780c */ /* 0x000fc40003fc6070 */
[----:B------:R3:W-:Y:S01]  /*65e0*/  STL.64 [R1+0x110], R162 ;  /* 0x000110a201007387 */ /* 0x0007e20000100a00 */
[----:B------:R-:W-:Y:S02]  /*65f0*/  IMAD R0, R2, 0x2b, RZ ;  /* 0x0000002b02007824 */ /* 0x000fe400078e02ff */
[C---:B----4-:R-:W-:Y:S01]  /*6600*/  IMAD.WIDE R164, R3.reuse, 0x4, R4 ;  /* 0x0000000403a47825 */ /* 0x050fe200078e0204 */
[----:B------:R2:W-:Y:S04]  /*6610*/  STL.64 [R1+0x108], R146 ;  /* 0x0001089201007387 */ /* 0x0005e80000100a00 */
[----:B------:R4:W-:Y:S01]  /*6620*/  STL.64 [R1+0x100], R166 ;  /* 0x000100a601007387 */ /* 0x0009e20000100a00 */
[----:B---3--:R-:W-:-:S03]  /*6630*/  IMAD.WIDE R162, R3, 0x4, R156 ;  /* 0x0000000403a27825 */ /* 0x008fc600078e029c */
[----:B------:R4:W-:Y:S01]  /*6640*/  LDGSTS.E [R248+0x10008], desc[UR16][R166.64], !P5 ;  /* 0x10008000a6f87fae */ /* 0x0009e2000e921850 */
[----:B--2---:R-:W-:-:S03]  /*6650*/  IMAD.WIDE R146, R3, 0x4, R158 ;  /* 0x0000000403927825 */ /* 0x004fc600078e029e */
[----:B------:R2:W-:Y:S01]  /*6660*/  STL.64 [R1+0xf8], R164 ;  /* 0x0000f8a401007387 */ /* 0x0005e20000100a00 */
[----:B------:R-:W-:-:S03]  /*6670*/  VIADD R3, R144, 0xffffffd2 ;  /* 0xffffffd290037836 */ /* 0x000fc60000000000 */
[----:B------:R2:W-:Y:S01]  /*6680*/  LDGSTS.E [R248+0x14008], desc[UR16][R164.64], !P5 ;  /* 0x14008000a4f87fae */ /* 0x0005e2000e921850 */
[----:B------:R-:W3:Y:S01]  /*6690*/  LDC R144, c[0x0][0x230] ;  /* 0x00008c00ff907b82 */ /* 0x000ee20000000800 */
[C---:B----4-:R-:W-:Y:S02]  /*66a0*/  IMAD.WIDE R166, R0.reuse, 0x4, R160 ;  /* 0x0000000400a67825 */ /* 0x050fe400078e02a0 */
[----:B------:R4:W-:Y:S04]  /*66b0*/  STL.64 [R1+0xf0], R162 ;  /* 0x0000f0a201007387 */ /* 0x0009e80000100a00 */
[----:B------:R4:W-:Y:S01]  /*66c0*/  LDGSTS.E [R248+0x18008], desc[UR16][R162.64], !P5 ;  /* 0x18008000a2f87fae */ /* 0x0009e2000e921850 */
[----:B--2---:R-:W-:-:S03]  /*66d0*/  IMAD.WIDE R164, R0, 0x4, R4 ;  /* 0x0000000400a47825 */ /* 0x004fc600078e0204 */
[----:B------:R2:W-:Y:S04]  /*66e0*/  STL.64 [R1+0xe8], R146 ;  /* 0x0000e89201007387 */ /* 0x0005e80000100a00 */
[----:B------:R2:W-:Y:S01]  /*66f0*/  LDGSTS.E [R248+0x1c008], desc[UR16][R146.64], !P5 ;  /* 0x1c00800092f87fae */ /* 0x0005e2000e921850 */
[----:B------:R-:W-:Y:S01]  /*6700*/  ISETP.GE.U32.AND P5, PT, R3, 0x7fffff93, PT ;  /* 0x7fffff930300780c */ /* 0x000fe20003fa6070 */
[----:B------:R-:W-:Y:S02]  /*6710*/  IMAD R3, R2, 0xd, RZ ;  /* 0x0000000d02037824 */ /* 0x000fe400078e02ff */
[C---:B----4-:R-:W-:Y:S01]  /*6720*/  IMAD.WIDE R162, R0.reuse, 0x4, R156 ;  /* 0x0000000400a27825 */ /* 0x050fe200078e029c */
[----:B------:R4:W-:Y:S04]  /*6730*/  LDGSTS.E [R248+0x1000c], desc[UR16][R166.64], !P4 ;  /* 0x1000c000a6f87fae */ /* 0x0009e8000e121850 */
[----:B------:R1:W-:Y:S01]  /*6740*/  LDGSTS.E [R248+0x1400c], desc[UR16][R164.64], !P4 ;  /* 0x1400c000a4f87fae */ /* 0x0003e2000e121850 */
[----:B--2---:R-:W-:-:S03]  /*6750*/  IMAD.WIDE R146, R0, 0x4, R158 ;  /* 0x0000000400927825 */ /* 0x004fc600078e029e */
[----:B------:R2:W-:Y:S01]  /*6760*/  LDGSTS.E [R248+0x1800c], desc[UR16][R162.64], !P4 ;  /* 0x1800c000a2f87fae */ /* 0x0005e2000e121850 */
[----:B------:R-:W-:-:S03]  /*6770*/  VIADD R0, R17, 0xffffffd1 ;  /* 0xffffffd111007836 */ /* 0x000fc60000000000 */
[----:B------:R3:W-:Y:S01]  /*6780*/  LDGSTS.E [R248+0x1c00c], desc[UR16][R146.64], !P4 ;  /* 0x1c00c00092f87fae */ /* 0x0007e2000e121850 */
[----:B------:R-:W3:Y:S01]  /*6790*/  LDC R17, c[0x0][0x230] ;  /* 0x00008c00ff117b82 */ /* 0x000ee20000000800 */
[----:B------:R-:W-:Y:S01]  /*67a0*/  ISETP.GE.U32.AND P4, PT, R0, 0x7fffff92, PT ;  /* 0x7fffff920000780c */ /* 0x000fe20003f86070 */
[----:B------:R-:W-:Y:S01]  /*67b0*/  IMAD R0, R2, 0xc, RZ ;  /* 0x0000000c02007824 */ /* 0x000fe200078e02ff */
[----:B------:R4:W-:Y:S04]  /*67c0*/  STL.64 [R1+0xe0], R166 ;  /* 0x0000e0a601007387 */ /* 0x0009e80000100a00 */
[----:B------:R1:W-:Y:S04]  /*67d0*/  STL.64 [R1+0xd8], R164 ;  /* 0x0000d8a401007387 */ /* 0x0003e80000100a00 */
[----:B------:R2:W-:Y:S01]  /*67e0*/  STL.64 [R1+0xd0], R162 ;  /* 0x0000d0a201007387 */ /* 0x0005e20000100a00 */
[----:B----4-:R-:W-:-:S03]  /*67f0*/  IMAD.WIDE R166, R0, 0x4, R160 ;  /* 0x0000000400a67825 */ /* 0x010fc600078e02a0 */
[----:B------:R3:W-:Y:S01]  /*6800*/  STL.64 [R1+0xc8], R146 ;  /* 0x0000c89201007387 */ /* 0x0007e20000100a00 */
[----:B-1----:R-:W-:-:S03]  /*6810*/  IMAD.WIDE R164, R0, 0x4, R4 ;  /* 0x0000000400a47825 */ /* 0x002fc600078e0204 */
[----:B------:R1:W-:Y:S01]  /*6820*/  STL.64 [R1+0x460], R166 ;  /* 0x000460a601007387 */ /* 0x0003e20000100a00 */
[----:B--2---:R-:W-:-:S03]  /*6830*/  IMAD.WIDE R162, R0, 0x4, R156 ;  /* 0x0000000400a27825 */ /* 0x004fc600078e029c */
[----:B------:R1:W-:Y:S01]  /*6840*/  LDGSTS.E [R251], desc[UR16][R166.64], !P0 ;  /* 0x00000000a6fb7fae */ /* 0x0003e2000c121850 */
[----:B---3--:R-:W-:Y:S01]  /*6850*/  IMAD.WIDE R146, R0, 0x4, R158 ;  /* 0x0000000400927825 */ /* 0x008fe200078e029e */
[----:B------:R-:W-:Y:S02]  /*6860*/  IADD3 R0, R6, -0x30, RZ ;  /* 0xffffffd006007810 */ /* 0x000fe40007ffe0ff */
[----:B------:R2:W-:Y:S01]  /*6870*/  STL.64 [R1+0x458], R164 ;  /* 0x000458a401007387 */ /* 0x0005e20000100a00 */
[----:B------:R-:W3:Y:S03]  /*6880*/  LDC R6, c[0x0][0x230] ;  /* 0x00008c00ff067b82 */ /* 0x000ee60000000800 */
[----:B------:R2:W-:Y:S01]  /*6890*/  LDGSTS.E [R251+0x4000], desc[UR16][R164.64], !P0 ;  /* 0x04000000a4fb7fae */ /* 0x0005e2000c121850 */
[----:B-1----:R-:W-:-:S03]  /*68a0*/  IMAD.WIDE R166, R3, 0x4, R160 ;  /* 0x0000000403a67825 */ /* 0x002fc600078e02a0 */
        /* <DEDUP_REMOVED lines=8> */
[----:B------:R1:W-:Y:S04]  /*6930*/  STL.64 [R1+0x440], R166 ;  /* 0x000440a601007387 */ /* 0x0003e80000100a00 */
[----:B------:R1:W-:Y:S01]  /*6940*/  LDGSTS.E [R251+0x4], desc[UR16][R166.64], !P2 ;  /* 0x00004000a6fb7fae */ /* 0x0003e2000d121850 */
[----:B----4-:R-:W-:-:S03]  /*6950*/  IMAD.WIDE R146, R3, 0x4, R158 ;  /* 0x0000000403927825 */ /* 0x010fc600078e029e */
[----:B------:R2:W-:Y:S01]  /*6960*/  STL.64 [R1+0x438], R164 ;  /* 0x000438a401007387 */ /* 0x0005e20000100a00 */
[----:B------:R-:W-:-:S03]  /*6970*/  VIADD R3, R144, 0xffffffef ;  /* 0xffffffef90037836 */ /* 0x000fc60000000000 */
[----:B------:R2:W-:Y:S01]  /*6980*/  LDGSTS.E [R251+0x4004], desc[UR16][R164.64], !P2 ;  /* 0x04004000a4fb7fae */ /* 0x0005e2000d121850 */
[----:B------:R-:W4:Y:S01]  /*6990*/  LDC R144, c[0x0][0x230] ;  /* 0x00008c00ff907b82 */ /* 0x000f220000000800 */
        /* <DEDUP_REMOVED lines=9> */
[----:B------:R1:W-:Y:S04]  /*6a30*/  LDGSTS.E [R251+0x8], desc[UR16][R166.64], !P1 ;  /* 0x00008000a6fb7fae */ /* 0x0003e8000c921850 */
[----:B------:R3:W-:Y:S01]  /*6a40*/  LDGSTS.E [R251+0x4008], desc[UR16][R164.64], !P1 ;  /* 0x04008000a4fb7fae */ /* 0x0007e2000c921850 */
[----:B--2---:R-:W-:-:S03]  /*6a50*/  IMAD.WIDE R146, R0, 0x4, R158 ;  /* 0x0000000400927825 */ /* 0x004fc600078e029e */
[----:B------:R1:W-:Y:S01]  /*6a60*/  STL.64 [R1+0x420], R166 ;  /* 0x000420a601007387 */ /* 0x0003e20000100a00 */
[----:B------:R-:W-:-:S03]  /*6a70*/  VIADD R0, R17, 0xffffffee ;  /* 0xffffffee11007836 */ /* 0x000fc60000000000 */
[----:B------:R2:W-:Y:S01]  /*6a80*/  LDGSTS.E [R251+0x8008], desc[UR16][R162.64], !P1 ;  /* 0x08008000a2fb7fae */ /* 0x0005e2000c921850 */
[----:B------:R-:W4:Y:S03]  /*6a90*/  LDC R17, c[0x0][0x230] ;  /* 0x00008c00ff117b82 */ /* 0x000f260000000800 */
[----:B------:R3:W-:Y:S04]  /*6aa0*/  STL.64 [R1+0x418], R164 ;  /* 0x000418a401007387 */ /* 0x0007e80000100a00 */
[----:B------:R2:W-:Y:S01]  /*6ab0*/  LDGSTS.E [R251+0xc008], desc[UR16][R146.64], !P1 ;  /* 0x0c00800092fb7fae */ /* 0x0005e2000c921850 */
[----:B-1----:R-:W-:Y:S01]  /*6ac0*/  IMAD.WIDE R166, R3, 0x4, R160 ;  /* 0x0000000403a67825 */ /* 0x002fe200078e02a0 */
[----:B------:R-:W-:-:S02]  /*6ad0*/  ISETP.GE.U32.AND P1, PT, R0, 0x7fffffaf, PT ;  /* 0x7fffffaf0000780c */ /* 0x000fc40003f26070 */
[----:B------:R2:W-:Y:S01]  /*6ae0*/  STL.64 [R1+0x410], R162 ;  /* 0x000410a201007387 */ /* 0x0005e20000100a00 */
[----:B------:R-:W-:Y:S02]  /*6af0*/  IMAD R0, R2, 0x2c, RZ ;  /* 0x0000002c02007824 */ /* 0x000fe400078e02ff */
[C---:B---3--:R-:W-:Y:S01]  /*6b00*/  IMAD.WIDE R164, R3.reuse, 0x4, R4 ;  /* 0x0000000403a47825 */ /* 0x048fe200078e0204 */
        /* <DEDUP_REMOVED lines=8> */
[----:B------:R-:W2:Y:S01]  /*6b90*/  LDC R6, c[0x0][0x230] ;  /* 0x00008c00ff067b82 */ /* 0x000ea20000000800 */
[C---:B---3--:R-:W-:Y:S02]  /*6ba0*/  IMAD.WIDE R166, R0.reuse, 0x4, R160 ;  /* 0x0000000400a67825 */ /* 0x048fe400078e02a0 */
[----:B------:R3:W-:Y:S04]  /*6bb0*/  STL.64 [R1+0x3f0], R162 ;  /* 0x0003f0a201007387 */ /* 0x0007e80000100a00 */
[----:B------:R3:W-:Y:S01]  /*6bc0*/  LDGSTS.E [R251+0x800c], desc[UR16][R162.64], !P3 ;  /* 0x0800c000a2fb7fae */ /* 0x0007e2000d921850 */
[----:B-1----:R-:W-:-:S03]  /*6bd0*/  IMAD.WIDE R164, R0, 0x4, R4 ;  /* 0x0000000400a47825 */ /* 0x002fc600078e0204 */
[----:B------:R1:W-:Y:S04]  /*6be0*/  STL.64 [R1+0x3e8], R146 ;  /* 0x0003e89201007387 */ /* 0x0003e80000100a00 */
[----:B------:R1:W-:Y:S01]  /*6bf0*/  LDGSTS.E [R251+0xc00c], desc[UR16][R146.64], !P3 ;  /* 0x0c00c00092fb7fae */ /* 0x0003e2000d921850 */
[----:B------:R-:W-:Y:S01]  /*6c00*/  ISETP.GE.U32.AND P3, PT, R3, 0x7fffffae, PT ;  /* 0x7fffffae0300780c */ /* 0x000fe20003f66070 */
[----:B------:R-:W-:Y:S02]  /*6c10*/  IMAD R3, R2, 0x2d, RZ ;  /* 0x0000002d02037824 */ /* 0x000fe400078e02ff */
[----:B---3--:R-:W-:Y:S01]  /*6c20*/  IMAD.WIDE R162, R0, 0x4, R156 ;  /* 0x0000000400a27825 */ /* 0x008fe200078e029c */
[----:B------:R3:W-:Y:S01]  /*6c30*/  LDGSTS.E [R251+0x10000], desc[UR16][R166.64], !P6 ;  /* 0x10000000a6fb7fae */ /* 0x0007e2000f121850 */
[----:B--2---:R-:W-:-:S03]  /*6c40*/  IADD3 R6, R6, -0x33, RZ ;  /* 0xffffffcd06067810 */ /* 0x004fc60007ffe0ff */
[----:B------:R2:W-:Y:S01]  /*6c50*/  LDGSTS.E [R251+0x14000], desc[UR16][R164.64], !P6 ;  /* 0x14000000a4fb7fae */ /* 0x0005e2000f121850 */
[----:B-1----:R-:W-:Y:S01]  /*6c60*/  IMAD.WIDE R146, R0, 0x4, R158 ;  /* 0x0000000400927825 */ /* 0x002fe200078e029e */
[----:B----4-:R-:W-:Y:S02]  /*6c70*/  IADD3 R0, R144, -0x14, RZ ;  /* 0xffffffec90007810 */ /* 0x010fe40007ffe0ff */
[----:B------:R3:W-:Y:S01]  /*6c80*/  STL.64 [R1+0xc0], R166 ;  /* 0x0000c0a601007387 */ /* 0x0007e20000100a00 */
[----:B------:R-:W1:Y:S03]  /*6c90*/  LDC R144, c[0x0][0x230] ;  /* 0x00008c00ff907b82 */ /* 0x000e660000000800 */
[----:B------:R4:W-:Y:S04]  /*6ca0*/  LDGSTS.E [R251+0x18000], desc[UR16][R162.64], !P6 ;  /* 0x18000000a2fb7fae */ /* 0x0009e8000f121850 */
[----:B------:R2:W-:Y:S04]  /*6cb0*/  STL.64 [R1+0xb8], R164 ;  /* 0x0000b8a401007387 */ /* 0x0005e80000100a00 */
[----:B------:R4:W-:Y:S01]  /*6cc0*/  LDGSTS.E [R251+0x1c000], desc[UR16][R146.64], !P6 ;  /* 0x1c00000092fb7fae */ /* 0x0009e2000f121850 */
[----:B---3--:R-:W-:Y:S01]  /*6cd0*/  IMAD.WIDE R166, R3, 0x4, R160 ;  /* 0x0000000403a67825 */ /* 0x008fe200078e02a0 */
[----:B------:R-:W-:-:S02]  /*6ce0*/  ISETP.GE.U32.AND P6, PT, R0, 0x7fffffad, PT ;  /* 0x7fffffad0000780c */ /* 0x000fc40003fc6070 */
[----:B------:R4:W-:Y:S01]  /*6cf0*/  STL.64 [R1+0xb0], R162 ;  /* 0x0000b0a201007387 */ /* 0x0009e20000100a00 */
[----:B------:R-:W-:Y:S02]  /*6d00*/  IMAD R0, R2, 0x2e, RZ ;  /* 0x0000002e02007824 */ /* 0x000fe400078e02ff */
[C---:B--2---:R-:W-:Y:S01]  /*6d10*/  IMAD.WIDE R164, R3.reuse, 0x4, R4 ;  /* 0x0000000403a47825 */ /* 0x044fe200078e0204 */
[----:B------:R2:W-:Y:S04]  /*6d20*/  STL.64 [R1+0xa8], R146 ;  /* 0x0000a89201007387 */ /* 0x0005e80000100a00 */
[----:B------:R3:W-:Y:S01]  /*6d30*/  STL.64 [R1+0xa0], R166 ;  /* 0x0000a0a601007387 */ /* 0x0007e20000100a00 */
[----:B----4-:R-:W-:-:S03]  /*6d40*/  IMAD.WIDE R162, R3, 0x4, R156 ;  /* 0x0000000403a27825 */ /* 0x010fc600078e029c */
[----:B------:R3:W-:Y:S01]  /*6d50*/  LDGSTS.E [R251+0x10004], desc[UR16][R166.64], !P5 ;  /* 0x10004000a6fb7fae */ /* 0x0007e2000e921850 */
[----:B--2---:R-:W-:-:S03]  /*6d60*/  IMAD.WIDE R146, R3, 0x4, R158 ;  /* 0x0000000403927825 */ /* 0x004fc600078e029e */
[----:B------:R2:W-:Y:S01]  /*6d70*/  STL.64 [R1+0x98], R164 ;  /* 0x000098a401007387 */ /* 0x0005e20000100a00 */
[----:B------:R-:W-:-:S03]  /*6d80*/  VIADD R3, R17, 0xffffffcf ;  /* 0xffffffcf11037836 */ /* 0x000fc60000000000 */
[----:B------:R2:W-:Y:S01]  /*6d90*/  LDGSTS.E [R251+0x14004], desc[UR16][R164.64], !P5 ;  /* 0x14004000a4fb7fae */ /* 0x0005e2000e921850 */
[----:B------:R-:W4:Y:S01]  /*6da0*/  LDC R17, c[0x0][0x230] ;  /* 0x00008c00ff117b82 */ /* 0x000f220000000800 */
[C---:B---3--:R-:W-:Y:S02]  /*6db0*/  IMAD.WIDE R166, R0.reuse, 0x4, R160 ;  /* 0x0000000400a67825 */ /* 0x048fe400078e02a0 */
[----:B------:R3:W-:Y:S04]  /*6dc0*/  STL.64 [R1+0x90], R162 ;  /* 0x000090a201007387 */ /* 0x0007e80000100a00 */
[----:B------:R3:W-:Y:S01]  /*6dd0*/  LDGSTS.E [R251+0x18004], desc[UR16][R162.64], !P5 ;  /* 0x18004000a2fb7fae */ /* 0x0007e2000e921850 */
[----:B--2---:R-:W-:-:S03]  /*6de0*/  IMAD.WIDE R164, R0, 0x4, R4 ;  /* 0x0000000400a47825 */ /* 0x004fc600078e0204 */
[----:B------:R2:W-:Y:S04]  /*6df0*/  STL.64 [R1+0x88], R146 ;  /* 0x0000889201007387 */ /* 0x0005e80000100a00 */
[----:B------:R2:W-:Y:S01]  /*6e00*/  LDGSTS.E [R251+0x1c004], desc[UR16][R146.64], !P5 ;  /* 0x1c00400092fb7fae */ /* 0x0005e2000e921850 */
[----:B------:R-:W-:Y:S01]  /*6e10*/  ISETP.GE.U32.AND P5, PT, R3, 0x7fffff90, PT ;  /* 0x7fffff900300780c */ /* 0x000fe20003fa6070 */
[----:B------:R-:W-:Y:S02]  /*6e20*/  IMAD.SHL.U32 R3, R2, 0x10, RZ ;  /* 0x0000001002037824 */ /* 0x000fe400078e00ff */
[C---:B---3--:R-:W-:Y:S01]  /*6e30*/  IMAD.WIDE R162, R0.reuse, 0x4, R156 ;  /* 0x0000000400a27825 */ /* 0x048fe200078e029c */
[----:B------:R3:W-:Y:S04]  /*6e40*/  LDGSTS.E [R251+0x10008], desc[UR16][R166.64], !P4 ;  /* 0x10008000a6fb7fae */ /* 0x0007e8000e121850 */
[----:B------:R1:W-:Y:S01]  /*6e50*/  LDGSTS.E [R251+0x14008], desc[UR16][R164.64], !P4 ;  /* 0x14008000a4fb7fae */ /* 0x0003e2000e121850 */
[----:B--2---:R-:W-:-:S03]  /*6e60*/  IMAD.WIDE R146, R0, 0x4, R158 ;  /* 0x0000000400927825 */ /* 0x004fc600078e029e */
[----:B------:R2:W-:Y:S01]  /*6e70*/  LDGSTS.E [R251+0x18008], desc[UR16][R162.64], !P4 ;  /* 0x18008000a2fb7fae */ /* 0x0005e2000e121850 */
[----:B------:R-:W-:-:S03]  /*6e80*/  VIADD R0, R145, 0xffffffce ;  /* 0xffffffce91007836 */ /* 0x000fc60000000000 */
[----:B------:R4:W-:Y:S02]  /*6e90*/  LDGSTS.E [R251+0x1c008], desc[UR16][R146.64], !P4 ;  /* 0x1c00800092fb7fae */ /* 0x0009e4000e121850 */
[----:B------:R-:W-:Y:S01]  /*6ea0*/  ISETP.GE.U32.AND P4, PT, R0, 0x7fffff8f, PT ;  /* 0x7fffff8f0000780c */ /* 0x000fe20003f86070 */
[----:B------:R-:W-:Y:S01]  /*6eb0*/  IMAD R0, R2, 0x2f, RZ ;  /* 0x0000002f02007824 */ /* 0x000fe200078e02ff */
[----:B------:R3:W-:Y:S04]  /*6ec0*/  STL.64 [R1+0x80], R166 ;  /* 0x000080a601007387 */ /* 0x0007e80000100a00 */
[----:B------:R1:W-:Y:S04]  /*6ed0*/  STL.64 [R1+0x78], R164 ;  /* 0x000078a401007387 */ /* 0x0003e80000100a00 */
[----:B------:R2:W-:Y:S01]  /*6ee0*/  STL.64 [R1+0x70], R162 ;  /* 0x000070a201007387 */ /* 0x0005e20000100a00 */
[----:B---3--:R-:W-:-:S03]  /*6ef0*/  IMAD.WIDE R166, R0, 0x4, R160 ;  /* 0x0000000400a67825 */ /* 0x008fc600078e02a0 */
[----:B------:R4:W-:Y:S01]  /*6f00*/  STL.64 [R1+0x68], R146 ;  /* 0x0000689201007387 */ /* 0x0009e20000100a00 */
[----:B-1----:R-:W-:-:S03]  /*6f10*/  IMAD.WIDE R164, R0, 0x4, R4 ;  /* 0x0000000400a47825 */ /* 0x002fc600078e0204 */
[----:B------:R1:W-:Y:S01]  /*6f20*/  LDGSTS.E [R251+0x1000c], desc[UR16][R166.64], !P0 ;  /* 0x1000c000a6fb7fae */ /* 0x0003e2000c121850 */
[----:B--2---:R-:W-:-:S03]  /*6f30*/  IMAD.WIDE R162, R0, 0x4, R156 ;  /* 0x0000000400a27825 */ /* 0x004fc600078e029c */
        /* <DEDUP_REMOVED lines=9> */
[----:B------:R3:W-:Y:S04]  /*6fd0*/  STL.64 [R1+0x50], R162 ;  /* 0x000050a201007387 */ /* 0x0007e80000100a00 */
[----:B------:R4:W-:Y:S01]  /*6fe0*/  STL.64 [R1+0x48], R146 ;  /* 0x0000489201007387 */ /* 0x0009e20000100a00 */
[----:B-1----:R-:W-:-:S04]  /*6ff0*/  IMAD.WIDE R166, R3, 0x4, R160 ;  /* 0x0000000403a67825 */ /* 0x002fc800078e02a0 */
[C---:B--2---:R-:W-:Y:S01]  /*7000*/  IMAD.WIDE R164, R3.reuse, 0x4, R4 ;  /* 0x0000000403a47825 */ /* 0x044fe200078e0204 */
[----:B------:R1:W-:Y:S03]  /*7010*/  STL.64 [R1+0x3e0], R166 ;  /* 0x0003e0a601007387 */ /* 0x0003e60000100a00 */
[C---:B---3--:R-:W-:Y:S01]  /*7020*/  IMAD.WIDE R162, R3.reuse, 0x4, R156 ;  /* 0x0000000403a27825 */ /* 0x048fe200078e029c */
[----:B------:R1:W-:Y:S03]  /*7030*/  LDGSTS.E [R245], desc[UR16][R166.64], !P2 ;  /* 0x00000000a6f57fae */ /* 0x0003e6000d121850 */
[----:B----4-:R-:W-:Y:S01]  /*7040*/  IMAD.WIDE R146, R3, 0x4, R158 ;  /* 0x0000000403927825 */ /* 0x010fe200078e029e */
[----:B------:R2:W-:Y:S03]  /*7050*/  STL.64 [R1+0x3d8], R164 ;  /* 0x0003d8a401007387 */ /* 0x0005e60000100a00 */
[----:B------:R-:W-:Y:S01]  /*7060*/  VIADD R3, R17, 0xffffffcc ;  /* 0xffffffcc11037836 */ /* 0x000fe20000000000 */
[----:B------:R2:W-:Y:S01]  /*7070*/  LDGSTS.E [R245+0x4000], desc[UR16][R164.64], !P2 ;  /* 0x04000000a4f57fae */ /* 0x0005e2000d121850 */
[----:B------:R-:W3:Y:S01]  /*7080*/  LDC R17, c[0x0][0x230] ;  /* 0x00008c00ff117b82 */ /* 0x000ee20000000800 */
[----:B-1----:R-:W-:-:S02]  /*7090*/  IMAD.WIDE R166, R0, 0x4, R160 ;  /* 0x0000000400a67825 */ /* 0x002fc400078e02a0 */
        /* <DEDUP_REMOVED lines=14> */
[----:B------:R-:W3:Y:S03]  /*7180*/  LDC R144, c[0x0][0x230] ;  /* 0x00008c00ff907b82 */ /* 0x000ee60000000800 */
        /* <DEDUP_REMOVED lines=11> */
[----:B-1----:R-:W-:Y:S01]  /*7240*/  IMAD.WIDE R146, R3, 0x4, R158 ;  /* 0x0000000403927825 */ /* 0x002fe200078e029e */
[----:B------:R-:W-:Y:S02]  /*7250*/  IADD3 R3, R6, -0x16, RZ ;  /* 0xffffffea06037810 */ /* 0x000fe40007ffe0ff */
[----:B------:R1:W-:Y:S01]  /*7260*/  STL.64 [R1+0x398], R164 ;  /* 0x000398a401007387 */ /* 0x0003e20000100a00 */
[----:B------:R-:W2:Y:S03]  /*7270*/  LDC R6, c[0x0][0x230] ;  /* 0x00008c00ff067b82 */ /* 0x000ea60000000800 */
[----:B------:R1:W-:Y:S01]  /*7280*/  LDGSTS.E [R245+0x4008], desc[UR16][R164.64], !P3 ;  /* 0x04008000a4f57fae */ /* 0x0003e2000d921850 */
[----:B----4-:R-:W-:-:S03]  /*7290*/  IMAD.WIDE R166, R0, 0x4, R160 ;  /* 0x0000000400a67825 */ /* 0x010fc600078e02a0 */
[----:B------:R4:W-:Y:S04]  /*72a0*/  STL.64 [R1+0x390], R162 ;  /* 0x000390a201007387 */ /* 0x0009e80000100a00 */
[----:B------:R4:W-:Y:S01]  /*72b0*/  LDGSTS.E [R245+0x8008], desc[UR16][R162.64], !P3 ;  /* 0x08008000a2f57fae */ /* 0x0009e2000d921850 */
[----:B-1----:R-:W-:-:S03]  /*72c0*/  IMAD.WIDE R164, R0, 0x4, R4 ;  /* 0x0000000400a47825 */ /* 0x002fc600078e0204 */
[----:B------:R1:W-:Y:S04]  /*72d0*/  STL.64 [R1+0x388], R146 ;  /* 0x0003889201007387 */ /* 0x0003e80000100a00 */
[----:B------:R1:W-:Y:S01]  /*72e0*/  LDGSTS.E [R245+0xc008], desc[UR16][R146.64], !P3 ;  /* 0x0c00800092f57fae */ /* 0x0003e2000d921850 */
[----:B------:R-:W-:Y:S01]  /*72f0*/  ISETP.GE.U32.AND P3, PT, R3, 0x7fffffab, PT ;  /* 0x7fffffab0300780c */ /* 0x000fe20003f66070 */
[----:B------:R-:W-:Y:S02]  /*7300*/  IMAD R3, R2, 0x30, RZ ;  /* 0x0000003002037824 */ /* 0x000fe400078e02ff */
[C---:B----4-:R-:W-:Y:S01]  /*7310*/  IMAD.WIDE R162, R0.reuse, 0x4, R156 ;  /* 0x0000000400a27825 */ /* 0x050fe200078e029c */
[----:B------:R4:W-:Y:S03]  /*7320*/  STL.64 [R1+0x380], R166 ;  /* 0x000380a601007387 */ /* 0x0009e60000100a00 */
[----:B------:R-:W-:Y:S01]  /*7330*/  IMAD.WIDE R168, R3, 0x4, R160 ;  /* 0x0000000403a87825 */ /* 0x000fe200078e02a0 */
[----:B------:R4:W-:Y:S03]  /*7340*/  LDGSTS.E [R245+0xc], desc[UR16][R166.64], !P6 ;  /* 0x0000c000a6f57fae */ /* 0x0009e6000f121850 */
[----:B-1----:R-:W-:Y:S01]  /*7350*/  IMAD.WIDE R146, R0, 0x4, R158 ;  /* 0x0000000400927825 */ /* 0x002fe200078e029e */
[----:B------:R1:W-:Y:S03]  /*7360*/  STL.64 [R1+0x378], R164 ;  /* 0x000378a401007387 */ /* 0x0003e60000100a00 */
[----:B---3--:R-:W-:Y:S01]  /*7370*/  VIADD R0, R17, 0xffffffe9 ;  /* 0xffffffe911007836 */ /* 0x008fe20000000000 */
[----:B------:R1:W-:Y:S01]  /*7380*/  LDGSTS.E [R245+0x400c], desc[UR16][R164.64], !P6 ;  /* 0x0400c000a4f57fae */ /* 0x0003e2000f121850 */
[----:B------:R-:W3:Y:S03]  /*7390*/  LDC R17, c[0x0][0x230] ;  /* 0x00008c00ff117b82 */ /* 0x000ee60000000800 */
[----:B------:R2:W-:Y:S01]  /*73a0*/  STL.64 [R1+0x370], R162 ;  /* 0x000370a201007387 */ /* 0x0005e20000100a00 */
[----:B----4-:R-:W-:-:S03]  /*73b0*/  IMAD.WIDE R166, R3, 0x4, R4 ;  /* 0x0000000403a67825 */ /* 0x010fc600078e0204 */
[----:B------:R2:W-:Y:S04]  /*73c0*/  LDGSTS.E [R245+0x800c], desc[UR16][R162.64], !P6 ;  /* 0x0800c000a2f57fae */ /* 0x0005e8000f121850 */
[----:B------:R4:W-:Y:S01]  /*73d0*/  STL.64 [R1+0x368], R146 ;  /* 0x0003689201007387 */ /* 0x0009e20000100a00 */
[----:B-1----:R-:W-:-:S03]  /*73e0*/  IMAD.WIDE R164, R3, 0x4, R156 ;  /* 0x0000000403a47825 */ /* 0x002fc600078e029c */
[----:B------:R4:W-:Y:S01]  /*73f0*/  LDGSTS.E [R245+0xc00c], desc[UR16][R146.64], !P6 ;  /* 0x0c00c00092f57fae */ /* 0x0009e2000f121850 */
[----:B------:R-:W-:Y:S01]  /*7400*/  ISETP.GE.U32.AND P6, PT, R0, 0x7fffffaa, PT ;  /* 0x7fffffaa0000780c */ /* 0x000fe20003fc6070 */
[----:B------:R-:W-:Y:S02]  /*7410*/  VIADD R0, R144, 0xffffffe8 ;  /* 0xffffffe890007836 */ /* 0x000fe40000000000 */
[----:B--2---:R-:W-:Y:S01]  /*7420*/  IMAD R162, R2, 0x31, RZ ;  /* 0x0000003102a27824 */ /* 0x004fe200078e02ff */
[----:B------:R1:W-:Y:S03]  /*7430*/  STL.64 [R1+0x40], R168 ;  /* 0x000040a801007387 */ /* 0x0003e60000100a00 */
[----:B------:R-:W-:Y:S01]  /*7440*/  IMAD.WIDE R144, R162, 0x4, R156 ;  /* 0x00000004a2907825 */ /* 0x000fe200078e029c */
[----:B------:R1:W-:Y:S03]  /*7450*/  LDGSTS.E [R245+0x10000], desc[UR16][R168.64], !P5 ;  /* 0x10000000a8f57fae */ /* 0x0003e6000e921850 */
[----:B----4-:R-:W-:Y:S01]  /*7460*/  IMAD.WIDE R146, R3, 0x4, R158 ;  /* 0x0000000403927825 */ /* 0x010fe200078e029e */
[----:B------:R2:W-:Y:S01]  /*7470*/  STL.64 [R1+0x38], R166 ;  /* 0x000038a601007387 */ /* 0x0005e20000100a00 */
[----:B------:R-:W4:Y:S03]  /*7480*/  LDC R3, c[0x0][0x230] ;  /* 0x00008c00ff037b82 */ /* 0x000f260000000800 */
[----:B------:R2:W-:Y:S04]  /*7490*/  LDGSTS.E [R245+0x14000], desc[UR16][R166.64], !P5 ;  /* 0x14000000a6f57fae */ /* 0x0005e8000e921850 */
[----:B------:R3:W-:Y:S01]  /*74a0*/  STL.64 [R1+0x30], R164 ;  /* 0x000030a401007387 */ /* 0x0007e20000100a00 */
[----:B-1----:R-:W-:-:S03]  /*74b0*/  IMAD R168, R2, 0x32, RZ ;  /* 0x0000003202a87824 */ /* 0x002fc600078e02ff */
[----:B------:R3:W-:Y:S01]  /*74c0*/  LDGSTS.E [R245+0x18000], desc[UR16][R164.64], !P5 ;  /* 0x18000000a4f57fae */ /* 0x0007e2000e921850 */
[----:B------:R-:W-:-:S03]  /*74d0*/  IMAD.WIDE R176, R168, 0x4, R160 ;  /* 0x00000004a8b07825 */ /* 0x000fc600078e02a0 */
[----:B------:R1:W-:Y:S01]  /*74e0*/  STL.64 [R1+0x28], R146 ;  /* 0x0000289201007387 */ /* 0x0003e20000100a00 */
[----:B--2---:R-:W-:-:S03]  /*74f0*/  IMAD.WIDE R166, R168, 0x4, R156 ;  /* 0x00000004a8a67825 */ /* 0x004fc600078e029c */
[----:B------:R1:W-:Y:S01]  /*7500*/  LDGSTS.E [R245+0x1c000], desc[UR16][R146.64], !P5 ;  /* 0x1c00000092f57fae */ /* 0x0003e2000e921850 */
[----:B------:R-:W-:Y:S01]  /*7510*/  ISETP.GE.U32.AND P5, PT, R0, 0x7fffffa9, PT ;  /* 0x7fffffa90000780c */ /* 0x000fe20003fa6070 */
[----:B------:R-:W-:Y:S02]  /*7520*/  VIADD R0, R6, 0xffffffcb ;  /* 0xffffffcb06007836 */ /* 0x000fe40000000000 */
[C---:B---3--:R-:W-:Y:S01]  /*7530*/  IMAD.WIDE R164, R162.reuse, 0x4, R160 ;  /* 0x00000004a2a47825 */ /* 0x048fe200078e02a0 */
[----:B------:R-:W2:Y:S04]  /*7540*/  LDC R6, c[0x0][0x230] ;  /* 0x00008c00ff067b82 */ /* 0x000ea80000000800 */
[----:B------:R3:W-:Y:S01]  /*7550*/  STL.64 [R1+0x20], R164 ;  /* 0x000020a401007387 */ /* 0x0007e20000100a00 */
[----:B-1----:R-:W-:-:S03]  /*7560*/  IMAD.WIDE R146, R162, 0x4, R4 ;  /* 0x00000004a2927825 */ /* 0x002fc600078e0204 */
[----:B------:R3:W-:Y:S01]  /*7570*/  LDGSTS.E [R245+0x10004], desc[UR16][R164.64], !P4 ;  /* 0x10004000a4f57fae */ /* 0x0007e2000e121850 */
[----:B------:R-:W-:-:S03]  /*7580*/  IMAD.WIDE R162, R162, 0x4, R158 ;  /* 0x00000004a2a27825 */ /* 0x000fc600078e029e */
[----:B------:R-:W-:Y:S04]  /*7590*/  LDGSTS.E [R245+0x14004], desc[UR16][R146.64], !P4 ;  /* 0x1400400092f57fae */ /* 0x000fe8000e121850 */
[----:B------:R1:W-:Y:S01]  /*75a0*/  LDGSTS.E [R245+0x18004], desc[UR16][R144.64], !P4 ;  /* 0x1800400090f57fae */ /* 0x0003e2000e121850 */
[----:B---3--:R-:W-:-:S03]  /*75b0*/  IMAD.WIDE R164, R168, 0x4, R4 ;  /* 0x00000004a8a47825 */ /* 0x008fc600078e0204 */
[----:B------:R-:W-:Y:S01]  /*75c0*/  LDGSTS.E [R245+0x1c004], desc[UR16][R162.64], !P4 ;  /* 0x1c004000a2f57fae */ /* 0x000fe2000e121850 */
[----:B------:R-:W-:Y:S01]  /*75d0*/  ISETP.GE.U32.AND P4, PT, R0, 0x7fffff8c, PT ;  /* 0x7fffff8c0000780c */ /* 0x000fe20003f86070 */
[----:B------:R-:W-:Y:S01]  /*75e0*/  IMAD.WIDE R168, R168, 0x4, R158 ;  /* 0x00000004a8a87825 */ /* 0x000fe200078e029e */
[----:B------:R-:W-:Y:S01]  /*75f0*/  IADD3 R0, R17, -0x36, RZ ;  /* 0xffffffca11007810 */ /* 0x000fe20007ffe0ff */
[----:B------:R-:W-:Y:S01]  /*7600*/  LDGSTS.E [R245+0x10008], desc[UR16][R176.64], !P0 ;  /* 0x10008000b0f57fae */ /* 0x000fe2000c121850 */
[----:B------:R-:W3:Y:S03]  /*7610*/  LDC R17, c[0x0][0x230] ;  /* 0x00008c00ff117b82 */ /* 0x000ee60000000800 */
[----:B------:R2:W-:Y:S04]  /*7620*/  LDGSTS.E [R245+0x14008], desc[UR16][R164.64], !P0 ;  /* 0x14008000a4f57fae */ /* 0x0005e8000c121850 */
[----:B------:R2:W-:Y:S04]  /*7630*/  LDGSTS.E [R245+0x18008], desc[UR16][R166.64], !P0 ;  /* 0x18008000a6f57fae */ /* 0x0005e8000c121850 */
[----:B------:R-:W-:Y:S01]  /*7640*/  LDGSTS.E [R245+0x1c008], desc[UR16][R168.64], !P0 ;  /* 0x1c008000a8f57fae */ /* 0x000fe2000c121850 */
[----:B------:R-:W-:Y:S01]  /*7650*/  ISETP.GE.U32.AND P0, PT, R0, 0x7fffff8b, PT ;  /* 0x7fffff8b0000780c */ /* 0x000fe20003f06070 */
[----:B----4-:R-:W-:-:S02]  /*7660*/  VIADD R0, R3, 0xffffffc9 ;  /* 0xffffffc903007836 */ /* 0x010fc40000000000 */
[----:B------:R-:W-:Y:S01]  /*7670*/  LDGSTS.E [R245+0x1000c], desc[UR16][R178.64], !P2 ;  /* 0x1000c000b2f57fae */ /* 0x000fe2000d121850 */
[----:B------:R-:W-:-:S03]  /*7680*/  IMAD R3, R2, 0x15, RZ ;  /* 0x0000001502037824 */ /* 0x000fc600078e02ff */
[----:B------:R-:W-:Y:S04]  /*7690*/  STL.64 [R1+0x18], R146 ;  /* 0x0000189201007387 */ /* 0x000fe80000100a00 */
[----:B------:R4:W-:Y:S04]  /*76a0*/  LDGSTS.E [R245+0x1400c], desc[UR16][R170.64], !P2 ;  /* 0x1400c000aaf57fae */ /* 0x0009e8000d121850 */
[----:B------:R1:W-:Y:S04]  /*76b0*/  STL.64 [R1+0x10], R144 ;  /* 0x0000109001007387 */ /* 0x0003e80000100a00 */
[----:B------:R4:W-:Y:S04]  /*76c0*/  LDGSTS.E [R245+0x1800c], desc[UR16][R172.64], !P2 ;  /* 0x1800c000acf57fae */ /* 0x0009e8000d121850 */
[----:B------:R3:W-:Y:S01]  /*76d0*/  LDGSTS.E [R245+0x1c00c], desc[UR16][R174.64], !P2 ;  /* 0x1c00c000aef57fae */ /* 0x0007e2000d121850 */
[----:B------:R-:W-:Y:S01]  /*76e0*/  ISETP.GE.U32.AND P2, PT, R0, 0x7fffff8a, PT ;  /* 0x7fffff8a0000780c */ /* 0x000fe20003f46070 */
[----:B------:R-:W-:Y:S01]  /*76f0*/  IMAD R0, R2, 0x14, RZ ;  /* 0x0000001402007824 */ /* 0x000fe200078e02ff */
[----:B-1----:R-:W1:Y:S01]  /*7700*/  LDC R144, c[0x0][0x230] ;  /* 0x00008c00ff907b82 */ /* 0x002e620000000800 */
[----:B------:R-:W-:Y:S02]  /*7710*/  STL.64 [R1+0xfe0], R162 ;  /* 0x000fe0a201007387 */ /* 0x000fe40000100a00 */
[----:B------:R-:W-:-:S02]  /*7720*/  IMAD.WIDE R184, R0, 0x4, R160 ;  /* 0x0000000400b87825 */ /* 0x000fc400078e02a0 */
[----:B------:R-:W-:Y:S02]  /*7730*/  STL.64 [R1+0xfe8], R176 ;  /* 0x000fe8b001007387 */ /* 0x000fe40000100a00 */
[C---:B------:R-:W-:Y:S01]  /*7740*/  IMAD.WIDE R182, R0.reuse, 0x4, R4 ;  /* 0x0000000400b67825 */ /* 0x040fe200078e0204 */
[----:B------:R-:W4:Y:S01]  /*7750*/  LDC R145, c[0x0][0x230] ;  /* 0x00008c00ff917b82 */ /* 0x000f220000000800 */
[----:B------:R3:W-:Y:S02]  /*7760*/  STL.64 [R1+0xff0], R164 ;  /* 0x000ff0a401007387 */ /* 0x0007e40000100a00 */
[C---:B------:R-:W-:Y:S02]  /*7770*/  IMAD.WIDE R180, R0.reuse, 0x4, R156 ;  /* 0x0000000400b47825 */ /* 0x040fe400078e029c */
[----:B------:R3:W-:Y:S02]  /*7780*/  STL.64 [R1+0xff8], R166 ;  /* 0x000ff8a601007387 */ /* 0x0007e40000100a00 */
[----:B------:R-:W-:-:S02]  /*7790*/  IMAD.WIDE R146, R0, 0x4, R158 ;  /* 0x0000000400927825 */ /* 0x000fc400078e029e */
[----:B------:R-:W-:Y:S02]  /*77a0*/  STL.64 [R1+0x1000], R168 ;  /* 0x001000a801007387 */ /* 0x000fe40000100a00 */
[----:B--2---:R-:W-:Y:S02]  /*77b0*/  VIADD R0, R6, 0xffffffc8 ;  /* 0xffffffc806007836 */ /* 0x004fe40000000000 */
[----:B------:R-:W2:Y:S01]  /*77c0*/  LDC R6, c[0x0][0x230] ;  /* 0x00008c00ff067b82 */ /* 0x000ea20000000800 */
[----:B------:R-:W-:Y:S01]  /*77d0*/  STL.64 [R1+0x1008], R178 ;  /* 0x001008b201007387 */ /* 0x000fe20000100a00 */
[----:B---3--:R-:W-:-:S03]  /*77e0*/  IMAD.WIDE R164, R3, 0x4, R4 ;  /* 0x0000000403a47825 */ /* 0x008fc600078e0204 */
[----:B------:R3:W-:Y:S01]  /*77f0*/  STL.64 [R1+0x1010], R170 ;  /* 0x001010aa01007387 */ /* 0x0007e20000100a00 */
[----:B------:R-:W-:-:S03]  /*7800*/  IMAD.WIDE R166, R3, 0x4, R160 ;  /* 0x0000000403a67825 */ /* 0x000fc600078e02a0 */
[----:B------:R3:W-:Y:S01]  /*7810*/  STL.64 [R1+0x1018], R172 ;  /* 0x001018ac01007387 */ /* 0x0007e20000100a00 */
[----:B------:R-:W-:Y:S01]  /*7820*/  IMAD.WIDE R162, R3, 0x4, R156 ;  /* 0x0000000403a27825 */ /* 0x000fe200078e029c */
[----:B----4-:R-:W-:Y:S02]  /*7830*/  IADD3 R145, R145, 0x3f, RZ ;  /* 0x0000003f91917810 */ /* 0x010fe40007ffe0ff */
[----:B------:R4:W-:Y:S01]  /*7840*/  LDGSTS.E [R246], desc[UR16][R184.64], !P1 ;  /* 0x00000000b8f67fae */ /* 0x0009e2000c921850 */
[----:B------:R-:W-:Y:S02]  /*7850*/  IMAD.MOV.U32 R176, RZ, RZ, R150 ;  /* 0x000000ffffb07224 */ /* 0x000fe400078e0096 */
[----:B------:R-:W-:Y:S01]  /*7860*/  IMAD.MOV.U32 R177, RZ, RZ, R151 ;  /* 0x000000ffffb17224 */ /* 0x000fe200078e0097 */
[----:B------:R1:W-:Y:S01]  /*7870*/  STL.64 [R1+0x1020], R174 ;  /* 0x001020ae01007387 */ /* 0x0003e20000100a00 */
[----:B---3--:R-:W-:Y:S02]  /*7880*/  IMAD.MOV.U32 R170, RZ, RZ, R154 ;  /* 0x000000ffffaa7224 */ /* 0x008fe400078e009a */
[----:B------:R-:W-:Y:S01]  /*7890*/  IMAD.MOV.U32 R171, RZ, RZ, R155 ;  /* 0x000000ffffab7224 */ /* 0x000fe200078e009b */
[----:B------:R3:W-:Y:S01]  /*78a0*/  LDGSTS.E [R246+0x4000], desc[UR16][R182.64], !P1 ;  /* 0x04000000b6f67fae */ /* 0x0007e2000c921850 */
[----:B------:R-:W-:Y:S01]  /*78b0*/  MOV R172, R148 ;  /* 0x0000009400ac7202 */ /* 0x000fe20000000f00 */
[----:B------:R-:W-:-:S02]  /*78c0*/  IMAD.MOV.U32 R173, RZ, RZ, R149 ;  /* 0x000000ffffad7224 */ /* 0x000fc400078e0095 */
[----:B------:R4:W-:Y:S04]  /*78d0*/  STL.64 [R1+0x360], R184 ;  /* 0x000360b801007387 */ /* 0x0009e80000100a00 */
[----:B------:R2:W-:Y:S01]  /*78e0*/  LDGSTS.E [R246+0x8000], desc[UR16][R180.64], !P1 ;  /* 0x08000000b4f67fae */ /* 0x0005e2000c921850 */
[----:B-1----:R-:W-:Y:S02]  /*78f0*/  IMAD.MOV.U32 R174, RZ, RZ, R10 ;  /* 0x000000ffffae7224 */ /* 0x002fe400078e000a */
[----:B------:R-:W-:Y:S01]  /*7900*/  IMAD.MOV.U32 R175, RZ, RZ, R11 ;  /* 0x000000ffffaf7224 */ /* 0x000fe200078e000b */
[----:B------:R3:W-:Y:S04]  /*7910*/  STL.64 [R1+0x358], R182 ;  /* 0x000358b601007387 */ /* 0x0007e80000100a00 */
[----:B------:R1:W-:Y:S01]  /*7920*/  LDGSTS.E [R246+0xc000], desc[UR16][R146.64], !P1 ;  /* 0x0c00000092f67fae */ /* 0x0003e2000c921850 */
[----:B------:R-:W-:Y:S01]  /*7930*/  ISETP.GE.U32.AND P1, PT, R0, 0x7fffff89, PT ;  /* 0x7fffff890000780c */ /* 0x000fe20003f26070 */
[----:B------:R-:W-:-:S02]  /*7940*/  IMAD R0, R2, 0x16, RZ ;  /* 0x0000001602007824 */ /* 0x000fc400078e02ff */
[----:B------:R2:W-:Y:S01]  /*7950*/  STL.64 [R1+0x350], R180 ;  /* 0x000350b401007387 */ /* 0x0005e20000100a00 */
[----:B----4-:R-:W-:-:S03]  /*7960*/  IMAD R184, R2, 0x34, RZ ;  /* 0x0000003402b87824 */ /* 0x010fc600078e02ff */
[----:B------:R1:W-:Y:S01]  /*7970*/  STL.64 [R1+0x348], R146 ;  /* 0x0003489201007387 */ /* 0x0003e20000100a00 */
[----:B------:R-:W-:-:S03]  /*7980*/  IMAD.WIDE R206, R184, 0x4, R160 ;  /* 0x00000004b8ce7825 */ /* 0x000fc600078e02a0 */
[----:B------:R4:W-:Y:S01]  /*7990*/  STL.64 [R1+0x340], R166 ;  /* 0x000340a601007387 */ /* 0x0009e20000100a00 */
[----:B---3--:R-:W-:-:S03]  /*79a0*/  IMAD.WIDE R182, R184, 0x4, R156 ;  /* 0x00000004b8b67825 */ /* 0x008fc600078e029c */
[----:B------:R4:W-:Y:S01]  /*79b0*/  LDGSTS.E [R246+0x4], desc[UR16][R166.64], !P3 ;  /* 0x00004000a6f67fae */ /* 0x0009e2000d921850 */
[----:B--2---:R-:W-:-:S03]  /*79c0*/  IMAD.WIDE R180, R184, 0x4, R4 ;  /* 0x00000004b8b47825 */ /* 0x004fc600078e0204 */
[----:B------:R2:W-:Y:S01]  /*79d0*/  STL.64 [R1+0x338], R164 ;  /* 0x000338a401007387 */ /* 0x0005e20000100a00 */
[--C-:B-1----:R-:W-:Y:S01]  /*79e0*/  IMAD.WIDE R146, R3, 0x4, R158.reuse ;  /* 0x0000000403927825 */ /* 0x102fe200078e029e */
[----:B------:R-:W-:Y:S02]  /*79f0*/  IADD3 R3, R17, -0x19, RZ ;  /* 0xffffffe711037810 */ /* 0x000fe40007ffe0ff */
[----:B------:R-:W1:Y:S01]  /*7a00*/  LDC R17, c[0x0][0x230] ;  /* 0x00008c00ff117b82 */ /* 0x000e620000000800 */
[----:B------:R2:W-:Y:S01]  /*7a10*/  LDGSTS.E [R246+0x4004], desc[UR16][R164.64], !P3 ;  /* 0x04004000a4f67fae */ /* 0x0005e2000d921850 */
[----:B------:R-:W-:-:S03]  /*7a20*/  IMAD.WIDE R184, R184, 0x4, R158 ;  /* 0x00000004b8b87825 */ /* 0x000fc600078e029e */
[----:B------:R3:W-:Y:S01]  /*7a30*/  STL.64 [R1+0x330], R162 ;  /* 0x000330a201007387 */ /* 0x0007e20000100a00 */
[----:B----4-:R-:W-:-:S03]  /*7a40*/  IMAD.WIDE R166, R0, 0x4, R160 ;  /* 0x0000000400a67825 */ /* 0x010fc600078e02a0 */
[----:B------:R3:W-:Y:S01]  /*7a50*/  LDGSTS.E [R246+0x8004], desc[UR16][R162.64], !P3 ;  /* 0x08004000a2f67fae */ /* 0x0007e2000d921850 */
[----:B--2---:R-:W-:-:S03]  /*7a60*/  IMAD.WIDE R164, R0, 0x4, R4 ;  /* 0x0000000400a47825 */ /* 0x004fc600078e0204 */
[----:B------:R2:W-:Y:S04]  /*7a70*/  STL.64 [R1+0x328], R146 ;  /* 0x0003289201007387 */ /* 0x0005e80000100a00 */
[----:B------:R2:W-:Y:S01]  /*7a80*/  LDGSTS.E [R246+0xc004], desc[UR16][R146.64], !P3 ;  /* 0x0c00400092f67fae */ /* 0x0005e2000d921850 */
[----:B------:R-:W-:Y:S01]  /*7a90*/  ISETP.GE.U32.AND P3, PT, R3, 0x7fffffa8, PT ;  /* 0x7fffffa80300780c */ /* 0x000fe20003f66070 */
[----:B------:R-:W-:Y:S02]  /*7aa0*/  IMAD R3, R2, 0x17, RZ ;  /* 0x0000001702037824 */ /* 0x000fe400078e02ff */
[C---:B---3--:R-:W-:Y:S01]  /*7ab0*/  IMAD.WIDE R162, R0.reuse, 0x4, R156 ;  /* 0x0000000400a27825 */ /* 0x048fe200078e029c */
[----:B------:R3:W-:Y:S04]  /*7ac0*/  STL.64 [R1+0x320], R166 ;  /* 0x000320a601007387 */ /* 0x0007e80000100a00 */
[----:B------:R3:W-:Y:S01]  /*7ad0*/  LDGSTS.E [R246+0x8], desc[UR16][R166.64], !P6 ;  /* 0x00008000a6f67fae */ /* 0x0007e2000f121850 */
[----:B--2---:R-:W-:-:S03]  /*7ae0*/  IMAD.WIDE R146, R0, 0x4, R158 ;  /* 0x0000000400927825 */ /* 0x004fc600078e029e */
[----:B------:R2:W-:Y:S01]  /*7af0*/  STL.64 [R1+0x318], R164 ;  /* 0x000318a401007387 */ /* 0x0005e20000100a00 */
[----:B------:R-:W-:-:S03]  /*7b00*/  VIADD R0, R144, 0xffffffe6 ;  /* 0xffffffe690007836 */ /* 0x000fc60000000000 */
[----:B------:R2:W-:Y:S01]  /*7b10*/  LDGSTS.E [R246+0x4008], desc[UR16][R164.64], !P6 ;  /* 0x04008000a4f67fae */ /* 0x0005e2000f121850 */
[----:B------:R-:W4:Y:S03]  /*7b20*/  LDC R144, c[0x0][0x230] ;  /* 0x00008c00ff907b82 */ /* 0x000f260000000800 */
[----:B------:R1:W-:Y:S01]  /*7b30*/  STL.64 [R1+0x310], R162 ;  /* 0x000310a201007387 */ /* 0x0003e20000100a00 */
[----:B---3--:R-:W-:-:S03]  /*7b40*/  IMAD.WIDE R166, R3, 0x4, R160 ;  /* 0x0000000403a67825 */ /* 0x008fc600078e02a0 */
[----:B------:R1:W-:Y:S04]  /*7b50*/  LDGSTS.E [R246+0x8008], desc[UR16][R162.64], !P6 ;  /* 0x08008000a2f67fae */ /* 0x0003e8000f121850 */
[----:B------:R3:W-:Y:S01]  /*7b60*/  STL.64 [R1+0x308], R146 ;  /* 0x0003089201007387 */ /* 0x0007e20000100a00 */
[----:B--2---:R-:W-:-:S03]  /*7b70*/  IMAD.WIDE R164, R3, 0x4, R4 ;  /* 0x0000000403a47825 */ /* 0x004fc600078e0204 */
[----:B------:R3:W-:Y:S01]  /*7b80*/  LDGSTS.E [R246+0xc008], desc[UR16][R146.64], !P6 ;  /* 0x0c00800092f67fae */ /* 0x0007e2000f121850 */
[----:B------:R-:W-:Y:S01]  /*7b90*/  ISETP.GE.U32.AND P6, PT, R0, 0x7fffffa7, PT ;  /* 0x7fffffa70000780c */ /* 0x000fe20003fc6070 */
[----:B------:R-:W-:Y:S02]  /*7ba0*/  VIADD R0, R6, 0xffffffe5 ;  /* 0xffffffe506007836 */ /* 0x000fe40000000000 */
[C---:B-1----:R-:W-:Y:S01]  /*7bb0*/  IMAD.WIDE R162, R3.reuse, 0x4, R156 ;  /* 0x0000000403a27825 */ /* 0x042fe200078e029c */
[----:B------:R-:W1:Y:S01]  /*7bc0*/  LDC R6, c[0x0][0x230] ;  /* 0x00008c00ff067b82 */ /* 0x000e620000000800 */
[----:B------:R2:W-:Y:S04]  /*7bd0*/  LDGSTS.E [R246+0xc], desc[UR16][R166.64], !P5 ;  /* 0x0000c000a6f67fae */ /* 0x0005e8000e921850 */
[----:B------:R2:W-:Y:S01]  /*7be0*/  LDGSTS.E [R246+0x400c], desc[UR16][R164.64], !P5 ;  /* 0x0400c000a4f67fae */ /* 0x0005e2000e921850 */
[----:B---3--:R-:W-:-:S02]  /*7bf0*/  IMAD.WIDE R146, R3, 0x4, R158 ;  /* 0x0000000403927825 */ /* 0x008fc400078e029e */
[----:B------:R-:W3:Y:S01]  /*7c00*/  LDC R3, c[0x0][0x230] ;  /* 0x00008c00ff037b82 */ /* 0x000ee20000000800 */
[----:B------:R2:W-:Y:S04]  /*7c10*/  LDGSTS.E [R246+0x800c], desc[UR16][R162.64], !P5 ;  /* 0x0800c000a2f67fae */ /* 0x0005e8000e921850 */
[----:B------:R2:W-:Y:S01]  /*7c20*/  LDGSTS.E [R246+0xc00c], desc[UR16][R146.64], !P5 ;  /* 0x0c00c00092f67fae */ /* 0x0005e2000e921850 */
[----:B------:R-:W-:Y:S01]  /*7c30*/  ISETP.GE.U32.AND P5, PT, R0, 0x7fffffa6, PT ;  /* 0x7fffffa60000780c */ /* 0x000fe20003fa6070 */
[----:B------:R-:W-:Y:S02]  /*7c40*/  VIADD R0, R17, 0xffffffe4 ;  /* 0xffffffe411007836 */ /* 0x000fe40000000000 */
[----:B------:R2:W-:Y:S01]  /*7c50*/  LDGSTS.E [R246+0x10000], desc[UR16][R206.64], !P4 ;  /* 0x10000000cef67fae */ /* 0x0005e2000e121850 */
[----:B------:R-:W2:Y:S03]  /*7c60*/  LDC R17, c[0x0][0x230] ;  /* 0x00008c00ff117b82 */ /* 0x000ea60000000800 */
[----:B------:R-:W-:Y:S04]  /*7c70*/  LDGSTS.E [R246+0x14000], desc[UR16][R180.64], !P4 ;  /* 0x14000000b4f67fae */ /* 0x000fe8000e121850 */
[----:B------:R-:W-:Y:S04]  /*7c80*/  LDGSTS.E [R246+0x18000], desc[UR16][R182.64], !P4 ;  /* 0x18000000b6f67fae */ /* 0x000fe8000e121850 */
[----:B------:R-:W-:Y:S01]  /*7c90*/  LDGSTS.E [R246+0x1c000], desc[UR16][R184.64], !P4 ;  /* 0x1c000000b8f67fae */ /* 0x000fe2000e121850 */
[----:B------:R-:W-:-:S02]  /*7ca0*/  ISETP.GE.U32.AND P4, PT, R0, 0x7fffffa5, PT ;  /* 0x7fffffa50000780c */ /* 0x000fc40003f86070 */
[----:B----4-:R-:W-:Y:S01]  /*7cb0*/  IADD3 R0, R144, -0x39, RZ ;  /* 0xffffffc790007810 */ /* 0x010fe20007ffe0ff */
[----:B------:R-:W-:Y:S01]  /*7cc0*/  LDGSTS.E [R246+0x10004], desc[UR16][R208.64], !P0 ;  /* 0x10004000d0f67fae */ /* 0x000fe2000c121850 */
[----:B------:R-:W4:Y:S03]  /*7cd0*/  LDC R144, c[0x0][0x230] ;  /* 0x00008c00ff907b82 */ /* 0x000f260000000800 */
[----:B------:R-:W-:Y:S04]  /*7ce0*/  LDGSTS.E [R246+0x14004], desc[UR16][R186.64], !P0 ;  /* 0x14004000baf67fae */ /* 0x000fe8000c121850 */
[----:B------:R-:W-:Y:S04]  /*7cf0*/  LDGSTS.E [R246+0x18004], desc[UR16][R188.64], !P0 ;  /* 0x18004000bcf67fae */ /* 0x000fe8000c121850 */
[----:B------:R-:W-:Y:S01]  /*7d00*/  LDGSTS.E [R246+0x1c004], desc[UR16][R190.64], !P0 ;  /* 0x1c004000bef67fae */ /* 0x000fe2000c121850 */
[----:B------:R-:W-:Y:S01]  /*7d10*/  ISETP.GE.U32.AND P0, PT, R0, 0x7fffff88, PT ;  /* 0x7fffff880000780c */ /* 0x000fe20003f06070 */
[----:B---3--:R-:W-:-:S02]  /*7d20*/  VIADD R0, R3, 0xffffffc6 ;  /* 0xffffffc603007836 */ /* 0x008fc40000000000 */
[----:B------:R-:W-:Y:S01]  /*7d30*/  LDGSTS.E [R246+0x10008], desc[UR16][R242.64], !P2 ;  /* 0x10008000f2f67fae */ /* 0x000fe2000d121850 */
[----:B------:R-:W-:-:S03]  /*7d40*/  IMAD R3, R2, 0x19, RZ ;  /* 0x0000001902037824 */ /* 0x000fc600078e02ff */
[----:B------:R-:W-:Y:S04]  /*7d50*/  LDGSTS.E [R246+0x14008], desc[UR16][R194.64], !P2 ;  /* 0x14008000c2f67fae */ /* 0x000fe8000d121850 */
[----:B------:R-:W-:Y:S04]  /*7d60*/  LDGSTS.E [R246+0x18008], desc[UR16][R196.64], !P2 ;  /* 0x18008000c4f67fae */ /* 0x000fe8000d121850 */
[----:B------:R-:W-:Y:S01]  /*7d70*/  LDGSTS.E [R246+0x1c008], desc[UR16][R198.64], !P2 ;  /* 0x1c008000c6f67fae */ /* 0x000fe2000d121850 */
[----:B------:R-:W-:Y:S01]  /*7d80*/  ISETP.GE.U32.AND P2, PT, R0, 0x7fffff87, PT ;  /* 0x7fffff870000780c */ /* 0x000fe20003f46070 */
[----:B-1----:R-:W-:-:S02]  /*7d90*/  VIADD R0, R6, 0xffffffc5 ;  /* 0xffffffc506007836 */ /* 0x002fc40000000000 */
[----:B------:R-:W-:Y:S01]  /*7da0*/  LDGSTS.E [R246+0x1000c], desc[UR16][R192.64], !P1 ;  /* 0x1000c000c0f67fae */ /* 0x000fe2000c921850 */
[----:B------:R-:W1:Y:S03]  /*7db0*/  LDC R6, c[0x0][0x230] ;  /* 0x00008c00ff067b82 */ /* 0x000e660000000800 */
[----:B------:R-:W-:Y:S04]  /*7dc0*/  LDGSTS.E [R246+0x1400c], desc[UR16][R200.64], !P1 ;  /* 0x1400c000c8f67fae */ /* 0x000fe8000c921850 */
[----:B------:R-:W-:Y:S04]  /*7dd0*/  LDGSTS.E [R246+0x1800c], desc[UR16][R202.64], !P1 ;  /* 0x1800c000caf67fae */ /* 0x000fe8000c921850 */
[----:B------:R-:W-:Y:S01]  /*7de0*/  LDGSTS.E [R246+0x1c00c], desc[UR16][R204.64], !P1 ;  /* 0x1c00c000ccf67fae */ /* 0x000fe2000c921850 */
[----:B------:R-:W-:Y:S01]  /*7df0*/  ISETP.GE.U32.AND P1, PT, R0, 0x7fffff86, PT ;  /* 0x7fffff860000780c */ /* 0x000fe20003f26070 */
[----:B------:R-:W-:-:S02]  /*7e00*/  IMAD R0, R2, 0x18, RZ ;  /* 0x0000001802007824 */ /* 0x000fc400078e02ff */
[----:B------:R2:W-:Y:S04]  /*7e10*/  STL.64 [R1+0x300], R166 ;  /* 0x000300a601007387 */ /* 0x0005e80000100a00 */
[----:B------:R3:W-:Y:S04]  /*7e20*/  STL.64 [R1+0x2f8], R164 ;  /* 0x0002f8a401007387 */ /* 0x0007e80000100a00 */
[----:B------:R4:W-:Y:S01]  /*7e30*/  STL.64 [R1+0x2f0], R162 ;  /* 0x0002f0a201007387 */ /* 0x0009e20000100a00 */
[----:B--2---:R-:W-:-:S03]  /*7e40*/  IMAD.WIDE R166, R0, 0x4, R160 ;  /* 0x0000000400a67825 */ /* 0x004fc600078e02a0 */
[----:B------:R2:W-:Y:S01]  /*7e50*/  STL.64 [R1+0x2e8], R146 ;  /* 0x0002e89201007387 */ /* 0x0005e20000100a00 */
[----:B---3--:R-:W-:-:S03]  /*7e60*/  IMAD.WIDE R164, R0, 0x4, R4 ;  /* 0x0000000400a47825 */ /* 0x008fc600078e0204 */
[----:B------:R3:W-:Y:S01]  /*7e70*/  STL.64 [R1+0xfd0], R206 ;  /* 0x000fd0ce01007387 */ /* 0x0007e20000100a00 */
[----:B----4-:R-:W-:-:S03]  /*7e80*/  IMAD.WIDE R162, R0, 0x4, R156 ;  /* 0x0000000400a27825 */ /* 0x010fc600078e029c */
[----:B------:R-:W-:Y:S01]  /*7e90*/  STL.64 [R1+0xfd8], R180 ;  /* 0x000fd8b401007387 */ /* 0x000fe20000100a00 */
[----:B--2---:R-:W-:Y:S01]  /*7ea0*/  IMAD.WIDE R146, R0, 0x4, R158 ;  /* 0x0000000400927825 */ /* 0x004fe200078e029e */
[----:B------:R-:W-:Y:S02]  /*7eb0*/  IADD3 R0, R17, -0x3c, RZ ;  /* 0xffffffc411007810 */ /* 0x000fe40007ffe0ff */
[----:B------:R2:W-:Y:S01]  /*7ec0*/  LDGSTS.E [R247], desc[UR16][R166.64], !P3 ;  /* 0x00000000a6f77fae */ /* 0x0005e2000d921850 */
[----:B------:R-:W4:Y:S03]  /*7ed0*/  LDC R17, c[0x0][0x230] ;  /* 0x00008c00ff117b82 */ /* 0x000f260000000800 */
[----:B------:R2:W-:Y:S04]  /*7ee0*/  STL.64 [R1+0x2e0], R166 ;  /* 0x0002e0a601007387 */ /* 0x0005e80000100a00 */
[----:B------:R1:W-:Y:S01]  /*7ef0*/  LDGSTS.E [R247+0x4000], desc[UR16][R164.64], !P3 ;  /* 0x04000000a4f77fae */ /* 0x0003e2000d921850 */
[----:B------:R-:W-:Y:S01]  /*7f00*/  IMAD R154, R2, 0x3f, RZ ;  /* 0x0000003f029a7824 */ /* 0x000fe200078e02ff */
[----:B---3--:R-:W3:Y:S02]  /*7f10*/  LDC R206, c[0x0][0x230] ;  /* 0x00008c00ffce7b82 */ /* 0x008ee40000000800 */
[----:B------:R1:W-:Y:S04]  /*7f20*/  STL.64 [R1+0x2d8], R164 ;  /* 0x0002d8a401007387 */ /* 0x0003e80000100a00 */
[----:B------:R1:W-:Y:S01]  /*7f30*/  LDGSTS.E [R247+0x8000], desc[UR16][R162.64], !P3 ;  /* 0x08000000a2f77fae */ /* 0x0003e2000d921850 */
[----:B--2---:R-:W-:-:S04]  /*7f40*/  IMAD.WIDE R166, R3, 0x4, R160 ;  /* 0x0000000403a67825 */ /* 0x004fc800078e02a0 */
[----:B------:R-:W-:Y:S01]  /*7f50*/  VIADD R252, R252, 0xffffffba ;  /* 0xffffffbafcfc7836 */ /* 0x000fe20000000000 */
[----:B------:R2:W-:Y:S01]  /*7f60*/  STL.64 [R1+0x2d0], R162 ;  /* 0x0002d0a201007387 */ /* 0x0005e20000100a00 */
[----:B------:R-:W-:Y:S01]  /*7f70*/  MOV R207, R175 ;  /* 0x000000af00cf7202 */ /* 0x000fe20000000f00 */
[C---:B-1----:R-:W-:Y:S01]  /*7f80*/  IMAD.WIDE R164, R3.reuse, 0x4, R4 ;  /* 0x0000000403a47825 */ /* 0x042fe200078e0204 */
[----:B------:R-:W1:Y:S01]  /*7f90*/  LDC R181, c[0x0][0x230] ;  /* 0x00008c00ffb57b82 */ /* 0x000e620000000800 */
[----:B------:R2:W-:Y:S01]  /*7fa0*/  LDGSTS.E [R247+0xc000], desc[UR16][R146.64], !P3 ;  /* 0x0c00000092f77fae */ /* 0x0005e2000d921850 */
[----:B------:R-:W-:Y:S01]  /*7fb0*/  ISETP.GE.U32.AND P3, PT, R0, 0x7fffff85, PT ;  /* 0x7fffff850000780c */ /* 0x000fe20003f66070 */
[----:B------:R-:W-:Y:S02]  /*7fc0*/  IMAD R0, R2, 0x1a, RZ ;  /* 0x0000001a02007824 */ /* 0x000fe400078e02ff */
[----:B------:R4:W-:Y:S03]  /*7fd0*/  STL.64 [R1+0x2c8], R146 ;  /* 0x0002c89201007387 */ /* 0x0009e60000100a00 */
[----:B------:R-:W1:Y:S01]  /*7fe0*/  LDC R180, c[0x0][0x230] ;  /* 0x00008c00ffb47b82 */ /* 0x000e620000000800 */
[C---:B--2---:R-:W-:Y:S01]  /*7ff0*/  IMAD.WIDE R162, R3.reuse, 0x4, R156 ;  /* 0x0000000403a27825 */ /* 0x044fe200078e029c */
[----:B------:R2:W-:Y:S04]  /*8000*/  STL.64 [R1+0x2c0], R166 ;  /* 0x0002c0a601007387 */ /* 0x0005e80000100a00 */
[----:B------:R2:W-:Y:S01]  /*8010*/  LDGSTS.E [R247+0x4], desc[UR16][R166.64], !P6 ;  /* 0x00004000a6f77fae */ /* 0x0005e2000f121850 */
[----:B----4-:R-:W-:-:S03]  /*8020*/  IMAD.WIDE R146, R3, 0x4, R158 ;  /* 0x0000000403927825 */ /* 0x010fc600078e029e */
[----:B------:R4:W-:Y:S01]  /*8030*/  STL.64 [R1+0x2b8], R164 ;  /* 0x0002b8a401007387 */ /* 0x0009e20000100a00 */
[----:B------:R-:W-:-:S03]  /*8040*/  VIADD R3, R144, 0xffffffe3 ;  /* 0xffffffe390037836 */ /* 0x000fc60000000000 */
[----:B------:R4:W-:Y:S01]  /*8050*/  LDGSTS.E [R247+0x4004], desc[UR16][R164.64], !P6 ;  /* 0x04004000a4f77fae */ /* 0x0009e2000f121850 */
[----:B------:R-:W3:Y:S03]  /*8060*/  LDC R144, c[0x0][0x230] ;  /* 0x00008c00ff907b82 */ /* 0x000ee60000000800 */
[----:B------:R4:W-:Y:S01]  /*8070*/  STL.64 [R1+0x2b0], R162 ;  /* 0x0002b0a201007387 */ /* 0x0009e20000100a00 */
[----:B--2---:R-:W-:-:S03]  /*8080*/  IMAD.WIDE R166, R0, 0x4, R160 ;  /* 0x0000000400a67825 */ /* 0x004fc600078e02a0 */
[----:B------:R2:W-:Y:S04]  /*8090*/  LDGSTS.E [R247+0x8004], desc[UR16][R162.64], !P6 ;  /* 0x08004000a2f77fae */ /* 0x0005e8000f121850 */
[----:B------:R1:W-:Y:S01]  /*80a0*/  STL.64 [R1+0x2a8], R146 ;  /* 0x0002a89201007387 */ /* 0x0003e20000100a00 */
[----:B----4-:R-:W-:-:S03]  /*80b0*/  IMAD.WIDE R164, R0, 0x4, R4 ;  /* 0x0000000400a47825 */ /* 0x010fc600078e0204 */
[----:B------:R1:W-:Y:S01]  /*80c0*/  LDGSTS.E [R247+0xc004], desc[UR16][R146.64], !P6 ;  /* 0x0c00400092f77fae */ /* 0x0003e2000f121850 */
[----:B------:R-:W-:Y:S01]  /*80d0*/  ISETP.GE.U32.AND P6, PT, R3, 0x7fffffa4, PT ;  /* 0x7fffffa40300780c */ /* 0x000fe20003fc6070 */
[----:B------:R-:W-:Y:S02]  /*80e0*/  IMAD R3, R2, 0x1b, RZ ;  /* 0x0000001b02037824 */ /* 0x000fe400078e02ff */
[C---:B--2---:R-:W-:Y:S01]  /*80f0*/  IMAD.WIDE R162, R0.reuse, 0x4, R156 ;  /* 0x0000000400a27825 */ /* 0x044fe200078e029c */
[----:B------:R2:W-:Y:S04]  /*8100*/  STL.64 [R1+0x2a0], R166 ;  /* 0x0002a0a601007387 */ /* 0x0005e80000100a00 */
[----:B------:R2:W-:Y:S01]  /*8110*/  LDGSTS.E [R247+0x8], desc[UR16][R166.64], !P5 ;  /* 0x00008000a6f77fae */ /* 0x0005e2000e921850 */
[----:B-1----:R-:W-:-:S03]  /*8120*/  IMAD.WIDE R146, R0, 0x4, R158 ;  /* 0x0000000400927825 */ /* 0x002fc600078e029e */
[----:B------:R1:W-:Y:S01]  /*8130*/  STL.64 [R1+0x298], R164 ;  /* 0x000298a401007387 */ /* 0x0003e20000100a00 */
[----:B------:R-:W-:-:S03]  /*8140*/  VIADD R0, R6, 0xffffffe2 ;  /* 0xffffffe206007836 */ /* 0x000fc60000000000 */
[----:B------:R1:W-:Y:S01]  /*8150*/  LDGSTS.E [R247+0x4008], desc[UR16][R164.64], !P5 ;  /* 0x04008000a4f77fae */ /* 0x0003e2000e921850 */
[----:B------:R-:W4:Y:S03]  /*8160*/  LDC R6, c[0x0][0x230] ;  /* 0x00008c00ff067b82 */ /* 0x000f260000000800 */
[----:B------:R3:W-:Y:S01]  /*8170*/  STL.64 [R1+0x290], R162 ;  /* 0x000290a201007387 */ /* 0x0007e20000100a00 */
[----:B--2---:R-:W-:-:S03]  /*8180*/  IMAD.WIDE R166, R3, 0x4, R160 ;  /* 0x0000000403a67825 */ /* 0x004fc600078e02a0 */
[----:B------:R3:W-:Y:S04]  /*8190*/  LDGSTS.E [R247+0x8008], desc[UR16][R162.64], !P5 ;  /* 0x08008000a2f77fae */ /* 0x0007e8000e921850 */
[----:B------:R2:W-:Y:S01]  /*81a0*/  STL.64 [R1+0x288], R146 ;  /* 0x0002889201007387 */ /* 0x0005e20000100a00 */
[----:B-1----:R-:W-:-:S03]  /*81b0*/  IMAD.WIDE R164, R3, 0x4, R4 ;  /* 0x0000000403a47825 */ /* 0x002fc600078e0204 */
[----:B------:R2:W-:Y:S01]  /*81c0*/  LDGSTS.E [R247+0xc008], desc[UR16][R146.64], !P5 ;  /* 0x0c00800092f77fae */ /* 0x0005e2000e921850 */
[----:B------:R-:W-:Y:S01]  /*81d0*/  ISETP.GE.U32.AND P5, PT, R0, 0x7fffffa3, PT ;  /* 0x7fffffa30000780c */ /* 0x000fe20003fa6070 */
[----:B------:R-:W-:Y:S02]  /*81e0*/  VIADD R0, R17, 0xffffffe1 ;  /* 0xffffffe111007836 */ /* 0x000fe40000000000 */
[C---:B---3--:R-:W-:Y:S01]  /*81f0*/  IMAD.WIDE R162, R3.reuse, 0x4, R156 ;  /* 0x0000000403a27825 */ /* 0x048fe200078e029c */
[----:B------:R-:W-:Y:S01]  /*8200*/  STL.64 [R1+0x280], R166 ;  /* 0x000280a601007387 */ /* 0x000fe20000100a00 */
[----:B------:R-:W1:Y:S03]  /*8210*/  LDC R17, c[0x0][0x230] ;  /* 0x00008c00ff117b82 */ /* 0x000e660000000800 */
[----:B------:R-:W-:Y:S01]  /*8220*/  LDGSTS.E [R247+0xc], desc[UR16][R166.64], !P4 ;  /* 0x0000c000a6f77fae */ /* 0x000fe2000e121850 */
[----:B--2---:R-:W-:-:S03]  /*8230*/  IMAD.WIDE R146, R3, 0x4, R158 ;  /* 0x0000000403927825 */ /* 0x004fc600078e029e */
[----:B------:R-:W-:Y:S01]  /*8240*/  STL.64 [R1+0x278], R164 ;  /* 0x000278a401007387 */ /* 0x000fe20000100a00 */
[----:B------:R-:W2:Y:S03]  /*8250*/  LDC R3, c[0x0][0x230] ;  /* 0x00008c00ff037b82 */ /* 0x000ea60000000800 */
[----:B------:R-:W-:Y:S04]  /*8260*/  LDGSTS.E [R247+0x400c], desc[UR16][R164.64], !P4 ;  /* 0x0400c000a4f77fae */ /* 0x000fe8000e121850 */
[----:B------:R-:W-:Y:S04]  /*8270*/  STL.64 [R1+0x270], R162 ;  /* 0x000270a201007387 */ /* 0x000fe80000100a00 */
[----:B------:R-:W-:Y:S04]  /*8280*/  LDGSTS.E [R247+0x800c], desc[UR16][R162.64], !P4 ;  /* 0x0800c000a2f77fae */ /* 0x000fe8000e121850 */
[----:B------:R3:W-:Y:S04]  /*8290*/  STL.64 [R1+0x268], R146 ;  /* 0x0002689201007387 */ /* 0x0007e80000100a00 */
[----:B------:R3:W-:Y:S01]  /*82a0*/  LDGSTS.E [R247+0xc00c], desc[UR16][R146.64], !P4 ;  /* 0x0c00c00092f77fae */ /* 0x0007e2000e121850 */
[----:B------:R-:W-:Y:S01]  /*82b0*/  ISETP.GE.U32.AND P4, PT, R0, 0x7fffffa2, PT ;  /* 0x7fffffa20000780c */ /* 0x000fe20003f86070 */
[----:B------:R-:W-:-:S02]  /*82c0*/  VIADD R0, R144, 0xffffffe0 ;  /* 0xffffffe090007836 */ /* 0x000fc40000000000 */
[----:B------:R-:W2:Y:S01]  /*82d0*/  LDC R144, c[0x0][0x230] ;  /* 0x00008c00ff907b82 */ /* 0x000ea20000000800 */
[----:B---3--:R-:W-:Y:S01]  /*82e0*/  MOV R146, R210 ;  /* 0x000000d200927202 */ /* 0x008fe20000000f00 */
[----:B------:R-:W-:Y:S02]  /*82f0*/  IMAD.MOV.U32 R147, RZ, RZ, R211 ;  /* 0x000000ffff937224 */ /* 0x000fe400078e00d3 */
[----:B------:R-:W-:Y:S01]  /*8300*/  IMAD.WIDE R210, R222, 0x4, R160 ;  /* 0x00000004ded27825 */ /* 0x000fe200078e02a0 */
[----:B------:R-:W-:-:S03]  /*8310*/  MOV R178, R146 ;  /* 0x0000009200b27202 */ /* 0x000fc60000000f00 */
[----:B------:R-:W-:Y:S01]  /*8320*/  IMAD.WIDE R222, R222, 0x4, R158 ;  /* 0x00000004dede7825 */ /* 0x000fe200078e029e */
[----:B------:R-:W-:Y:S03]  /*8330*/  LDGSTS.E [R247+0x10000], desc[UR16][R210.64], !P0 ;  /* 0x10000000d2f77fae */ /* 0x000fe6000c121850 */
[----:B------:R-:W-:Y:S01]  /*8340*/  IMAD.MOV.U32 R179, RZ, RZ, R147 ;  /* 0x000000ffffb37224 */ /* 0x000fe200078e0093 */
[----:B------:R-:W-:Y:S04]  /*8350*/  LDGSTS.E [R247+0x14000], desc[UR16][R218.64], !P0 ;  /* 0x14000000daf77fae */ /* 0x000fe8000c121850 */
[----:B------:R-:W-:Y:S04]  /*8360*/  LDGSTS.E [R247+0x18000], desc[UR16][R220.64], !P0 ;  /* 0x18000000dcf77fae */ /* 0x000fe8000c121850 */
[----:B------:R-:W-:Y:S01]  /*8370*/  LDGSTS.E [R247+0x1c000], desc[UR16][R222.64], !P0 ;  /* 0x1c000000def77fae */ /* 0x000fe2000c121850 */
[----:B------:R-:W-:Y:S01]  /*8380*/  ISETP.GE.U32.AND P0, PT, R0, 0x7fffffa1, PT ;  /* 0x7fffffa10000780c */ /* 0x000fe20003f06070 */
[----:B----4-:R-:W-:-:S02]  /*8390*/  VIADD R0, R6, 0xffffffc3 ;  /* 0xffffffc306007836 */ /* 0x010fc40000000000 */
[----:B------:R-:W-:Y:S01]  /*83a0*/  LDGSTS.E [R247+0x10004], desc[UR16][R212.64], !P2 ;  /* 0x10004000d4f77fae */ /* 0x000fe2000d121850 */
[----:B-1----:R-:W-:Y:S02]  /*83b0*/  VIADD R6, R17, 0xffffffc0 ;  /* 0xffffffc011067836 */ /* 0x002fe40000000000 */
[----:B------:R-:W1:Y:S01]  /*83c0*/  LDC R17, c[0x0][0x230] ;  /* 0x00008c00ff117b82 */ /* 0x000e620000000800 */
[----:B------:R-:W-:Y:S04]  /*83d0*/  LDGSTS.E [R247+0x14004], desc[UR16][R224.64], !P2 ;  /* 0x14004000e0f77fae */ /* 0x000fe8000d121850 */
[----:B------:R-:W-:Y:S04]  /*83e0*/  LDGSTS.E [R247+0x18004], desc[UR16][R226.64], !P2 ;  /* 0x18004000e2f77fae */ /* 0x000fe8000d121850 */
[----:B------:R-:W-:Y:S01]  /*83f0*/  LDGSTS.E [R247+0x1c004], desc[UR16][R228.64], !P2 ;  /* 0x1c004000e4f77fae */ /* 0x000fe2000d121850 */
[----:B------:R-:W-:-:S02]  /*8400*/  ISETP.GE.U32.AND P2, PT, R0, 0x7fffff84, PT ;  /* 0x7fffff840000780c */ /* 0x000fc40003f46070 */
[----:B--2---:R-:W-:Y:S01]  /*8410*/  IADD3 R0, R3, -0x3e, RZ ;  /* 0xffffffc203007810 */ /* 0x004fe20007ffe0ff */
[----:B------:R-:W-:Y:S01]  /*8420*/  LDGSTS.E [R247+0x10008], desc[UR16][R214.64], !P1 ;  /* 0x10008000d6f77fae */ /* 0x000fe2000c921850 */
[----:B------:R-:W-:-:S03]  /*8430*/  IMAD R3, R2, 0x1d, RZ ;  /* 0x0000001d02037824 */ /* 0x000fc600078e02ff */
[----:B------:R-:W-:Y:S04]  /*8440*/  LDGSTS.E [R247+0x14008], desc[UR16][R230.64], !P1 ;  /* 0x14008000e6f77fae */ /* 0x000fe8000c921850 */
[----:B------:R-:W-:Y:S04]  /*8450*/  LDGSTS.E [R247+0x18008], desc[UR16][R232.64], !P1 ;  /* 0x18008000e8f77fae */ /* 0x000fe8000c921850 */
[----:B------:R-:W-:Y:S01]  /*8460*/  LDGSTS.E [R247+0x1c008], desc[UR16][R234.64], !P1 ;  /* 0x1c008000eaf77fae */ /* 0x000fe2000c921850 */
[----:B------:R-:W-:Y:S01]  /*8470*/  ISETP.GE.U32.AND P1, PT, R0, 0x7fffff83, PT ;  /* 0x7fffff830000780c */ /* 0x000fe20003f26070 */
[----:B------:R-:W-:-:S02]  /*8480*/  IMAD R0, R2, 0x1c, RZ ;  /* 0x0000001c02007824 */ /* 0x000fc400078e02ff */
[----:B------:R-:W-:Y:S02]  /*8490*/  LDGSTS.E [R247+0x1000c], desc[UR16][R216.64], !P3 ;  /* 0x1000c000d8f77fae */ /* 0x000fe4000d921850 */
[C---:B------:R-:W-:Y:S02]  /*84a0*/  IMAD.WIDE R168, R0.reuse, 0x4, R160 ;  /* 0x0000000400a87825 */ /* 0x040fe400078e02a0 */
[----:B------:R-:W-:Y:S02]  /*84b0*/  LDGSTS.E [R247+0x1400c], desc[UR16][R236.64], !P3 ;  /* 0x1400c000ecf77fae */ /* 0x000fe4000d921850 */
[C---:B------:R-:W-:Y:S02]  /*84c0*/  IMAD.WIDE R166, R0.reuse, 0x4, R4 ;  /* 0x0000000400a67825 */ /* 0x040fe400078e0204 */
[----:B------:R-:W-:Y:S02]  /*84d0*/  LDGSTS.E [R247+0x1800c], desc[UR16][R238.64], !P3 ;  /* 0x1800c000eef77fae */ /* 0x000fe4000d921850 */
[----:B------:R-:W-:-:S02]  /*84e0*/  IMAD.WIDE R164, R0, 0x4, R156 ;  /* 0x0000000400a47825 */ /* 0x000fc400078e029c */
[----:B------:R-:W-:Y:S01]  /*84f0*/  LDGSTS.E [R247+0x1c00c], desc[UR16][R240.64], !P3 ;  /* 0x1c00c000f0f77fae */ /* 0x000fe2000d921850 */
[----:B------:R-:W-:Y:S01]  /*8500*/  ISETP.GE.AND P3, PT, R15, UR4, PT ;  /* 0x000000040f007c0c */ /* 0x000fe2000bf66270 */
[----:B------:R-:W-:Y:S02]  /*8510*/  IMAD.WIDE R162, R0, 0x4, R158 ;  /* 0x0000000400a27825 */ /* 0x000fe400078e029e */
[----:B------:R2:W-:Y:S02]  /*8520*/  STL.64 [R1+0x260], R168 ;  /* 0x000260a801007387 */ /* 0x0005e40000100a00 */
[----:B------:R-:W-:Y:S02]  /*8530*/  VIADD R0, R144, 0xffffffc1 ;  /* 0xffffffc190007836 */ /* 0x000fe40000000000 */
[----:B------:R2:W-:Y:S01]  /*8540*/  LDGSTS.E [R244], desc[UR16][R168.64], !P6 ;  /* 0x00000000a8f47fae */ /* 0x0005e2000f121850 */
[----:B------:R-:W3:Y:S03]  /*8550*/  LDC R144, c[0x0][0x230] ;  /* 0x00008c00ff907b82 */ /* 0x000ee60000000800 */
[----:B------:R4:W-:Y:S04]  /*8560*/  STL.64 [R1+0x258], R166 ;  /* 0x000258a601007387 */ /* 0x0009e80000100a00 */
[----:B------:R4:W-:Y:S01]  /*8570*/  LDGSTS.E [R244+0x4000], desc[UR16][R166.64], !P6 ;  /* 0x04000000a6f47fae */ /* 0x0009e2000f121850 */
[----:B--2---:R-:W-:-:S03]  /*8580*/  IMAD.WIDE R168, R3, 0x4, R160 ;  /* 0x0000000403a87825 */ /* 0x004fc600078e02a0 */
[----:B------:R2:W-:Y:S04]  /*8590*/  STL.64 [R1+0x250], R164 ;  /* 0x000250a401007387 */ /* 0x0005e80000100a00 */
[----:B------:R2:W-:Y:S01]  /*85a0*/  LDGSTS.E [R244+0x8000], desc[UR16][R164.64], !P6 ;  /* 0x08000000a4f47fae */ /* 0x0005e2000f121850 */
[----:B----4-:R-:W-:-:S03]  /*85b0*/  IMAD.WIDE R166, R3, 0x4, R4 ;  /* 0x0000000403a67825 */ /* 0x010fc600078e0204 */
[----:B------:R4:W-:Y:S04]  /*85c0*/  STL.64 [R1+0x248], R162 ;  /* 0x000248a201007387 */ /* 0x0009e80000100a00 */
[----:B------:R4:W-:Y:S01]  /*85d0*/  LDGSTS.E [R244+0xc000], desc[UR16][R162.64], !P6 ;  /* 0x0c000000a2f47fae */ /* 0x0009e2000f121850 */
[----:B------:R-:W-:Y:S01]  /*85e0*/  ISETP.GE.AND P6, PT, R15, R6, PT ;  /* 0x000000060f00720c */ /* 0x000fe20003fc6270 */
[----:B------:R-:W-:Y:S02]  /*85f0*/  IMAD R15, R2, 0x1e, RZ ;  /* 0x0000001e020f7824 */ /* 0x000fe400078e02ff */
[C---:B--2---:R-:W-:Y:S01]  /*8600*/  IMAD.WIDE R164, R3.reuse, 0x4, R156 ;  /* 0x0000000403a47825 */ /* 0x044fe200078e029c */
[----:B------:R2:W-:Y:S04]  /*8610*/  LDGSTS.E [R244+0x4], desc[UR16][R168.64], !P5 ;  /* 0x00004000a8f47fae */ /* 0x0005e8000e921850 */
[----:B------:R1:W-:Y:S01]  /*8620*/  LDGSTS.E [R244+0x4004], desc[UR16][R166.64], !P5 ;  /* 0x04004000a6f47fae */ /* 0x0003e2000e921850 */
[----:B----4-:R-:W-:-:S03]  /*8630*/  IMAD.WIDE R162, R3, 0x4, R158 ;  /* 0x0000000403a27825 */ /* 0x010fc600078e029e */
[----:B------:R4:W-:Y:S01]  /*8640*/  LDGSTS.E [R244+0x8004], desc[UR16][R164.64], !P5 ;  /* 0x08004000a4f47fae */ /* 0x0009e2000e921850 */
[----:B------:R-:W-:Y:S02]  /*8650*/  SEL R3, RZ, 0x4, P6 ;  /* 0x00000004ff037807 */ /* 0x000fe40003000000 */
[----:B------:R-:W-:Y:S01]  /*8660*/  ISETP.GE.U32.AND P6, PT, R0, 0x7fffff82, PT ;  /* 0x7fffff820000780c */ /* 0x000fe20003fc6070 */
[----:B------:R3:W-:Y:S01]  /*8670*/  LDGSTS.E [R244+0xc004], desc[UR16][R162.64], !P5 ;  /* 0x0c004000a2f47fae */ /* 0x0007e2000e921850 */
[----:B------:R-:W-:-:S03]  /*8680*/  ISETP.GT.AND P5, PT, R145, 0x3f, PT ;  /* 0x0000003f9100780c */ /* 0x000fc60003fa4270 */
[----:B------:R2:W-:Y:S01]  /*8690*/  STL.64 [R1+0x660], R168 ;  /* 0x000660a801007387 */ /* 0x0005e20000100a00 */
[----:B------:R-:W-:Y:S02]  /*86a0*/  SEL R0, RZ, 0x4, !P5 ;  /* 0x00000004ff007807 */ /* 0x000fe40006800000 */
[----:B------:R-:W-:Y:S01]  /*86b0*/  ISETP.GE.U32.AND P5, PT, R6, 0x7fffff81, PT ;  /* 0x7fffff810600780c */ /* 0x000fe20003fa6070 */
[----:B------:R1:W-:Y:S01]  /*86c0*/  STL.64 [R1+0x658], R166 ;  /* 0x000658a601007387 */ /* 0x0003e20000100a00 */
[----:B------:R-:W-:Y:S02]  /*86d0*/  SEL R6, R0, RZ, !P3 ;  /* 0x000000ff00067207 */ /* 0x000fe40005800000 */
[----:B------:R-:W-:Y:S01]  /*86e0*/  ISETP.GT.AND P3, PT, R145, 0x7f, PT ;  /* 0x0000007f9100780c */ /* 0x000fe20003f64270 */
[----:B------:R4:W-:Y:S03]  /*86f0*/  STL.64 [R1+0x650], R164 ;  /* 0x000650a401007387 */ /* 0x0009e60000100a00 */
[----:B------:R-:W-:Y:S01]  /*8700*/  SEL R0, R3, RZ, P3 ;  /* 0x000000ff03007207 */ /* 0x000fe20001800000 */
[C---:B--2---:R-:W-:Y:S01]  /*8710*/  IMAD.WIDE R168, R15.reuse, 0x4, R160 ;  /* 0x000000040fa87825 */ /* 0x044fe200078e02a0 */
[----:B------:R3:W-:Y:S02]  /*8720*/  STL.64 [R1+0x648], R162 ;  /* 0x000648a201007387 */ /* 0x0007e40000100a00 */
[----:B------:R-:W-:Y:S01]  /*8730*/  ISETP.NE.U32.AND P3, PT, R0, RZ, PT ;  /* 0x000000ff0000720c */ /* 0x000fe20003f65070 */
[C---:B-1----:R-:W-:Y:S01]  /*8740*/  IMAD.WIDE R166, R15.reuse, 0x4, R4 ;  /* 0x000000040fa67825 */ /* 0x042fe200078e0204 */
[----:B------:R1:W-:Y:S03]  /*8750*/  LDGSTS.E [R244+0x8], desc[UR16][R168.64], !P4 ;  /* 0x00008000a8f47fae */ /* 0x0003e6000e121850 */
[C---:B----4-:R-:W-:Y:S01]  /*8760*/  IMAD.WIDE R164, R15.reuse, 0x4, R156 ;  /* 0x000000040fa47825 */ /* 0x050fe200078e029c */
[----:B------:R2:W-:Y:S03]  /*8770*/  LDGSTS.E [R244+0x4008], desc[UR16][R166.64], !P4 ;  /* 0x04008000a6f47fae */ /* 0x0005e6000e121850 */
[----:B------:R-:W-:Y:S01]  /*8780*/  IMAD R3, R2, 0x1f, RZ ;  /* 0x0000001f02037824 */ /* 0x000fe200078e02ff */
[----:B------:R4:W-:Y:S01]  /*8790*/  LDGSTS.E [R244+0x8008], desc[UR16][R164.64], !P4 ;  /* 0x08008000a4f47fae */ /* 0x0009e2000e121850 */
[----:B---3--:R-:W-:-:S02]  /*87a0*/  IMAD.WIDE R162, R15, 0x4, R158 ;  /* 0x000000040fa27825 */ /* 0x008fc400078e029e */
[----:B------:R-:W3:Y:S01]  /*87b0*/  LDC R15, c[0x0][0x230] ;  /* 0x00008c00ff0f7b82 */ /* 0x000ee20000000800 */
[----:B------:R1:W-:Y:S01]  /*87c0*/  STL.64 [R1+0x640], R168 ;  /* 0x000640a801007387 */ /* 0x0003e20000100a00 */
[----:B------:R-:W-:-:S03]  /*87d0*/  IMAD R0, R2, 0x3c, RZ ;  /* 0x0000003c02007824 */ /* 0x000fc600078e02ff */
[----:B------:R4:W-:Y:S01]  /*87e0*/  LDGSTS.E [R244+0xc008], desc[UR16][R162.64], !P4 ;  /* 0x0c008000a2f47fae */ /* 0x0009e2000e121850 */
[----:B------:R-:W-:Y:S02]  /*87f0*/  ISETP.NE.U32.AND P4, PT, R6, RZ, PT ;  /* 0x000000ff0600720c */ /* 0x000fe40003f85070 */
[----:B------:R-:W3:Y:S01]  /*8800*/  LDC R6, c[0x0][0x230] ;  /* 0x00008c00ff067b82 */ /* 0x000ee20000000800 */
[----:B------:R2:W-:Y:S04]  /*8810*/  STL.64 [R1+0x638], R166 ;  /* 0x000638a601007387 */ /* 0x0005e80000100a00 */
[----:B------:R4:W-:Y:S01]  /*8820*/  STL.64 [R1+0x630], R164 ;  /* 0x000630a401007387 */ /* 0x0009e20000100a00 */
[----:B-1----:R-:W-:-:S03]  /*8830*/  IMAD.WIDE R168, R3, 0x4, R160 ;  /* 0x0000000403a87825 */ /* 0x002fc600078e02a0 */
[----:B------:R1:W-:Y:S01]  /*8840*/  STL.64 [R1+0x628], R162 ;  /* 0x000628a201007387 */ /* 0x0003e20000100a00 */
[----:B--2---:R-:W-:-:S03]  /*8850*/  IMAD.WIDE R166, R3, 0x4, R4 ;  /* 0x0000000403a67825 */ /* 0x004fc600078e0204 */
[----:B------:R2:W-:Y:S01]  /*8860*/  LDGSTS.E [R244+0xc], desc[UR16][R168.64], !P0 ;  /* 0x0000c000a8f47fae */ /* 0x0005e2000c121850 */
[----:B----4-:R-:W-:-:S03]  /*8870*/  IMAD.WIDE R164, R3, 0x4, R156 ;  /* 0x0000000403a47825 */ /* 0x010fc600078e029c */
[----:B------:R2:W-:Y:S01]  /*8880*/  STL.64 [R1+0x620], R168 ;  /* 0x000620a801007387 */ /* 0x0005e20000100a00 */
[----:B-1----:R-:W-:-:S03]  /*8890*/  IMAD.MOV.U32 R162, RZ, RZ, R12 ;  /* 0x000000ffffa27224 */ /* 0x002fc600078e000c */
[----:B------:R1:W-:Y:S01]  /*88a0*/  LDGSTS.E [R244+0x400c], desc[UR16][R166.64], !P0 ;  /* 0x0400c000a6f47fae */ /* 0x0003e2000c121850 */
[----:B------:R-:W-:Y:S02]  /*88b0*/  IMAD.MOV.U32 R163, RZ, RZ, R13 ;  /* 0x000000ffffa37224 */ /* 0x000fe400078e000d */
[----:B------:R-:W-:Y:S01]  /*88c0*/  IMAD.WIDE R12, R3, 0x4, R158 ;  /* 0x00000004030c7825 */ /* 0x000fe200078e029e */
[----:B------:R1:W-:Y:S03]  /*88d0*/  STL.64 [R1+0x618], R166 ;  /* 0x000618a601007387 */ /* 0x0003e60000100a00 */
[----:B------:R-:W-:Y:S01]  /*88e0*/  VIADD R3, R17, 0xffffffbf ;  /* 0xffffffbf11037836 */ /* 0x000fe20000000000 */
[----:B------:R4:W-:Y:S01]  /*88f0*/  LDGSTS.E [R244+0x800c], desc[UR16][R164.64], !P0 ;  /* 0x0800c000a4f47fae */ /* 0x0009e2000c121850 */
[C---:B--2---:R-:W-:Y:S01]  /*8900*/  IMAD.WIDE R168, R0.reuse, 0x4, R160 ;  /* 0x0000000400a87825 */ /* 0x044fe200078e02a0 */
[----:B------:R-:W2:Y:S02]  /*8910*/  LDC R17, c[0x0][0x230] ;  /* 0x00008c00ff117b82 */ /* 0x000ea40000000800 */
[----:B------:R4:W-:Y:S04]  /*8920*/  STL.64 [R1+0x610], R164 ;  /* 0x000610a401007387 */ /* 0x0009e80000100a00 */
[----:B------:R3:W-:Y:S01]  /*8930*/  LDGSTS.E [R244+0xc00c], desc[UR16][R12.64], !P0 ;  /* 0x0c00c0000cf47fae */ /* 0x0007e2000c121850 */
[----:B-1----:R-:W-:Y:S01]  /*8940*/  IMAD.WIDE R166, R0, 0x4, R4 ;  /* 0x0000000400a67825 */ /* 0x002fe200078e0204 */
[----:B------:R-:W-:-:S02]  /*8950*/  ISETP.GE.U32.AND P0, PT, R3, 0x7fffff80, PT ;  /* 0x7fffff800300780c */ /* 0x000fc40003f06070 */
[----:B------:R3:W-:Y:S01]  /*8960*/  STL.64 [R1+0x608], R12 ;  /* 0x0006080c01007387 */ /* 0x0007e20000100a00 */
[----:B------:R-:W-:Y:S02]  /*8970*/  IMAD R3, R2, 0x3d, RZ ;  /* 0x0000003d02037824 */ /* 0x000fe400078e02ff */
[C---:B----4-:R-:W-:Y:S01]  /*8980*/  IMAD.WIDE R164, R0.reuse, 0x4, R156 ;  /* 0x0000000400a47825 */ /* 0x050fe200078e029c */
[----:B------:R-:W-:Y:S04]  /*8990*/  STL.64 [R1+0x600], R168 ;  /* 0x000600a801007387 */ /* 0x000fe80000100a00 */
[----:B------:R-:W-:Y:S01]  /*89a0*/  LDGSTS.E [R244+0x10000], desc[UR16][R168.64], !P2 ;  /* 0x10000000a8f47fae */ /* 0x000fe2000d121850 */
[----:B---3--:R-:W-:-:S03]  /*89b0*/  IMAD.WIDE R12, R0, 0x4, R158 ;  /* 0x00000004000c7825 */ /* 0x008fc600078e029e */
[----:B------:R1:W-:Y:S01]  /*89c0*/  STL.64 [R1+0x5f8], R166 ;  /* 0x0005f8a601007387 */ /* 0x0003e20000100a00 */
[----:B------:R-:W-:Y:S01]  /*89d0*/  IADD3 R0, R144, -0x42, RZ ;  /* 0xffffffbe90007810 */ /* 0x000fe20007ffe0ff */
[C---:B------:R-:W-:Y:S02]  /*89e0*/  IMAD.WIDE R144, R3.reuse, 0x4, R156 ;  /* 0x0000000403907825 */ /* 0x040fe400078e029c */
[----:B------:R1:W-:Y:S04]  /*89f0*/  LDGSTS.E [R244+0x14000], desc[UR16][R166.64], !P2 ;  /* 0x14000000a6f47fae */ /* 0x0003e8000d121850 */
[----:B------:R3:W-:Y:S04]  /*8a00*/  STL.64 [R1+0x5f0], R164 ;  /* 0x0005f0a401007387 */ /* 0x0007e80000100a00 */
[----:B------:R3:W-:Y:S01]  /*8a10*/  LDGSTS.E [R244+0x18000], desc[UR16][R164.64], !P2 ;  /* 0x18000000a4f47fae */ /* 0x0007e2000d121850 */
[----:B-1----:R-:W-:-:S03]  /*8a20*/  IMAD.WIDE R166, R3, 0x4, R160 ;  /* 0x0000000403a67825 */ /* 0x002fc600078e02a0 */
[----:B------:R1:W-:Y:S04]  /*8a30*/  STL.64 [R1+0x5e8], R12 ;  /* 0x0005e80c01007387 */ /* 0x0003e80000100a00 */
[----:B------:R1:W-:Y:S01]  /*8a40*/  LDGSTS.E [R244+0x1c000], desc[UR16][R12.64], !P2 ;  /* 0x1c0000000cf47fae */ /* 0x0003e2000d121850 */
[----:B------:R-:W-:Y:S01]  /*8a50*/  IMAD R146, R2, 0x3e, RZ ;  /* 0x0000003e02927824 */ /* 0x000fe200078e02ff */
[----:B------:R-:W-:Y:S01]  /*8a60*/  ISETP.GE.U32.AND P2, PT, R0, 0x7fffff7f, PT ;  /* 0x7fffff7f0000780c */ /* 0x000fe20003f46070 */
[C---:B---3--:R-:W-:Y:S01]  /*8a70*/  IMAD.WIDE R164, R3.reuse, 0x4, R4 ;  /* 0x0000000403a47825 */ /* 0x048fe200078e0204 */
[----:B------:R3:W-:Y:S03]  /*8a80*/  STL.64 [R1+0x5e0], R166 ;  /* 0x0005e0a601007387 */ /* 0x0007e60000100a00 */
[----:B------:R-:W-:Y:S01]  /*8a90*/  VIADD R0, R6, 0xffffffbd ;  /* 0xffffffbd06007836 */ /* 0x000fe20000000000 */
[----:B------:R4:W-:Y:S01]  /*8aa0*/  STL.64 [R1+0x5d8], R164 ;  /* 0x0005d8a401007387 */ /* 0x0009e20000100a00 */
[----:B-1----:R-:W-:-:S03]  /*8ab0*/  IMAD.WIDE R12, R3, 0x4, R158 ;  /* 0x00000004030c7825 */ /* 0x002fc600078e029e */
[----:B------:R3:W-:Y:S01]  /*8ac0*/  LDGSTS.E [R244+0x10004], desc[UR16][R166.64], !P1 ;  /* 0x10004000a6f47fae */ /* 0x0007e2000c921850 */
[----:B------:R-:W-:-:S03]  /*8ad0*/  IMAD.WIDE R10, R146, 0x4, R4 ;  /* 0x00000004920a7825 */ /* 0x000fc600078e0204 */
[----:B------:R1:W-:Y:S01]  /*8ae0*/  STL.64 [R1+0x5d0], R144 ;  /* 0x0005d09001007387 */ /* 0x0003e20000100a00 */
[----:B------:R-:W-:-:S03]  /*8af0*/  IMAD.WIDE R148, R154, 0x4, R160 ;  /* 0x000000049a947825 */ /* 0x000fc600078e02a0 */
[----:B------:R4:W-:Y:S01]  /*8b00*/  LDGSTS.E [R244+0x14004], desc[UR16][R164.64], !P1 ;  /* 0x14004000a4f47fae */ /* 0x0009e2000c921850 */
[----:B------:R-:W-:-:S03]  /*8b10*/  IMAD.WIDE R150, R154, 0x4, R4 ;  /* 0x000000049a967825 */ /* 0x000fc600078e0204 */
[----:B------:R-:W2:Y:S01]  /*8b20*/  LDL.LU.64 R168, [R1+0x5b8] ;  /* 0x0005b80001a87983 */ /* 0x000ea20000300a00 */
[----:B---3--:R-:W-:Y:S01]  /*8b30*/  MOV R166, R152 ;  /* 0x0000009800a67202 */ /* 0x008fe20000000f00 */
[----:B------:R-:W3:Y:S01]  /*8b40*/  LDC.64 R2, c[0x0][0x238] ;  /* 0x00008e00ff027b82 */ /* 0x000ee20000000a00 */
[----:B------:R-:W-:Y:S01]  /*8b50*/  IMAD.MOV.U32 R167, RZ, RZ, R153 ;  /* 0x000000ffffa77224 */ /* 0x000fe200078e0099 */
[----:B------:R1:W-:Y:S01]  /*8b60*/  LDGSTS.E [R244+0x18004], desc[UR16][R144.64], !P1 ;  /* 0x1800400090f47fae */ /* 0x0003e2000c921850 */
[----:B----4-:R-:W-:-:S03]  /*8b70*/  IMAD.MOV.U32 R164, RZ, RZ, R162 ;  /* 0x000000ffffa47224 */ /* 0x010fc600078e00a2 */
[----:B------:R4:W-:Y:S01]  /*8b80*/  LDGSTS.E [R244+0x1c004], desc[UR16][R12.64], !P1 ;  /* 0x1c0040000cf47fae */ /* 0x0009e2000c921850 */
[----:B------:R-:W-:-:S03]  /*8b90*/  IMAD.MOV.U32 R165, RZ, RZ, R163 ;  /* 0x000000ffffa57224 */ /* 0x000fc600078e00a3 */
[----:B------:R-:W3:Y:S04]  /*8ba0*/  LDL.LU.64 R162, [R1+0x5b0] ;  /* 0x0005b00001a27983 */ /* 0x000ee80000300a00 */
[----:B------:R4:W-:Y:S01]  /*8bb0*/  STL.64 [R1+0xfc8], R12 ;  /* 0x000fc80c01007387 */ /* 0x0009e20000100a00 */
[----:B-1----:R-:W-:Y:S01]  /*8bc0*/  IMAD.WIDE R144, R146, 0x4, R156 ;  /* 0x0000000492907825 */ /* 0x002fe200078e029c */
[----:B------:R-:W-:Y:S02]  /*8bd0*/  ISETP.GE.U32.AND P1, PT, R0, 0x7fffff7e, PT ;  /* 0x7fffff7e0000780c */ /* 0x000fe40003f26070 */
[----:B------:R-:W-:Y:S01]  /*8be0*/  IADD3 R0, R15, -0x44, RZ ;  /* 0xffffffbc0f007810 */ /* 0x000fe20007ffe0ff */
[----:B----4-:R-:W-:-:S04]  /*8bf0*/  IMAD.WIDE R12, R146, 0x4, R160 ;  /* 0x00000004920c7825 */ /* 0x010fc800078e02a0 */
[----:B------:R-:W-:Y:S01]  /*8c00*/  IMAD.WIDE R146, R146, 0x4, R158 ;  /* 0x0000000492927825 */ /* 0x000fe200078e029e */
[----:B------:R-:W-:Y:S04]  /*8c10*/  LDGSTS.E [R244+0x10008], desc[UR16][R12.64], !P6 ;  /* 0x100080000cf47fae */ /* 0x000fe8000f121850 */
[----:B------:R-:W-:Y:S01]  /*8c20*/  LDGSTS.E [R244+0x14008], desc[UR16][R10.64], !P6 ;  /* 0x140080000af47fae */ /* 0x000fe2000f121850 */
[----:B------:R-:W-:-:S03]  /*8c30*/  IMAD.WIDE R152, R154, 0x4, R156 ;  /* 0x000000049a987825 */ /* 0x000fc600078e029c */
[----:B------:R-:W-:Y:S01]  /*8c40*/  LDGSTS.E [R244+0x18008], desc[UR16][R144.64], !P6 ;  /* 0x1800800090f47fae */ /* 0x000fe2000f121850 */
[----:B------:R-:W-:-:S03]  /*8c50*/  IMAD.WIDE R154, R154, 0x4, R158 ;  /* 0x000000049a9a7825 */ /* 0x000fc600078e029e */
[----:B------:R-:W-:Y:S01]  /*8c60*/  LDGSTS.E [R244+0x1c008], desc[UR16][R146.64], !P6 ;  /* 0x1c00800092f47fae */ /* 0x000fe2000f121850 */
[----:B------:R-:W-:Y:S01]  /*8c70*/  ISETP.GE.U32.AND P6, PT, R0, 0x7fffff7d, PT ;  /* 0x7fffff7d0000780c */ /* 0x000fe20003fc6070 */
[----:B--2---:R-:W-:Y:S02]  /*8c80*/  VIADD R0, R17, 0xffffffbb ;  /* 0xffffffbb11007836 */ /* 0x004fe40000000000 */
[----:B------:R-:W-:Y:S04]  /*8c90*/  LDGSTS.E [R244+0x1000c], desc[UR16][R148.64], !P5 ;  /* 0x1000c00094f47fae */ /* 0x000fe8000e921850 */
[----:B------:R-:W-:Y:S04]  /*8ca0*/  LDGSTS.E [R244+0x1400c], desc[UR16][R150.64], !P5 ;  /* 0x1400c00096f47fae */ /* 0x000fe8000e921850 */
[----:B------:R-:W-:Y:S04]  /*8cb0*/  LDGSTS.E [R244+0x1800c], desc[UR16][R152.64], !P5 ;  /* 0x1800c00098f47fae */ /* 0x000fe8000e921850 */
[----:B------:R-:W-:Y:S01]  /*8cc0*/  LDGSTS.E [R244+0x1c00c], desc[UR16][R154.64], !P5 ;  /* 0x1c00c0009af47fae */ /* 0x000fe2000e921850 */
[----:B------:R-:W-:-:S02]  /*8cd0*/  ISETP.GE.U32.AND P5, PT, R0, 0x7fffff7c, PT ;  /* 0x7fffff7c0000780c */ /* 0x000fc40003fa6070 */
[C---:B------:R-:W-:Y:S01]  /*8ce0*/  IADD3 R0, R16.reuse, UR12, RZ ;  /* 0x0000000c10007c10 */ /* 0x040fe2000fffe0ff */
[----:B------:R-:W0:Y:S04]  /*8cf0*/  LDGDEPBAR ;  /* 0x00000000000079af */ /* 0x000e280000000000 */
[----:B------:R-:W-:Y:S04]  /*8d00*/  LDGSTS.E [R0+0x60000], desc[UR16][R20.64], P4 ;  /* 0x6000000014007fae */ /* 0x000fe8000a121850 */
[----:B------:R-:W-:Y:S04]  /*8d10*/  LDGSTS.E [R0+0x60400], desc[UR16][R22.64], P4 ;  /* 0x6040000016007fae */ /* 0x000fe8000a121850 */
[----:B------:R-:W-:Y:S01]  /*8d20*/  LDGSTS.E [R0+0x60800], desc[UR16][R24.64], P4 ;  /* 0x6080000018007fae */ /* 0x000fe2000a121850 */
[----:B------:R-:W-:-:S03]  /*8d30*/  LOP3.LUT R6, R16, 0x20, RZ, 0x3c, !PT ;  /* 0x0000002010067812 */ /* 0x000fc600078e3cff */
[----:B------:R-:W-:Y:S04]  /*8d40*/  LDGSTS.E [R0+0x60c00], desc[UR16][R26.64], P4 ;  /* 0x60c000001a007fae */ /* 0x000fe8000a121850 */
[----:B------:R-:W-:Y:S04]  /*8d50*/  LDGSTS.E [R0+0x61000], desc[UR16][R28.64], P4 ;  /* 0x610000001c007fae */ /* 0x000fe8000a121850 */
[----:B------:R-:W-:Y:S04]  /*8d60*/  LDGSTS.E [R0+0x61400], desc[UR16][R30.64], P4 ;  /* 0x614000001e007fae */ /* 0x000fe8000a121850 */
[----:B------:R-:W-:Y:S04]  /*8d70*/  LDGSTS.E [R0+0x61800], desc[UR16][R32.64], P4 ;  /* 0x6180000020007fae */ /* 0x000fe8000a121850 */
[----:B------:R-:W-:Y:S01]  /*8d80*/  LDGSTS.E [R0+0x61c00], desc[UR16][R34.64], P4 ;  /* 0x61c0000022007fae */ /* 0x000fe2000a121850 */
[----:B------:R-:W-:-:S03]  /*8d90*/  VIADD R6, R6, UR12 ;  /* 0x0000000c06067c36 */ /* 0x000fc60008000000 */
[----:B------:R-:W-:Y:S04]  /*8da0*/  LDGSTS.E [R0+0x62000], desc[UR16][R36.64], P4 ;  /* 0x6200000024007fae */ /* 0x000fe8000a121850 */
        /* <DEDUP_REMOVED lines=33> */
[----:B------:R-:W-:Y:S01]  /*8fc0*/  LDGSTS.E [R15+0x61e00], desc[UR16][R94.64], P4 ;  /* 0x61e000005e0f7fae */ /* 0x000fe2000a121850 */
[----:B------:R-:W-:-:S03]  /*8fd0*/  IADD3 R17, R17, UR12, RZ ;  /* 0x0000000c11117c10 */ /* 0x000fc6000fffe0ff */
        /* <DEDUP_REMOVED lines=20> */
[----:B---3--:R-:W-:-:S03]  /*9120*/  IMAD.SHL.U32 R2, R2, 0x40, RZ ;  /* 0x0000004002027824 */ /* 0x008fc600078e00ff */
[----:B------:R-:W-:Y:S04]  /*9130*/  LDGSTS.E [R17+0x63300], desc[UR16][R134.64], P4 ;  /* 0x6330000086117fae */ /* 0x000fe8000a121850 */
[----:B------:R-:W-:Y:S04]  /*9140*/  LDGSTS.E [R17+0x63700], desc[UR16][R136.64], P4 ;  /* 0x6370000088117fae */ /* 0x000fe8000a121850 */
[----:B------:R-:W-:Y:S04]  /*9150*/  LDGSTS.E [R17+0x63b00], desc[UR16][R138.64], P4 ;  /* 0x63b000008a117fae */ /* 0x000fe8000a121850 */
[----:B------:R-:W-:Y:S01]  /*9160*/  LDGSTS.E [R17+0x63f00], desc[UR16][R140.64], P4 ;  /* 0x63f000008c117fae */ /* 0x000fe2000a121850 */
[----:B------:R-:W-:Y:S01]  /*9170*/  ISETP.GE.U32.AND P4, PT, R252, 0x7fffff7b, PT ;  /* 0x7fffff7bfc00780c */ /* 0x000fe20003f86070 */
[----:B------:R-:W-:-:S02]  /*9180*/  VIADD R252, R206, 0xffffffb9 ;  /* 0xffffffb9cefc7836 */ /* 0x000fc40000000000 */
[----:B------:R-:W-:Y:S01]  /*9190*/  IMAD.MOV.U32 R206, RZ, RZ, R174 ;  /* 0x000000ffffce7224 */ /* 0x000fe200078e00ae */
[----:B------:R-:W0:Y:S01]  /*91a0*/  LDGDEPBAR ;  /* 0x00000000000079af */ /* 0x000e220000000000 */
[C---:B------:R-:W-:Y:S01]  /*91b0*/  IMAD.WIDE R174, R2.reuse, 0x4, R160 ;  /* 0x0000000402ae7825 */ /* 0x040fe200078e02a0 */
[----:B------:R-:W-:Y:S03]  /*91c0*/  BAR.SYNC.DEFER_BLOCKING 0x0 ;  /* 0x0000000000007b1d */ /* 0x000fe60000010000 */
[----:B------:R-:W-:Y:S02]  /*91d0*/  IMAD.MOV.U32 R160, RZ, RZ, R172 ;  /* 0x000000ffffa07224 */ /* 0x000fe400078e00ac */
[----:B------:R-:W-:Y:S02]  /*91e0*/  IMAD.MOV.U32 R161, RZ, RZ, R173 ;  /* 0x000000ffffa17224 */ /* 0x000fe400078e00ad */
[C---:B------:R-:W-:Y:S01]  /*91f0*/  IMAD.WIDE R172, R2.reuse, 0x4, R4 ;  /* 0x0000000402ac7825 */ /* 0x040fe200078e0204 */
[----:B------:R1:W-:Y:S04]  /*9200*/  STL.64 [R1+0xda0], R174 ;  /* 0x000da0ae01007387 */ /* 0x0003e80000100a00 */
[----:B------:R-:W2:Y:S01]  /*9210*/  LDL.LU.64 R4, [R1+0x5a8] ;  /* 0x0005a80001047983 */ /* 0x000ea20000300a00 */
[----:B------:R-:W-:-:S04]  /*9220*/  IMAD.WIDE R156, R2, 0x4, R156 ;  /* 0x00000004029c7825 */ /* 0x000fc800078e029c */
[C---:B------:R-:W-:Y:S01]  /*9230*/  IMAD.WIDE R158, R2.reuse, 0x4, R158 ;  /* 0x00000004029e7825 */ /* 0x040fe200078e029e */
[----:B------:R3:W-:Y:S03]  /*9240*/  STL.64 [R1+0xda8], R172 ;  /* 0x000da8ac01007387 */ /* 0x0007e60000100a00 */
[C---:B------:R-:W-:Y:S01]  /*9250*/  IMAD.WIDE R170, R2.reuse, 0x4, R170 ;  /* 0x0000000402aa7825 */ /* 0x040fe200078e02aa */
[----:B------:R4:W-:Y:S04]  /*9260*/  STL.64 [R1+0xdb0], R156 ;  /* 0x000db09c01007387 */ /* 0x0009e80000100a00 */
[----:B------:R-:W-:Y:S01]  /*9270*/  @!PT LDS RZ, [RZ] ;  /* 0x00000000fffff984 */ /* 0x000fe20000000800 */
[----:B------:R-:W-:Y:S01]  /*9280*/  @!PT LDS RZ, [RZ] ;  /* 0x00000000fffff984 */ /* 0x000fe20000000800 */
[----:B------:R-:W-:Y:S01]  /*9290*/  @!PT LDS RZ, [RZ] ;  /* 0x00000000fffff984 */ /* 0x000fe20000000800 */
[----:B------:R1:W-:Y:S01]  /*92a0*/  LDGSTS.E [R250+0x20000], desc[UR16][R174.64], !P0 ;  /* 0x20000000aefa7fae */ /* 0x0003e2000c121850 */
[----:B------:R-:W-:-:S03]  /*92b0*/  IMAD.WIDE R168, R2, 0x4, R168 ;  /* 0x0000000402a87825 */ /* 0x000fc600078e02a8 */
[----:B------:R2:W-:Y:S01]  /*92c0*/  STL.64 [R1+0xdb8], R158 ;  /* 0x000db89e01007387 */ /* 0x0005e20000100a00 */
[----:B------:R-:W-:-:S03]  /*92d0*/  IMAD.WIDE R162, R2, 0x4, R162 ;  /* 0x0000000402a27825 */ /* 0x000fc600078e02a2 */
[----:B------:R3:W-:Y:S01]  /*92e0*/  LDGSTS.E [R250+0x24000], desc[UR16][R172.64], !P0 ;  /* 0x24000000acfa7fae */ /* 0x0007e2000c121850 */
[----:B-1----:R-:W-:Y:S01]  /*92f0*/  MOV R174, R178 ;  /* 0x000000b200ae7202 */ /* 0x002fe20000000f00 */
[----:B------:R-:W-:Y:S02]  /*9300*/  IMAD.MOV.U32 R175, RZ, RZ, R179 ;  /* 0x000000ffffaf7224 */ /* 0x000fe400078e00b3 */
[----:B------:R4:W-:Y:S04]  /*9310*/  LDGSTS.E [R250+0x28000], desc[UR16][R156.64], !P0 ;  /* 0x280000009cfa7fae */ /* 0x0009e8000c121850 */
[----:B------:R-:W2:Y:S01]  /*9320*/  LDL.LU.64 R178, [R1+0x570] ;  /* 0x0005700001b27983 */ /* 0x000ea20000300a00 */
[----:B---3--:R-:W-:Y:S01]  /*9330*/  IMAD.MOV.U32 R172, RZ, RZ, R164 ;  /* 0x000000ffffac7224 */ /* 0x008fe200078e00a4 */
[----:B------:R-:W-:-:S02]  /*9340*/  MOV R173, R165 ;  /* 0x000000a500ad7202 */ /* 0x000fc40000000f00 */
[----:B------:R2:W-:Y:S04]  /*9350*/  LDGSTS.E [R250+0x2c000], desc[UR16][R158.64], !P0 ;  /* 0x2c0000009efa7fae */ /* 0x0005e8000c121850 */
[----:B------:R1:W-:Y:S01]  /*9360*/  STL.64 [R1+0x5c0], R170 ;  /* 0x0005c0aa01007387 */ /* 0x0003e20000100a00 */
[C---:B------:R-:W-:Y:S01]  /*9370*/  IMAD.WIDE R176, R2.reuse, 0x4, R176 ;  /* 0x0000000402b07825 */ /* 0x040fe200078e02b0 */
[----:B----4-:R-:W3:Y:S02]  /*9380*/  LDC R157, c[0x0][0x230] ;  /* 0x00008c00ff9d7b82 */ /* 0x010ee40000000800 */
[----:B------:R-:W4:Y:S04]  /*9390*/  LDL.LU.64 R164, [R1+0x568] ;  /* 0x0005680001a47983 */ /* 0x000f280000300a00 */
[----:B------:R1:W-:Y:S01]  /*93a0*/  STL.64 [R1+0x5b8], R168 ;  /* 0x0005b8a801007387 */ /* 0x0003e20000100a00 */
[C---:B------:R-:W-:Y:S01]  /*93b0*/  IMAD.WIDE R166, R2.reuse, 0x4, R166 ;  /* 0x0000000402a67825 */ /* 0x040fe200078e02a6 */
[----:B------:R-:W3:Y:S02]  /*93c0*/  LDC R156, c[0x0][0x230] ;  /* 0x00008c00ff9c7b82 */ /* 0x000ee40000000800 */
[----:B------:R1:W-:Y:S04]  /*93d0*/  STL.64 [R1+0x5b0], R162 ;  /* 0x0005b0a201007387 */ /* 0x0003e80000100a00 */
[----:B------:R-:W-:Y:S04]  /*93e0*/  LDGSTS.E [R250+0x20004], desc[UR16][R170.64], !P2 ;  /* 0x20004000aafa7fae */ /* 0x000fe8000d121850 */
[----:B------:R-:W-:Y:S04]  /*93f0*/  LDGSTS.E [R250+0x24004], desc[UR16][R168.64], !P2 ;  /* 0x24004000a8fa7fae */ /* 0x000fe8000d121850 */
[----:B------:R-:W-:Y:S01]  /*9400*/  LDGSTS.E [R250+0x28004], desc[UR16][R162.64], !P2 ;  /* 0x28004000a2fa7fae */ /* 0x000fe2000d121850 */
[----:B--2---:R-:W-:-:S02]  /*9410*/  IMAD.WIDE R158, R2, 0x4, R4 ;  /* 0x00000004029e7825 */ /* 0x004fc400078e0204 */
[----:B------:R-:W2:Y:S03]  /*9420*/  LDC R5, c[0x0][0x230] ;  /* 0x00008c00ff057b82 */ /* 0x000ea60000000800 */
[----:B------:R3:W-:Y:S04]  /*9430*/  STL.64 [R1+0x888], R158 ;  /* 0x0008889e01007387 */ /* 0x0007e80000100a00 */
[----:B-1----:R-:W2:Y:S04]  /*9440*/  LDL.LU.64 R170, [R1+0x240] ;  /* 0x0002400001aa7983 */ /* 0x002ea80000300a00 */
[----:B------:R-:W2:Y:S04]  /*9450*/  LDL.LU.64 R168, [R1+0x238] ;  /* 0x0002380001a87983 */ /* 0x000ea80000300a00 */
[----:B------:R-:W2:Y:S01]  /*9460*/  LDL.LU.64 R162, [R1+0x230] ;  /* 0x0002300001a27983 */ /* 0x000ea20000300a00 */
[----:B------:R-:W-:-:S03]  /*9470*/  IMAD.WIDE R160, R2, 0x4, R160 ;  /* 0x0000000402a07825 */ /* 0x000fc600078e02a0 */
[----:B------:R3:W-:Y:S01]  /*9480*/  LDGSTS.E [R250+0x2c004], desc[UR16][R158.64], !P2 ;  /* 0x2c0040009efa7fae */ /* 0x0007e2000d121850 */
[----:B------:R-:W-:-:S03]  /*9490*/  IMAD.WIDE R174, R2, 0x4, R174 ;  /* 0x0000000402ae7825 */ /* 0x000fc600078e02ae */
[----:B------:R-:W-:Y:S04]  /*94a0*/  STL.64 [R1+0x8b8], R176 ;  /* 0x0008b8b001007387 */ /* 0x000fe80000100a00 */
[----:B------:R1:W-:Y:S01]  /*94b0*/  STL.64 [R1+0x8f0], R166 ;  /* 0x0008f0a601007387 */ /* 0x0003e20000100a00 */
[----:B---3--:R-:W-:-:S03]  /*94c0*/  IMAD.WIDE R158, R2, 0x4, R206 ;  /* 0x00000004029e7825 */ /* 0x008fc600078e02ce */
[----:B------:R3:W-:Y:S04]  /*94d0*/  STL.64 [R1+0x920], R160 ;  /* 0x000920a001007387 */ /* 0x0007e80000100a00 */
[----:B------:R-:W2:Y:S01]  /*94e0*/  LDL.LU.64 R206, [R1+0x228] ;  /* 0x0002280001ce7983 */ /* 0x000ea20000300a00 */
[----:B------:R-:W-:-:S03]  /*94f0*/  IMAD.WIDE R172, R2, 0x4, R172 ;  /* 0x0000000402ac7825 */ /* 0x000fc600078e02ac */
[----:B------:R-:W-:Y:S01]  /*9500*/  LDGSTS.E [R250+0x20008], desc[UR16][R176.64], !P1 ;  /* 0x20008000b0fa7fae */ /* 0x000fe2000c921850 */
[----:B------:R-:W-:-:S03]  /*9510*/  VIADD R4, R181, 0xffffffb8 ;  /* 0xffffffb8b5047836 */ /* 0x000fc60000000000 */
[----:B------:R4:W-:Y:S04]  /*9520*/  STL.64 [R1+0x948], R158 ;  /* 0x0009489e01007387 */ /* 0x0009e80000100a00 */
[----:B------:R-:W-:Y:S04]  /*9530*/  LDGSTS.E [R250+0x24008], desc[UR16][R166.64], !P1 ;  /* 0x24008000a6fa7fae */ /* 0x000fe8000c921850 */
[----:B------:R3:W-:Y:S04]  /*9540*/  LDGSTS.E [R250+0x28008], desc[UR16][R160.64], !P1 ;  /* 0x28008000a0fa7fae */ /* 0x0007e8000c921850 */
[----:B------:R4:W-:Y:S04]  /*9550*/  LDGSTS.E [R250+0x2c008], desc[UR16][R158.64], !P1 ;  /* 0x2c0080009efa7fae */ /* 0x0009e8000c921850 */
[----:B-1----:R-:W2:Y:S04]  /*9560*/  LDL.LU.64 R166, [R1+0x220] ;  /* 0x0002200001a67983 */ /* 0x002ea80000300a00 */
[----:B------:R-:W2:Y:S01]  /*9570*/  LDL.LU.64 R176, [R1+0x218] ;  /* 0x0002180001b07983 */ /* 0x000ea20000300a00 */
[----:B---3--:R-:W-:-:S03]  /*9580*/  IMAD.WIDE R160, R2, 0x4, R178 ;  /* 0x0000000402a07825 */ /* 0x008fc600078e02b2 */
[----:B------:R1:W-:Y:S01]  /*9590*/  STL.64 [R1+0x968], R174 ;  /* 0x000968ae01007387 */ /* 0x0003e20000100a00 */
[----:B----4-:R-:W-:-:S03]  /*95a0*/  IMAD.WIDE R158, R2, 0x4, R164 ;  /* 0x00000004029e7825 */ /* 0x010fc600078e02a4 */
[----:B------:R-:W3:Y:S01]  /*95b0*/  LDL.LU.64 R164, [R1+0x210] ;  /* 0x0002100001a47983 */ /* 0x000ee20000300a00 */
[----:B------:R-:W-:-:S03]  /*95c0*/  ISETP.GE.U32.AND P2, PT, R4, 0x7fffff79, PT ;  /* 0x7fffff790400780c */ /* 0x000fc60003f46070 */
[----:B------:R4:W-:Y:S01]  /*95d0*/  STL.64 [R1+0x980], R172 ;  /* 0x000980ac01007387 */ /* 0x0009e20000100a00 */
[----:B------:R-:W-:-:S03]  /*95e0*/  VIADD R4, R180, 0xffffff9f ;  /* 0xffffff9fb4047836 */ /* 0x000fc60000000000 */
[----:B------:R-:W3:Y:S04]  /*95f0*/  LDL.LU.64 R178, [R1+0x208] ;  /* 0x0002080001b27983 */ /* 0x000ee80000300a00 */
[----:B------:R1:W-:Y:S04]  /*9600*/  LDGSTS.E [R250+0x2000c], desc[UR16][R174.64], !P6 ;  /* 0x2000c000aefa7fae */ /* 0x0003e8000f121850 */
[----:B------:R4:W-:Y:S04]  /*9610*/  STL.64 [R1+0x990], R160 ;  /* 0x000990a001007387 */ /* 0x0009e80000100a00 */
[----:B------:R4:W-:Y:S04]  /*9620*/  STL.64 [R1+0x998], R158 ;  /* 0x0009989e01007387 */ /* 0x0009e80000100a00 */
[----:B------:R4:W-:Y:S04]  /*9630*/  LDGSTS.E [R250+0x2400c], desc[UR16][R172.64], !P6 ;  /* 0x2400c000acfa7fae */ /* 0x0009e8000f121850 */
[----:B------:R-:W-:Y:S01]  /*9640*/  LDGSTS.E [R250+0x2800c], desc[UR16][R160.64], !P6 ;  /* 0x2800c000a0fa7fae */ /* 0x000fe2000f121850 */
[----:B--2---:R-:W-:Y:S01]  /*9650*/  IMAD.WIDE R180, R2, 0x4, R170 ;  /* 0x0000000402b47825 */ /* 0x004fe200078e02aa */
[----:B------:R-:W-:-:S02]  /*9660*/  ISETP.GE.U32.AND P1, PT, R4, 0x7fffff60, PT ;  /* 0x7fffff600400780c */ /* 0x000fc40003f26070 */
[----:B------:R2:W-:Y:S01]  /*9670*/  LDGSTS.E [R250+0x2c00c], desc[UR16][R158.64], !P6 ;  /* 0x2c00c0009efa7fae */ /* 0x0005e2000f121850 */
[----:B-1----:R-:W-:-:S03]  /*9680*/  IMAD.WIDE R174, R2, 0x4, R168 ;  /* 0x0000000402ae7825 */ /* 0x002fc600078e02a8 */
[----:B------:R-:W3:Y:S01]  /*9690*/  LDL.LU.64 R168, [R1+0x200] ;  /* 0x0002000001a87983 */ /* 0x000ee20000300a00 */
[----:B----4-:R-:W-:-:S03]  /*96a0*/  IMAD.WIDE R172, R2, 0x4, R162 ;  /* 0x0000000402ac7825 */ /* 0x010fc600078e02a2 */
[----:B------:R-:W-:Y:S04]  /*96b0*/  STL.64 [R1+0x9c8], R180 ;  /* 0x0009c8b401007387 */ /* 0x000fe80000100a00 */
[----:B------:R-:W4:Y:S04]  /*96c0*/  LDL.LU.64 R162, [R1+0x1f8] ;  /* 0x0001f80001a27983 */ /* 0x000f280000300a00 */
[----:B------:R1:W-:Y:S04]  /*96d0*/  STL.64 [R1+0xa08], R174 ;  /* 0x000a08ae01007387 */ /* 0x0003e80000100a00 */
[----:B------:R-:W4:Y:S04]  /*96e0*/  LDL.LU.64 R160, [R1+0x1f0] ;  /* 0x0001f00001a07983 */ /* 0x000f280000300a00 */
[----:B------:R1:W-:Y:S04]  /*96f0*/  STL.64 [R1+0xa28], R172 ;  /* 0x000a28ac01007387 */ /* 0x0003e80000100a00 */
[----:B------:R-:W4:Y:S01]  /*9700*/  LDL.LU.64 R170, [R1+0x1e8] ;  /* 0x0001e80001aa7983 */ /* 0x000f220000300a00 */
[----:B------:R-:W-:Y:S01]  /*9710*/  IADD3 R4, R157, -0x62, RZ ;  /* 0xffffff9e9d047810 */ /* 0x000fe20007ffe0ff */
[----:B--2---:R-:W-:Y:S01]  /*9720*/  IMAD.WIDE R158, R2, 0x4, R206 ;  /* 0x00000004029e7825 */ /* 0x004fe200078e02ce */
[----:B------:R-:W2:Y:S01]  /*9730*/  LDC R157, c[0x0][0x230] ;  /* 0x00008c00ff9d7b82 */ /* 0x000ea20000000800 */
[----:B------:R-:W-:Y:S01]  /*9740*/  LDGSTS.E [R250+0x30000], desc[UR16][R180.64], !P1 ;  /* 0x30000000b4fa7fae */ /* 0x000fe2000c921850 */
[----:B------:R-:W-:-:S03]  /*9750*/  ISETP.GE.U32.AND P6, PT, R4, 0x7fffff5f, PT ;  /* 0x7fffff5f0400780c */ /* 0x000fc60003fc6070 */
[----:B------:R1:W-:Y:S04]  /*9760*/  LDGSTS.E [R250+0x34000], desc[UR16][R174.64], !P1 ;  /* 0x34000000aefa7fae */ /* 0x0003e8000c921850 */
[----:B------:R1:W-:Y:S04]  /*9770*/  LDGSTS.E [R250+0x38000], desc[UR16][R172.64], !P1 ;  /* 0x38000000acfa7fae */ /* 0x0003e8000c921850 */
[----:B------:R3:W-:Y:S01]  /*9780*/  STL.64 [R1+0xa48], R158 ;  /* 0x000a489e01007387 */ /* 0x0007e20000100a00 */
[----:B------:R-:W-:Y:S02]  /*9790*/  VIADD R4, R156, 0xffffff9d ;  /* 0xffffff9d9c047836 */ /* 0x000fe40000000000 */
[----:B------:R-:W2:Y:S01]  /*97a0*/  LDC R156, c[0x0][0x230] ;  /* 0x00008c00ff9c7b82 */ /* 0x000ea20000000800 */
[----:B------:R3:W-:Y:S01]  /*97b0*/  LDGSTS.E [R250+0x3c000], desc[UR16][R158.64], !P1 ;  /* 0x3c0000009efa7fae */ /* 0x0007e2000c921850 */
[----:B-1----:R-:W-:-:S03]  /*97c0*/  IMAD.WIDE R174, R2, 0x4, R166 ;  /* 0x0000000402ae7825 */ /* 0x002fc600078e02a6 */
[----:B------:R-:W2:Y:S01]  /*97d0*/  LDL.LU.64 R166, [R1+0x1e0] ;  /* 0x0001e00001a67983 */ /* 0x000ea20000300a00 */
[----:B------:R-:W-:-:S03]  /*97e0*/  IMAD.WIDE R172, R2, 0x4, R176 ;  /* 0x0000000402ac7825 */ /* 0x000fc600078e02b0 */
[----:B------:R-:W2:Y:S04]  /*97f0*/  LDL.LU.64 R180, [R1+0x1d8] ;  /* 0x0001d80001b47983 */ /* 0x000ea80000300a00 */
[----:B------:R1:W-:Y:S01]  /*9800*/  STL.64 [R1+0xab0], R174 ;  /* 0x000ab0ae01007387 */ /* 0x0003e20000100a00 */
[----:B---3--:R-:W-:-:S03]  /*9810*/  IMAD.WIDE R164, R2, 0x4, R164 ;  /* 0x0000000402a47825 */ /* 0x008fc600078e02a4 */
[----:B------:R-:W3:Y:S04]  /*9820*/  LDL.LU.64 R176, [R1+0x1d0] ;  /* 0x0001d00001b07983 */ /* 0x000ee80000300a00 */
[----:B------:R1:W-:Y:S01]  /*9830*/  STL.64 [R1+0xb38], R172 ;  /* 0x000b38ac01007387 */ /* 0x0003e20000100a00 */
[----:B------:R-:W-:-:S03]  /*9840*/  IMAD.WIDE R158, R2, 0x4, R178 ;  /* 0x00000004029e7825 */ /* 0x000fc600078e02b2 */
[----:B------:R-:W3:Y:S01]  /*9850*/  LDL.LU.64 R206, [R1+0x1c8] ;  /* 0x0001c80001ce7983 */ /* 0x000ee20000300a00 */
[----:B------:R-:W-:-:S03]  /*9860*/  ISETP.GE.U32.AND P1, PT, R4, 0x7fffff5e, PT ;  /* 0x7fffff5e0400780c */ /* 0x000fc60003f26070 */
[----:B------:R1:W-:Y:S04]  /*9870*/  STL.64 [R1+0xb98], R164 ;  /* 0x000b98a401007387 */ /* 0x0003e80000100a00 */
[----:B------:R-:W-:Y:S04]  /*9880*/  LDGSTS.E [R250+0x30004], desc[UR16][R174.64], !P6 ;  /* 0x30004000aefa7fae */ /* 0x000fe8000f121850 */
[----:B------:R4:W-:Y:S04]  /*9890*/  STL.64 [R1+0xc58], R158 ;  /* 0x000c589e01007387 */ /* 0x0009e80000100a00 */
[----:B------:R-:W-:Y:S04]  /*98a0*/  LDGSTS.E [R250+0x34004], desc[UR16][R172.64], !P6 ;  /* 0x34004000acfa7fae */ /* 0x000fe8000f121850 */
[----:B-1----:R-:W3:Y:S04]  /*98b0*/  LDL.LU.64 R174, [R1+0x560] ;  /* 0x0005600001ae7983 */ /* 0x002ee80000300a00 */
[----:B------:R-:W-:Y:S04]  /*98c0*/  LDGSTS.E [R250+0x38004], desc[UR16][R164.64], !P6 ;  /* 0x38004000a4fa7fae */ /* 0x000fe8000f121850 */
[----:B------:R-:W3:Y:S04]  /*98d0*/  LDL.LU.64 R172, [R1+0x558] ;  /* 0x0005580001ac7983 */ /* 0x000ee80000300a00 */
[----:B------:R-:W3:Y:S04]  /*98e0*/  LDL.LU.64 R178, [R1+0x550] ;  /* 0x0005500001b27983 */ /* 0x000ee80000300a00 */
[----:B------:R1:W-:Y:S04]  /*98f0*/  LDGSTS.E [R250+0x3c004], desc[UR16][R158.64], !P6 ;  /* 0x3c0040009efa7fae */ /* 0x0003e8000f121850 */
[----:B------:R-:W3:Y:S01]  /*9900*/  LDL.LU.64 R164, [R1+0x548] ;  /* 0x0005480001a47983 */ /* 0x000ee20000300a00 */
[----:B------:R-:W-:-:S04]  /*9910*/  IMAD.WIDE R168, R2, 0x4, R168 ;  /* 0x0000000402a87825 */ /* 0x000fc800078e02a8 */
[C---:B----4-:R-:W-:Y:S01]  /*9920*/  IMAD.WIDE R162, R2.reuse, 0x4, R162 ;  /* 0x0000000402a27825 */ /* 0x050fe200078e02a2 */
[----:B------:R4:W-:Y:S03]  /*9930*/  STL.64 [R1+0xc90], R168 ;  /* 0x000c90a801007387 */ /* 0x0009e60000100a00 */
[C---:B------:R-:W-:Y:S01]  /*9940*/  IMAD.WIDE R160, R2.reuse, 0x4, R160 ;  /* 0x0000000402a07825 */ /* 0x040fe200078e02a0 */
[----:B------:R4:W-:Y:S03]  /*9950*/  STL.64 [R1+0xcc8], R162 ;  /* 0x000cc8a201007387 */ /* 0x0009e60000100a00 */
[----:B-1----:R-:W-:Y:S01]  /*9960*/  IMAD.WIDE R158, R2, 0x4, R170 ;  /* 0x00000004029e7825 */ /* 0x002fe200078e02aa */
[----:B------:R1:W-:Y:S04]  /*9970*/  STL.64 [R1+0xd00], R160 ;  /* 0x000d00a001007387 */ /* 0x0003e80000100a00 */
[----:B------:R1:W-:Y:S04]  /*9980*/  STL.64 [R1+0xd28], R158 ;  /* 0x000d289e01007387 */ /* 0x0003e80000100a00 */
[----:B------:R-:W3:Y:S04]  /*9990*/  LDL.LU.64 R170, [R1+0x540] ;  /* 0x0005400001aa7983 */ /* 0x000ee80000300a00 */
[----:B------:R-:W-:Y:S04]  /*99a0*/  LDGSTS.E [R250+0x30008], desc[UR16][R168.64], !P1 ;  /* 0x30008000a8fa7fae */ /* 0x000fe8000c921850 */
[----:B------:R-:W-:Y:S01]  /*99b0*/  LDGSTS.E [R250+0x34008], desc[UR16][R162.64], !P1 ;  /* 0x34008000a2fa7fae */ /* 0x000fe2000c921850 */
[----:B------:R-:W-:-:S02]  /*99c0*/  VIADD R4, R5, 0xffffff9c ;  /* 0xffffff9c05047836 */ /* 0x000fc40000000000 */
[----:B------:R-:W1:Y:S01]  /*99d0*/  LDC R5, c[0x0][0x230] ;  /* 0x00008c00ff057b82 */ /* 0x000e620000000800 */
[----:B------:R1:W-:Y:S04]  /*99e0*/  LDGSTS.E [R250+0x38008], desc[UR16][R160.64], !P1 ;  /* 0x38008000a0fa7fae */ /* 0x0003e8000c921850 */
[----:B----4-:R-:W4:Y:S04]  /*99f0*/  LDL.LU.64 R168, [R1+0x538] ;  /* 0x0005380001a87983 */ /* 0x010f280000300a00 */
[----:B------:R-:W4:Y:S01]  /*9a00*/  LDL.LU.64 R162, [R1+0x530] ;  /* 0x0005300001a27983 */ /* 0x000f220000300a00 */
[----:B------:R-:W-:Y:S01]  /*9a10*/  ISETP.GE.U32.AND P6, PT, R4, 0x7fffff5d, PT ;  /* 0x7fffff5d0400780c */ /* 0x000fe20003fc6070 */
[----:B--2---:R-:W-:-:S02]  /*9a20*/  IMAD.WIDE R166, R2, 0x4, R166 ;  /* 0x0000000402a67825 */ /* 0x004fc400078e02a6 */
[----:B------:R2:W-:Y:S02]  /*9a30*/  LDGSTS.E [R250+0x3c008], desc[UR16][R158.64], !P1 ;  /* 0x3c0080009efa7fae */ /* 0x0005e4000c921850 */
[----:B------:R-:W-:-:S04]  /*9a40*/  IMAD.WIDE R180, R2, 0x4, R180 ;  /* 0x0000000402b47825 */ /* 0x000fc800078e02b4 */
[C---:B---3--:R-:W-:Y:S01]  /*9a50*/  IMAD.WIDE R176, R2.reuse, 0x4, R176 ;  /* 0x0000000402b07825 */ /* 0x048fe200078e02b0 */
[----:B------:R3:W-:Y:S04]  /*9a60*/  STL.64 [R1+0xd50], R166 ;  /* 0x000d50a601007387 */ /* 0x0007e80000100a00 */
[----:B------:R3:W-:Y:S01]  /*9a70*/  STL.64 [R1+0xd68], R180 ;  /* 0x000d68b401007387 */ /* 0x0007e20000100a00 */
[C---:B-1----:R-:W-:Y:S01]  /*9a80*/  IMAD.WIDE R160, R2.reuse, 0x4, R206 ;  /* 0x0000000402a07825 */ /* 0x042fe200078e02ce */
[----:B--2---:R-:W1:Y:S02]  /*9a90*/  LDC R158, c[0x0][0x230] ;  /* 0x00008c00ff9e7b82 */ /* 0x004e640000000800 */
[----:B------:R-:W-:Y:S04]  /*9aa0*/  LDGSTS.E [R250+0x3000c], desc[UR16][R166.64], !P6 ;  /* 0x3000c000a6fa7fae */ /* 0x000fe8000f121850 */
[----:B------:R2:W-:Y:S04]  /*9ab0*/  STL.64 [R1+0xd80], R176 ;  /* 0x000d80b001007387 */ /* 0x0005e80000100a00 */
[----:B------:R2:W-:Y:S04]  /*9ac0*/  LDGSTS.E [R250+0x3400c], desc[UR16][R180.64], !P6 ;  /* 0x3400c000b4fa7fae */ /* 0x0005e8000f121850 */
[----:B---3--:R-:W3:Y:S01]  /*9ad0*/  LDL.LU.64 R166, [R1+0x528] ;  /* 0x0005280001a67983 */ /* 0x008ee20000300a00 */
[----:B------:R-:W-:-:S03]  /*9ae0*/  IMAD.WIDE R206, R2, 0x4, R174 ;  /* 0x0000000402ce7825 */ /* 0x000fc600078e02ae */
[----:B------:R1:W-:Y:S04]  /*9af0*/  STL.64 [R1+0xd88], R160 ;  /* 0x000d88a001007387 */ /* 0x0003e80000100a00 */
[----:B------:R-:W-:Y:S01]  /*9b00*/  LDGSTS.E [R250+0x3800c], desc[UR16][R176.64], !P6 ;  /* 0x3800c000b0fa7fae */ /* 0x000fe2000f121850 */
[----:B--2---:R-:W-:-:S03]  /*9b10*/  IMAD.WIDE R180, R2, 0x4, R172 ;  /* 0x0000000402b47825 */ /* 0x004fc600078e02ac */
[----:B------:R1:W-:Y:S01]  /*9b20*/  LDGSTS.E [R250+0x3c00c], desc[UR16][R160.64], !P6 ;  /* 0x3c00c000a0fa7fae */ /* 0x0003e2000f121850 */
[----:B------:R-:W-:-:S03]  /*9b30*/  IMAD.WIDE R172, R2, 0x4, R178 ;  /* 0x0000000402ac7825 */ /* 0x000fc600078e02b2 */
[----:B------:R2:W-:Y:S04]  /*9b40*/  LDGSTS.E [R249+0x20000], desc[UR16][R206.64], !P5 ;  /* 0x20000000cef97fae */ /* 0x0005e8000e921850 */
[----:B------:R-:W3:Y:S04]  /*9b50*/  LDL.LU.64 R176, [R1+0x520] ;  /* 0x0005200001b07983 */ /* 0x000ee80000300a00 */
[----:B------:R2:W-:Y:S01]  /*9b60*/  STL.64 [R1+0x568], R206 ;  /* 0x000568ce01007387 */ /* 0x0005e20000100a00 */
[----:B-1----:R-:W-:-:S03]  /*9b70*/  IMAD.WIDE R160, R2, 0x4, R164 ;  /* 0x0000000402a07825 */ /* 0x002fc600078e02a4 */
[----:B------:R-:W3:Y:S04]  /*9b80*/  LDL.LU.64 R174, [R1+0x518] ;  /* 0x0005180001ae7983 */ /* 0x000ee80000300a00 */
[----:B------:R-:W-:Y:S04]  /*9b90*/  STL.64 [R1+0x578], R180 ;  /* 0x000578b401007387 */ /* 0x000fe80000100a00 */
[----:B------:R-:W3:Y:S04]  /*9ba0*/  LDL.LU.64 R164, [R1+0x510] ;  /* 0x0005100001a47983 */ /* 0x000ee80000300a00 */
[----:B------:R4:W-:Y:S04]  /*9bb0*/  STL.64 [R1+0x550], R172 ;  /* 0x000550ac01007387 */ /* 0x0009e80000100a00 */
[----:B------:R-:W3:Y:S04]  /*9bc0*/  LDL.LU.64 R178, [R1+0x508] ;  /* 0x0005080001b27983 */ /* 0x000ee80000300a00 */
[----:B------:R-:W-:Y:S04]  /*9bd0*/  LDGSTS.E [R249+0x24000], desc[UR16][R180.64], !P5 ;  /* 0x24000000b4f97fae */ /* 0x000fe8000e921850 */
[----:B------:R4:W-:Y:S04]  /*9be0*/  LDGSTS.E [R249+0x28000], desc[UR16][R172.64], !P5 ;  /* 0x28000000acf97fae */ /* 0x0009e8000e921850 */
[----:B------:R1:W-:Y:S04]  /*9bf0*/  STL.64 [R1+0x548], R160 ;  /* 0x000548a001007387 */ /* 0x0003e80000100a00 */
[----:B------:R3:W-:Y:S01]  /*9c00*/  LDGSTS.E [R249+0x2c000], desc[UR16][R160.64], !P5 ;  /* 0x2c000000a0f97fae */ /* 0x0007e2000e921850 */
[----:B--2---:R-:W-:Y:S01]  /*9c10*/  IMAD.WIDE R206, R2, 0x4, R170 ;  /* 0x0000000402ce7825 */ /* 0x004fe200078e02aa */
[----:B------:R-:W-:-:S02]  /*9c20*/  IADD3 R4, R157, -0x49, RZ ;  /* 0xffffffb79d047810 */ /* 0x000fc40007ffe0ff */
[----:B------:R-:W-:Y:S01]  /*9c30*/  ISETP.GE.U32.AND P0, PT, R252, 0x7fffff7a, PT ;  /* 0x7fffff7afc00780c */ /* 0x000fe20003f06070 */
[----:B------:R-:W2:Y:S01]  /*9c40*/  LDC R157, c[0x0][0x230] ;  /* 0x00008c00ff9d7b82 */ /* 0x000ea20000000800 */
[C---:B----4-:R-:W-:Y:S01]  /*9c50*/  IMAD.WIDE R172, R2.reuse, 0x4, R168 ;  /* 0x0000000402ac7825 */ /* 0x050fe200078e02a8 */
[----:B------:R-:W-:Y:S03]  /*9c60*/  LDGSTS.E [R249+0x20004], desc[UR16][R206.64], !P4 ;  /* 0x20004000cef97fae */ /* 0x000fe6000e121850 */
[----:B------:R-:W-:Y:S01]  /*9c70*/  IMAD.WIDE R170, R2, 0x4, R162 ;  /* 0x0000000402aa7825 */ /* 0x000fe200078e02a2 */
[----:B------:R-:W4:Y:S04]  /*9c80*/  LDL.LU.64 R168, [R1+0x500] ;  /* 0x0005000001a87983 */ /* 0x000f280000300a00 */
[----:B------:R3:W-:Y:S04]  /*9c90*/  STL.64 [R1+0x540], R206 ;  /* 0x000540ce01007387 */ /* 0x0007e80000100a00 */
[----:B------:R-:W2:Y:S04]  /*9ca0*/  LDL.LU.64 R162, [R1+0x4f8] ;  /* 0x0004f80001a27983 */ /* 0x000ea80000300a00 */
[----:B------:R3:W-:Y:S04]  /*9cb0*/  STL.64 [R1+0x538], R172 ;  /* 0x000538ac01007387 */ /* 0x0007e80000100a00 */
[----:B-1----:R-:W2:Y:S04]  /*9cc0*/  LDL.LU.64 R160, [R1+0x4f0] ;  /* 0x0004f00001a07983 */ /* 0x002ea80000300a00 */
[----:B------:R-:W-:Y:S04]  /*9cd0*/  STL.64 [R1+0x530], R170 ;  /* 0x000530aa01007387 */ /* 0x000fe80000100a00 */
[----:B------:R-:W2:Y:S01]  /*9ce0*/  LDL.LU.64 R180, [R1+0x4e8] ;  /* 0x0004e80001b47983 */ /* 0x000ea20000300a00 */
[----:B------:R-:W-:Y:S01]  /*9cf0*/  ISETP.GE.U32.AND P1, PT, R4, 0x7fffff78, PT ;  /* 0x7fffff780400780c */ /* 0x000fe20003f26070 */
[----:B------:R-:W-:-:S02]  /*9d00*/  VIADD R4, R156, 0xffffffb6 ;  /* 0xffffffb69c047836 */ /* 0x000fc40000000000 */
[----:B------:R-:W-:Y:S01]  /*9d10*/  LDGSTS.E [R249+0x24004], desc[UR16][R172.64], !P4 ;  /* 0x24004000acf97fae */ /* 0x000fe2000e121850 */
[----:B------:R-:W1:Y:S01]  /*9d20*/  LDC R156, c[0x0][0x230] ;  /* 0x00008c00ff9c7b82 */ /* 0x000e620000000800 */
[----:B---3--:R-:W-:Y:S01]  /*9d30*/  IMAD.WIDE R166, R2, 0x4, R166 ;  /* 0x0000000402a67825 */ /* 0x008fe200078e02a6 */
[----:B------:R-:W-:Y:S01]  /*9d40*/  ISETP.GE.U32.AND P6, PT, R4, 0x7fffff77, PT ;  /* 0x7fffff770400780c */ /* 0x000fe20003fc6070 */
[----:B------:R-:W-:Y:S02]  /*9d50*/  LDGSTS.E [R249+0x28004], desc[UR16][R170.64], !P4 ;  /* 0x28004000aaf97fae */ /* 0x000fe4000e121850 */
[----:B------:R-:W-:Y:S02]  /*9d60*/  VIADD R4, R5, 0xffffffb5 ;  /* 0xffffffb505047836 */ /* 0x000fe40000000000 */
[----:B------:R3:W-:Y:S01]  /*9d70*/  STL.64 [R1+0x528], R166 ;  /* 0x000528a601007387 */ /* 0x0007e20000100a00 */
[----:B------:R-:W1:Y:S02]  /*9d80*/  LDC R5, c[0x0][0x230] ;  /* 0x00008c00ff057b82 */ /* 0x000e640000000800 */
[----:B------:R-:W-:Y:S01]  /*9d90*/  ISETP.GE.U32.AND P5, PT, R4, 0x7fffff76, PT ;  /* 0x7fffff760400780c */ /* 0x000fe20003fa6070 */
[----:B------:R-:W2:Y:S01]  /*9da0*/  LDL.LU.64 R206, [R1+0x1c0] ;  /* 0x0001c00001ce7983 */ /* 0x000ea20000300a00 */
[----:B------:R-:W-:-:S03]  /*9db0*/  IADD3 R4, R158, -0x4c, RZ ;  /* 0xffffffb49e047810 */ /* 0x000fc60007ffe0ff */
[----:B------:R-:W-:Y:S04]  /*9dc0*/  LDGSTS.E [R249+0x2c004], desc[UR16][R166.64], !P4 ;  /* 0x2c004000a6f97fae */ /* 0x000fe8000e121850 */
[----:B------:R-:W2:Y:S01]  /*9dd0*/  LDL.LU.64 R172, [R1+0x1b8] ;  /* 0x0001b80001ac7983 */ /* 0x000ea20000300a00 */
[----:B------:R-:W-:-:S03]  /*9de0*/  IMAD.WIDE R176, R2, 0x4, R176 ;  /* 0x0000000402b07825 */ /* 0x000fc600078e02b0 */
[----:B---3--:R-:W3:Y:S01]  /*9df0*/  LDL.LU.64 R166, [R1+0x1b0] ;  /* 0x0001b00001a67983 */ /* 0x008ee20000300a00 */
[----:B------:R-:W-:-:S03]  /*9e00*/  IMAD.WIDE R174, R2, 0x4, R174 ;  /* 0x0000000402ae7825 */ /* 0x000fc600078e02ae */
[----:B------:R-:W-:Y:S04]  /*9e10*/  STL.64 [R1+0x520], R176 ;  /* 0x000520b001007387 */ /* 0x000fe80000100a00 */
[----:B------:R-:W3:Y:S01]  /*9e20*/  LDL.LU.64 R170, [R1+0x1a8] ;  /* 0x0001a80001aa7983 */ /* 0x000ee20000300a00 */
[----:B------:R-:W-:-:S03]  /*9e30*/  IMAD.WIDE R164, R2, 0x4, R164 ;  /* 0x0000000402a47825 */ /* 0x000fc600078e02a4 */
[----:B------:R1:W-:Y:S04]  /*9e40*/  STL.64 [R1+0x8b0], R174 ;  /* 0x0008b0ae01007387 */ /* 0x0003e80000100a00 */
[----:B------:R-:W-:Y:S01]  /*9e50*/  LDGSTS.E [R249+0x20008], desc[UR16][R176.64], !P0 ;  /* 0x20008000b0f97fae */ /* 0x000fe2000c121850 */
[----:B------:R-:W-:-:S03]  /*9e60*/  IMAD.WIDE R158, R2, 0x4, R178 ;  /* 0x00000004029e7825 */ /* 0x000fc600078e02b2 */
[----:B------:R1:W-:Y:S04]  /*9e70*/  STL.64 [R1+0x8e8], R164 ;  /* 0x0008e8a401007387 */ /* 0x0003e80000100a00 */
[----:B------:R-:W-:Y:S04]  /*9e80*/  LDGSTS.E [R249+0x24008], desc[UR16][R174.64], !P0 ;  /* 0x24008000aef97fae */ /* 0x000fe8000c121850 */
[----:B------:R2:W-:Y:S04]  /*9e90*/  STL.64 [R1+0x918], R158 ;  /* 0x0009189e01007387 */ /* 0x0005e80000100a00 */
[----:B------:R-:W-:Y:S04]  /*9ea0*/  LDGSTS.E [R249+0x28008], desc[UR16][R164.64], !P0 ;  /* 0x28008000a4f97fae */ /* 0x000fe8000c121850 */
[----:B-1----:R-:W3:Y:S04]  /*9eb0*/  LDL.LU.64 R174, [R1+0x1a0] ;  /* 0x0001a00001ae7983 */ /* 0x002ee80000300a00 */
[----:B------:R-:W3:Y:S04]  /*9ec0*/  LDL.LU.64 R178, [R1+0x198] ;  /* 0x0001980001b27983 */ /* 0x000ee80000300a00 */
[----:B------:R-:W3:Y:S04]  /*9ed0*/  LDL.LU.64 R164, [R1+0x190] ;  /* 0x0001900001a47983 */ /* 0x000ee80000300a00 */
[----:B------:R-:W3:Y:S04]  /*9ee0*/  LDL.LU.64 R176, [R1+0x188] ;  /* 0x0001880001b07983 */ /* 0x000ee80000300a00 */
[----:B------:R1:W-:Y:S01]  /*9ef0*/  LDGSTS.E [R249+0x2c008], desc[UR16][R158.64], !P0 ;  /* 0x2c0080009ef97fae */ /* 0x0003e2000c121850 */
[----:B----4-:R-:W-:-:S04]  /*9f00*/  IMAD.WIDE R168, R2, 0x4, R168 ;  /* 0x0000000402a87825 */ /* 0x010fc800078e02a8 */
[C---:B--2---:R-:W-:Y:S01]  /*9f10*/  IMAD.WIDE R162, R2.reuse, 0x4, R162 ;  /* 0x0000000402a27825 */ /* 0x044fe200078e02a2 */
[----:B------:R2:W-:Y:S03]  /*9f20*/  STL.64 [R1+0x940], R168 ;  /* 0x000940a801007387 */ /* 0x0005e60000100a00 */
[C---:B------:R-:W-:Y:S01]  /*9f30*/  IMAD.WIDE R160, R2.reuse, 0x4, R160 ;  /* 0x0000000402a07825 */ /* 0x040fe200078e02a0 */
[----:B------:R4:W-:Y:S03]  /*9f40*/  STL.64 [R1+0x960], R162 ;  /* 0x000960a201007387 */ /* 0x0009e60000100a00 */
[----:B-1----:R-:W-:Y:S01]  /*9f50*/  IMAD.WIDE R158, R2, 0x4, R180 ;  /* 0x00000004029e7825 */ /* 0x002fe200078e02b4 */
[----:B------:R1:W-:Y:S04]  /*9f60*/  STL.64 [R1+0x978], R160 ;  /* 0x000978a001007387 */ /* 0x0003e80000100a00 */
[----:B------:R-:W-:Y:S04]  /*9f70*/  LDGSTS.E [R249+0x2000c], desc[UR16][R168.64], !P2 ;  /* 0x2000c000a8f97fae */ /* 0x000fe8000d121850 */
[----:B------:R1:W-:Y:S04]  /*9f80*/  STL.64 [R1+0x988], R158 ;  /* 0x0009889e01007387 */ /* 0x0003e80000100a00 */
[----:B------:R-:W-:Y:S04]  /*9f90*/  LDGSTS.E [R249+0x2400c], desc[UR16][R162.64], !P2 ;  /* 0x2400c000a2f97fae */ /* 0x000fe8000d121850 */
[----:B--2---:R-:W2:Y:S01]  /*9fa0*/  LDL.LU.64 R168, [R1+0x180] ;  /* 0x0001800001a87983 */ /* 0x004ea20000300a00 */
[----:B------:R-:W-:Y:S01]  /*9fb0*/  ISETP.GE.U32.AND P4, PT, R4, 0x7fffff75, PT ;  /* 0x7fffff750400780c */ /* 0x000fe20003f86070 */
[----:B------:R-:W-:-:S02]  /*9fc0*/  IMAD.WIDE R206, R2, 0x4, R206 ;  /* 0x0000000402ce7825 */ /* 0x000fc400078e02ce */
[----:B------:R1:W-:Y:S04]  /*9fd0*/  LDGSTS.E [R249+0x2800c], desc[UR16][R160.64], !P2 ;  /* 0x2800c000a0f97fae */ /* 0x0003e8000d121850 */
[----:B----4-:R-:W4:Y:S01]  /*9fe0*/  LDL.LU.64 R162, [R1+0x178] ;  /* 0x0001780001a27983 */ /* 0x010f220000300a00 */
[----:B------:R-:W-:Y:S02]  /*9ff0*/  VIADD R4, R157, 0xffffff9b ;  /* 0xffffff9b9d047836 */ /* 0x000fe40000000000 */
[----:B------:R-:W-:Y:S01]  /*a000*/  IMAD.WIDE R180, R2, 0x4, R172 ;  /* 0x0000000402b47825 */ /* 0x000fe200078e02ac */
[----:B------:R1:W-:Y:S01]  /*a010*/  LDGSTS.E [R249+0x2c00c], desc[UR16][R158.64], !P2 ;  /* 0x2c00c0009ef97fae */ /* 0x0003e2000d121850 */
[----:B------:R-:W4:Y:S01]  /*a020*/  LDC R157, c[0x0][0x230] ;  /* 0x00008c00ff9d7b82 */ /* 0x000f220000000800 */
[----:B------:R-:W-:Y:S01]  /*a030*/  ISETP.GE.U32.AND P0, PT, R4, 0x7fffff5c, PT ;  /* 0x7fffff5c0400780c */ /* 0x000fe20003f06070 */
[----:B------:R-:W-:Y:S01]  /*a040*/  VIADD R4, R156, 0xffffff9a ;  /* 0xffffff9a9c047836 */ /* 0x000fe20000000000 */
[----:B------:R1:W-:Y:S01]  /*a050*/  STL.64 [R1+0x9b0], R206 ;  /* 0x0009b0ce01007387 */ /* 0x0003e20000100a00 */
[----:B---3--:R-:W-:-:S03]  /*a060*/  IMAD.WIDE R166, R2, 0x4, R166 ;  /* 0x0000000402a67825 */ /* 0x008fc600078e02a6 */
[----:B------:R-:W-:Y:S01]  /*a070*/  ISETP.GE.U32.AND P2, PT, R4, 0x7fffff5b, PT ;  /* 0x7fffff5b0400780c */ /* 0x000fe20003f46070 */
[----:B------:R-:W3:Y:S01]  /*a080*/  LDL.LU.64 R172, [R1+0x170] ;  /* 0x0001700001ac7983 */ /* 0x000ee20000300a00 */
[----:B------:R-:W3:Y:S01]  /*a090*/  LDC R156, c[0x0][0x230] ;  /* 0x00008c00ff9c7b82 */ /* 0x000ee20000000800 */
[C---:B-1----:R-:W-:Y:S02]  /*a0a0*/  IMAD.WIDE R160, R2.reuse, 0x4, R170 ;  /* 0x0000000402a07825 */ /* 0x042fe400078e02aa */
[----:B------:R1:W-:Y:S04]  /*a0b0*/  STL.64 [R1+0x9c0], R180 ;  /* 0x0009c0b401007387 */ /* 0x0003e80000100a00 */
[----:B------:R-:W3:Y:S01]  /*a0c0*/  LDL.LU.64 R170, [R1+0x168] ;  /* 0x0001680001aa7983 */ /* 0x000ee20000300a00 */
[----:B------:R-:W3:Y:S03]  /*a0d0*/  LDC R158, c[0x0][0x230] ;  /* 0x00008c00ff9e7b82 */ /* 0x000ee60000000800 */
[----:B------:R1:W-:Y:S04]  /*a0e0*/  LDGSTS.E [R249+0x30000], desc[UR16][R206.64], !P0 ;  /* 0x30000000cef97fae */ /* 0x0003e8000c121850 */
[----:B------:R1:W-:Y:S04]  /*a0f0*/  LDGSTS.E [R249+0x34000], desc[UR16][R180.64], !P0 ;  /* 0x34000000b4f97fae */ /* 0x0003e8000c121850 */
[----:B------:R1:W-:Y:S04]  /*a100*/  STL.64 [R1+0xa00], R166 ;  /* 0x000a00a601007387 */ /* 0x0003e80000100a00 */
[----:B------:R1:W-:Y:S04]  /*a110*/  STL.64 [R1+0xa20], R160 ;  /* 0x000a20a001007387 */ /* 0x0003e80000100a00 */
[----:B------:R-:W-:Y:S01]  /*a120*/  LDGSTS.E [R249+0x38000], desc[UR16][R166.64], !P0 ;  /* 0x38000000a6f97fae */ /* 0x000fe2000c121850 */
[----:B-1----:R-:W-:-:S03]  /*a130*/  IMAD.WIDE R206, R2, 0x4, R174 ;  /* 0x0000000402ce7825 */ /* 0x002fc600078e02ae */
[----:B------:R-:W-:Y:S01]  /*a140*/  LDGSTS.E [R249+0x3c000], desc[UR16][R160.64], !P0 ;  /* 0x3c000000a0f97fae */ /* 0x000fe2000c121850 */
[----:B------:R-:W-:-:S03]  /*a150*/  IMAD.WIDE R180, R2, 0x4, R178 ;  /* 0x0000000402b47825 */ /* 0x000fc600078e02b2 */
[----:B------:R-:W-:Y:S01]  /*a160*/  LDGSTS.E [R249+0x30004], desc[UR16][R206.64], !P2 ;  /* 0x30004000cef97fae */ /* 0x000fe2000d121850 */
[----:B------:R-:W-:-:S03]  /*a170*/  IMAD.WIDE R178, R2, 0x4, R164 ;  /* 0x0000000402b27825 */ /* 0x000fc600078e02a4 */
[----:B------:R-:W3:Y:S01]  /*a180*/  LDL.LU.64 R166, [R1+0x160] ;  /* 0x0001600001a67983 */ /* 0x000ee20000300a00 */
[----:B------:R-:W-:-:S03]  /*a190*/  IMAD.WIDE R174, R2, 0x4, R176 ;  /* 0x0000000402ae7825 */ /* 0x000fc600078e02b0 */
[----:B------:R-:W-:Y:S04]  /*a1a0*/  STL.64 [R1+0xa40], R206 ;  /* 0x000a40ce01007387 */ /* 0x000fe80000100a00 */
[----:B------:R-:W3:Y:S04]  /*a1b0*/  LDL.LU.64 R176, [R1+0x158] ;  /* 0x0001580001b07983 */ /* 0x000ee80000300a00 */
[----:B------:R1:W-:Y:S04]  /*a1c0*/  STL.64 [R1+0xaa8], R180 ;  /* 0x000aa8b401007387 */ /* 0x0003e80000100a00 */
[----:B------:R-:W3:Y:S04]  /*a1d0*/  LDL.LU.64 R164, [R1+0x150] ;  /* 0x0001500001a47983 */ /* 0x000ee80000300a00 */
[----:B------:R2:W-:Y:S04]  /*a1e0*/  STL.64 [R1+0xad0], R178 ;  /* 0x000ad0b201007387 */ /* 0x0005e80000100a00 */
[----:B------:R-:W3:Y:S04]  /*a1f0*/  LDL.LU.64 R160, [R1+0x148] ;  /* 0x0001480001a07983 */ /* 0x000ee80000300a00 */
[----:B------:R-:W-:Y:S04]  /*a200*/  LDGSTS.E [R249+0x34004], desc[UR16][R180.64], !P2 ;  /* 0x34004000b4f97fae */ /* 0x000fe8000d121850 */
[----:B------:R2:W-:Y:S04]  /*a210*/  LDGSTS.E [R249+0x38004], desc[UR16][R178.64], !P2 ;  /* 0x38004000b2f97fae */ /* 0x0005e8000d121850 */
[----:B------:R4:W-:Y:S04]  /*a220*/  STL.64 [R1+0xb78], R174 ;  /* 0x000b78ae01007387 */ /* 0x0009e80000100a00 */
[----:B------:R4:W-:Y:S04]  /*a230*/  LDGSTS.E [R249+0x3c004], desc[UR16][R174.64], !P2 ;  /* 0x3c004000aef97fae */ /* 0x0009e8000d121850 */
[----:B-1----:R-:W3:Y:S01]  /*a240*/  LDL.LU.64 R180, [R1+0x4e0] ;  /* 0x0004e00001b47983 */ /* 0x002ee20000300a00 */
[----:B--2---:R-:W-:-:S03]  /*a250*/  IMAD.WIDE R178, R2, 0x4, R168 ;  /* 0x0000000402b27825 */ /* 0x004fc600078e02a8 */
[----:B------:R-:W2:Y:S04]  /*a260*/  LDL.LU.64 R168, [R1+0x4d8] ;  /* 0x0004d80001a87983 */ /* 0x000ea80000300a00 */
[----:B------:R-:W-:Y:S01]  /*a270*/  STL.64 [R1+0xc38], R178 ;  /* 0x000c38b201007387 */ /* 0x000fe20000100a00 */
[----:B----4-:R-:W-:-:S03]  /*a280*/  IMAD.WIDE R174, R2, 0x4, R162 ;  /* 0x0000000402ae7825 */ /* 0x010fc600078e02a2 */
[----:B------:R-:W4:Y:S04]  /*a290*/  LDL.LU.64 R162, [R1+0x4d0] ;  /* 0x0004d00001a27983 */ /* 0x000f280000300a00 */
[----:B------:R1:W-:Y:S04]  /*a2a0*/  STL.64 [R1+0xc88], R174 ;  /* 0x000c88ae01007387 */ /* 0x0003e80000100a00 */
[----:B------:R-:W4:Y:S01]  /*a2b0*/  LDL.LU.64 R206, [R1+0x4c8] ;  /* 0x0004c80001ce7983 */ /* 0x000f220000300a00 */
[----:B------:R-:W-:Y:S01]  /*a2c0*/  IADD3 R4, R5, -0x67, RZ ;  /* 0xffffff9905047810 */ /* 0x000fe20007ffe0ff */
[----:B---3--:R-:W-:Y:S01]  /*a2d0*/  IMAD.WIDE R172, R2, 0x4, R172 ;  /* 0x0000000402ac7825 */ /* 0x008fe200078e02ac */
[----:B------:R-:W3:Y:S02]  /*a2e0*/  LDC R5, c[0x0][0x230] ;  /* 0x00008c00ff057b82 */ /* 0x000ee40000000800 */
[----:B------:R-:W-:Y:S01]  /*a2f0*/  ISETP.GE.U32.AND P0, PT, R4, 0x7fffff5a, PT ;  /* 0x7fffff5a0400780c */ /* 0x000fe20003f06070 */
[----:B------:R-:W-:-:S02]  /*a300*/  VIADD R4, R157, 0xffffff98 ;  /* 0xffffff989d047836 */ /* 0x000fc40000000000 */
[----:B------:R-:W-:-:S03]  /*a310*/  IMAD.WIDE R170, R2, 0x4, R170 ;  /* 0x0000000402aa7825 */ /* 0x000fc600078e02aa */
[----:B------:R-:W-:Y:S01]  /*a320*/  ISETP.GE.U32.AND P2, PT, R4, 0x7fffff59, PT ;  /* 0x7fffff590400780c */ /* 0x000fe20003f46070 */
[----:B------:R1:W-:Y:S01]  /*a330*/  STL.64 [R1+0xcc0], R172 ;  /* 0x000cc0ac01007387 */ /* 0x0003e20000100a00 */
[----:B------:R-:W3:Y:S03]  /*a340*/  LDC R157, c[0x0][0x230] ;  /* 0x00008c00ff9d7b82 */ /* 0x000ee60000000800 */
[----:B------:R1:W-:Y:S04]  /*a350*/  STL.64 [R1+0xcf8], R170 ;  /* 0x000cf8aa01007387 */ /* 0x0003e80000100a00 */
[----:B------:R1:W-:Y:S04]  /*a360*/  LDGSTS.E [R249+0x30008], desc[UR16][R178.64], !P0 ;  /* 0x30008000b2f97fae */ /* 0x0003e8000c121850 */
[----:B------:R-:W-:Y:S04]  /*a370*/  LDGSTS.E [R249+0x34008], desc[UR16][R174.64], !P0 ;  /* 0x34008000aef97fae */ /* 0x000fe8000c121850 */
[----:B------:R-:W-:Y:S04]  /*a380*/  LDGSTS.E [R249+0x38008], desc[UR16][R172.64], !P0 ;  /* 0x38008000acf97fae */ /* 0x000fe8000c121850 */
[----:B------:R-:W-:Y:S04]  /*a390*/  LDGSTS.E [R249+0x3c008], desc[UR16][R170.64], !P0 ;  /* 0x3c008000aaf97fae */ /* 0x000fe8000c121850 */
[----:B-1----:R-:W3:Y:S04]  /*a3a0*/  LDL.LU.64 R174, [R1+0x4c0] ;  /* 0x0004c00001ae7983 */ /* 0x002ee80000300a00 */
[----:B------:R-:W3:Y:S01]  /*a3b0*/  LDL.LU.64 R172, [R1+0x4b8] ;  /* 0x0004b80001ac7983 */ /* 0x000ee20000300a00 */
[----:B------:R-:W-:-:S03]  /*a3c0*/  IMAD.WIDE R178, R2, 0x4, R166 ;  /* 0x0000000402b27825 */ /* 0x000fc600078e02a6 */
[----:B------:R-:W3:Y:S04]  /*a3d0*/  LDL.LU.64 R170, [R1+0x4b0] ;  /* 0x0004b00001aa7983 */ /* 0x000ee80000300a00 */
[----:B------:R1:W-:Y:S01]  /*a3e0*/  STL.64 [R1+0xd20], R178 ;  /* 0x000d20b201007387 */ /* 0x0003e20000100a00 */
[----:B------:R-:W-:-:S03]  /*a3f0*/  IMAD.WIDE R176, R2, 0x4, R176 ;  /* 0x0000000402b07825 */ /* 0x000fc600078e02b0 */
[----:B------:R-:W3:Y:S01]  /*a400*/  LDL.LU.64 R166, [R1+0x4a8] ;  /* 0x0004a80001a67983 */ /* 0x000ee20000300a00 */
[----:B------:R-:W-:-:S03]  /*a410*/  IMAD.WIDE R164, R2, 0x4, R164 ;  /* 0x0000000402a47825 */ /* 0x000fc600078e02a4 */
[----:B------:R-:W-:Y:S01]  /*a420*/  STL.64 [R1+0xd48], R176 ;  /* 0x000d48b001007387 */ /* 0x000fe20000100a00 */
[----:B------:R-:W-:-:S03]  /*a430*/  IMAD.WIDE R160, R2, 0x4, R160 ;  /* 0x0000000402a07825 */ /* 0x000fc600078e02a0 */
[----:B------:R1:W-:Y:S04]  /*a440*/  STL.64 [R1+0xd60], R164 ;  /* 0x000d60a401007387 */ /* 0x0003e80000100a00 */
[----:B------:R-:W-:Y:S04]  /*a450*/  LDGSTS.E [R249+0x3000c], desc[UR16][R178.64], !P2 ;  /* 0x3000c000b2f97fae */ /* 0x000fe8000d121850 */
[----:B------:R4:W-:Y:S04]  /*a460*/  STL.64 [R1+0xd78], R160 ;  /* 0x000d78a001007387 */ /* 0x0009e80000100a00 */
[----:B------:R-:W-:Y:S04]  /*a470*/  LDGSTS.E [R249+0x3400c], desc[UR16][R176.64], !P2 ;  /* 0x3400c000b0f97fae */ /* 0x000fe8000d121850 */
[----:B-1----:R-:W3:Y:S01]  /*a480*/  LDL.LU.64 R178, [R1+0x4a0] ;  /* 0x0004a00001b27983 */ /* 0x002ee20000300a00 */
[----:B------:R-:W-:-:S03]  /*a490*/  IMAD.WIDE R180, R2, 0x4, R180 ;  /* 0x0000000402b47825 */ /* 0x000fc600078e02b4 */
[----:B------:R-:W-:Y:S04]  /*a4a0*/  LDGSTS.E [R249+0x3800c], desc[UR16][R164.64], !P2 ;  /* 0x3800c000a4f97fae */ /* 0x000fe8000d121850 */
[----:B------:R1:W-:Y:S04]  /*a4b0*/  LDGSTS.E [R249+0x3c00c], desc[UR16][R160.64], !P2 ;  /* 0x3c00c000a0f97fae */ /* 0x0003e8000d121850 */
[----:B------:R3:W-:Y:S04]  /*a4c0*/  LDGSTS.E [R248+0x20000], desc[UR16][R180.64], !P1 ;  /* 0x20000000b4f87fae */ /* 0x0007e8000c921850 */
[----:B------:R-:W3:Y:S04]  /*a4d0*/  LDL.LU.64 R164, [R1+0x498] ;  /* 0x0004980001a47983 */ /* 0x000ee80000300a00 */
[----:B------:R-:W3:Y:S04]  /*a4e0*/  LDL.LU.64 R176, [R1+0x490] ;  /* 0x0004900001b07983 */ /* 0x000ee80000300a00 */
[----:B------:R-:W-:Y:S01]  /*a4f0*/  STL.64 [R1+0x558], R180 ;  /* 0x000558b401007387 */ /* 0x000fe20000100a00 */
[----:B--2---:R-:W-:-:S04]  /*a500*/  IMAD.WIDE R168, R2, 0x4, R168 ;  /* 0x0000000402a87825 */ /* 0x004fc800078e02a8 */
[C---:B----4-:R-:W-:Y:S01]  /*a510*/  IMAD.WIDE R162, R2.reuse, 0x4, R162 ;  /* 0x0000000402a27825 */ /* 0x050fe200078e02a2 */
[----:B------:R2:W-:Y:S04]  /*a520*/  STL.64 [R1+0x560], R168 ;  /* 0x000560a801007387 */ /* 0x0005e80000100a00 */
[----:B------:R4:W-:Y:S01]  /*a530*/  STL.64 [R1+0x570], R162 ;  /* 0x000570a201007387 */ /* 0x0009e20000100a00 */
[----:B-1----:R-:W-:-:S03]  /*a540*/  IMAD.WIDE R160, R2, 0x4, R206 ;  /* 0x0000000402a07825 */ /* 0x002fc600078e02ce */
[----:B------:R-:W-:Y:S04]  /*a550*/  LDGSTS.E [R248+0x24000], desc[UR16][R168.64], !P1 ;  /* 0x24000000a8f87fae */ /* 0x000fe8000c921850 */
[----:B------:R-:W3:Y:S04]  /*a560*/  LDL.LU.64 R206, [R1+0x488] ;  /* 0x0004880001ce7983 */ /* 0x000ee80000300a00 */
[----:B------:R1:W-:Y:S04]  /*a570*/  STL.64 [R1+0x580], R160 ;  /* 0x000580a001007387 */ /* 0x0003e80000100a00 */
[----:B--2---:R-:W2:Y:S04]  /*a580*/  LDL.LU.64 R168, [R1+0x480] ;  /* 0x0004800001a87983 */ /* 0x004ea80000300a00 */
[----:B------:R-:W-:Y:S01]  /*a590*/  LDGSTS.E [R248+0x28000], desc[UR16][R162.64], !P1 ;  /* 0x28000000a2f87fae */ /* 0x000fe2000c921850 */
[----:B------:R-:W-:-:S02]  /*a5a0*/  VIADD R4, R158, 0xffffffb3 ;  /* 0xffffffb39e047836 */ /* 0x000fc40000000000 */
[----:B------:R-:W1:Y:S01]  /*a5b0*/  LDC R158, c[0x0][0x230] ;  /* 0x00008c00ff9e7b82 */ /* 0x000e620000000800 */
[----:B------:R1:W-:Y:S04]  /*a5c0*/  LDGSTS.E [R248+0x2c000], desc[UR16][R160.64], !P1 ;  /* 0x2c000000a0f87fae */ /* 0x0003e8000c921850 */
[----:B----4-:R-:W4:Y:S01]  /*a5d0*/  LDL.LU.64 R162, [R1+0x478] ;  /* 0x0004780001a27983 */ /* 0x010f220000300a00 */
[----:B------:R-:W-:Y:S01]  /*a5e0*/  ISETP.GE.U32.AND P0, PT, R4, 0x7fffff74, PT ;  /* 0x7fffff740400780c */ /* 0x000fe20003f06070 */
[----:B---3--:R-:W-:-:S04]  /*a5f0*/  IMAD.WIDE R180, R2, 0x4, R174 ;  /* 0x0000000402b47825 */ /* 0x008fc800078e02ae */
[C---:B------:R-:W-:Y:S01]  /*a600*/  IMAD.WIDE R172, R2.reuse, 0x4, R172 ;  /* 0x0000000402ac7825 */ /* 0x040fe200078e02ac */
[----:B------:R3:W-:Y:S01]  /*a610*/  STL.64 [R1+0x588], R180 ;  /* 0x000588b401007387 */ /* 0x0007e20000100a00 */
[----:B------:R-:W-:Y:S02]  /*a620*/  IADD3 R4, R5, -0x4e, RZ ;  /* 0xffffffb205047810 */ /* 0x000fe40007ffe0ff */
[C---:B------:R-:W-:Y:S01]  /*a630*/  IMAD.WIDE R170, R2.reuse, 0x4, R170 ;  /* 0x0000000402aa7825 */ /* 0x040fe200078e02aa */
[----:B------:R3:W-:Y:S03]  /*a640*/  LDGSTS.E [R248+0x20004], desc[UR16][R180.64], !P6 ;  /* 0x20004000b4f87fae */ /* 0x0007e6000f121850 */
[----:B-1----:R-:W-:Y:S01]  /*a650*/  IMAD.WIDE R160, R2, 0x4, R166 ;  /* 0x0000000402a07825 */ /* 0x002fe200078e02a6 */
[----:B------:R-:W-:Y:S01]  /*a660*/  ISETP.GE.U32.AND P2, PT, R4, 0x7fffff73, PT ;  /* 0x7fffff730400780c */ /* 0x000fe20003f46070 */
[----:B------:R-:W4:Y:S01]  /*a670*/  LDL.LU.64 R166, [R1+0x470] ;  /* 0x0004700001a67983 */ /* 0x000f220000300a00 */
[----:B------:R-:W1:Y:S03]  /*a680*/  LDC R5, c[0x0][0x230] ;  /* 0x00008c00ff057b82 */ /* 0x000e660000000800 */
[----:B------:R3:W-:Y:S04]  /*a690*/  STL.64 [R1+0x590], R172 ;  /* 0x000590ac01007387 */ /* 0x0007e80000100a00 */
[----:B------:R-:W4:Y:S01]  /*a6a0*/  LDL.LU.64 R174, [R1+0x468] ;  /* 0x0004680001ae7983 */ /* 0x000f220000300a00 */
[----:B------:R-:W-:-:S02]  /*a6b0*/  VIADD R4, R156, 0xffffffb1 ;  /* 0xffffffb19c047836 */ /* 0x000fc40000000000 */
[----:B------:R-:W1:Y:S01]  /*a6c0*/  LDC R156, c[0x0][0x230] ;  /* 0x00008c00ff9c7b82 */ /* 0x000e620000000800 */
[----:B------:R3:W-:Y:S04]  /*a6d0*/  LDGSTS.E [R248+0x24004], desc[UR16][R172.64], !P6 ;  /* 0x24004000acf87fae */ /* 0x0007e8000f121850 */
[----:B------:R3:W-:Y:S04]  /*a6e0*/  STL.64 [R1+0x598], R170 ;  /* 0x000598aa01007387 */ /* 0x0007e80000100a00 */
[----:B------:R3:W-:Y:S04]  /*a6f0*/  LDGSTS.E [R248+0x28004], desc[UR16][R170.64], !P6 ;  /* 0x28004000aaf87fae */ /* 0x0007e8000f121850 */
[----:B------:R1:W-:Y:S01]  /*a700*/  STL.64 [R1+0x5a0], R160 ;  /* 0x0005a0a001007387 */ /* 0x0003e20000100a00 */
[----:B---3--:R-:W-:Y:S01]  /*a710*/  IMAD.WIDE R180, R2, 0x4, R178 ;  /* 0x0000000402b47825 */ /* 0x008fe200078e02b2 */
[----:B------:R-:W-:-:S02]  /*a720*/  ISETP.GE.U32.AND P1, PT, R4, 0x7fffff72, PT ;  /* 0x7fffff720400780c */ /* 0x000fc40003f26070 */
[----:B------:R-:W-:Y:S01]  /*a730*/  LDGSTS.E [R248+0x2c004], desc[UR16][R160.64], !P6 ;  /* 0x2c004000a0f87fae */ /* 0x000fe2000f121850 */
[----:B------:R-:W-:-:S03]  /*a740*/  VIADD R4, R158, 0xffffffb0 ;  /* 0xffffffb09e047836 */ /* 0x000fc60000000000 */
[----:B------:R-:W-:Y:S01]  /*a750*/  LDGSTS.E [R248+0x20008], desc[UR16][R180.64], !P5 ;  /* 0x20008000b4f87fae */ /* 0x000fe2000e921850 */
[----:B------:R-:W-:-:S04]  /*a760*/  IMAD.WIDE R172, R2, 0x4, R164 ;  /* 0x0000000402ac7825 */ /* 0x000fc800078e02a4 */
[C---:B------:R-:W-:Y:S01]  /*a770*/  IMAD.WIDE R170, R2.reuse, 0x4, R176 ;  /* 0x0000000402aa7825 */ /* 0x040fe200078e02b0 */
[----:B------:R-:W-:Y:S04]  /*a780*/  LDGSTS.E [R248+0x24008], desc[UR16][R172.64], !P5 ;  /* 0x24008000acf87fae */ /* 0x000fe8000e921850 */
[----:B------:R-:W3:Y:S04]  /*a790*/  LDL.LU.64 R176, [R1+0x140] ;  /* 0x0001400001b07983 */ /* 0x000ee80000300a00 */
[----:B------:R-:W-:Y:S04]  /*a7a0*/  STL.64 [R1+0x5a8], R180 ;  /* 0x0005a8b401007387 */ /* 0x000fe80000100a00 */
[----:B------:R-:W3:Y:S04]  /*a7b0*/  LDL.LU.64 R164, [R1+0x138] ;  /* 0x0001380001a47983 */ /* 0x000ee80000300a00 */
[----:B------:R-:W-:Y:S04]  /*a7c0*/  STL.64 [R1+0x880], R172 ;  /* 0x000880ac01007387 */ /* 0x000fe80000100a00 */
[----:B-1----:R-:W3:Y:S04]  /*a7d0*/  LDL.LU.64 R160, [R1+0x130] ;  /* 0x0001300001a07983 */ /* 0x002ee80000300a00 */
[----:B------:R2:W-:Y:S04]  /*a7e0*/  STL.64 [R1+0x8a8], R170 ;  /* 0x0008a8aa01007387 */ /* 0x0005e80000100a00 */
[----:B------:R-:W3:Y:S04]  /*a7f0*/  LDL.LU.64 R178, [R1+0x128] ;  /* 0x0001280001b27983 */ /* 0x000ee80000300a00 */
[----:B------:R2:W-:Y:S01]  /*a800*/  LDGSTS.E [R248+0x28008], desc[UR16][R170.64], !P5 ;  /* 0x28008000aaf87fae */ /* 0x0005e2000e921850 */
[----:B------:R-:W-:-:S05]  /*a810*/  IMAD.WIDE R158, R2, 0x4, R206 ;  /* 0x00000004029e7825 */ /* 0x000fca00078e02ce */
[----:B------:R1:W-:Y:S01]  /*a820*/  STL.64 [R1+0x8e0], R158 ;  /* 0x0008e09e01007387 */ /* 0x0003e20000100a00 */
[----:B--2---:R-:W-:-:S03]  /*a830*/  IMAD.WIDE R170, R2, 0x4, R168 ;  /* 0x0000000402aa7825 */ /* 0x004fc600078e02a8 */
[----:B------:R-:W2:Y:S01]  /*a840*/  LDL.LU.64 R172, [R1+0x120] ;  /* 0x0001200001ac7983 */ /* 0x000ea20000300a00 */
[----:B------:R-:W-:-:S03]  /*a850*/  ISETP.GE.U32.AND P6, PT, R4, 0x7fffff71, PT ;  /* 0x7fffff710400780c */ /* 0x000fc60003fc6070 */
[----:B------:R1:W-:Y:S01]  /*a860*/  LDGSTS.E [R248+0x2c008], desc[UR16][R158.64], !P5 ;  /* 0x2c0080009ef87fae */ /* 0x0003e2000e921850 */
[----:B----4-:R-:W-:Y:S01]  /*a870*/  IMAD.WIDE R168, R2, 0x4, R162 ;  /* 0x0000000402a87825 */ /* 0x010fe200078e02a2 */
[----:B------:R-:W-:Y:S02]  /*a880*/  IADD3 R4, R5, -0x69, RZ ;  /* 0xffffff9705047810 */ /* 0x000fe40007ffe0ff */
[----:B------:R-:W4:Y:S01]  /*a890*/  LDL.LU.64 R162, [R1+0x118] ;  /* 0x0001180001a27983 */ /* 0x000f220000300a00 */
[----:B------:R-:W4:Y:S03]  /*a8a0*/  LDC R5, c[0x0][0x230] ;  /* 0x00008c00ff057b82 */ /* 0x000f260000000800 */
[----:B------:R1:W-:Y:S04]  /*a8b0*/  STL.64 [R1+0x910], R170 ;  /* 0x000910aa01007387 */ /* 0x0003e80000100a00 */
[----:B------:R-:W4:Y:S04]  /*a8c0*/  LDL.LU.64 R180, [R1+0x110] ;  /* 0x0001100001b47983 */ /* 0x000f280000300a00 */
[----:B------:R1:W-:Y:S04]  /*a8d0*/  STL.64 [R1+0x938], R168 ;  /* 0x000938a801007387 */ /* 0x0003e80000100a00 */
[----:B------:R-:W4:Y:S01]  /*a8e0*/  LDL.LU.64 R206, [R1+0x108] ;  /* 0x0001080001ce7983 */ /* 0x000f220000300a00 */
[----:B------:R-:W-:Y:S01]  /*a8f0*/  ISETP.GE.U32.AND P5, PT, R4, 0x7fffff58, PT ;  /* 0x7fffff580400780c */ /* 0x000fe20003fa6070 */
[----:B------:R-:W-:-:S02]  /*a900*/  IMAD.WIDE R166, R2, 0x4, R166 ;  /* 0x0000000402a67825 */ /* 0x000fc400078e02a6 */
[----:B------:R-:W-:Y:S02]  /*a910*/  LDGSTS.E [R248+0x2000c], desc[UR16][R170.64], !P4 ;  /* 0x2000c000aaf87fae */ /* 0x000fe4000e121850 */
[----:B-1----:R-:W-:Y:S02]  /*a920*/  IMAD.WIDE R158, R2, 0x4, R174 ;  /* 0x00000004029e7825 */ /* 0x002fe400078e02ae */
[----:B------:R1:W-:Y:S04]  /*a930*/  STL.64 [R1+0x958], R166 ;  /* 0x000958a601007387 */ /* 0x0003e80000100a00 */
[----:B------:R3:W-:Y:S01]  /*a940*/  STL.64 [R1+0x970], R158 ;  /* 0x0009709e01007387 */ /* 0x0007e20000100a00 */
[----:B------:R-:W-:Y:S02]  /*a950*/  VIADD R4, R157, 0xffffff96 ;  /* 0xffffff969d047836 */ /* 0x000fe40000000000 */
[----:B------:R-:W4:Y:S01]  /*a960*/  LDC R157, c[0x0][0x230] ;  /* 0x00008c00ff9d7b82 */ /* 0x000f220000000800 */
[----:B------:R-:W4:Y:S04]  /*a970*/  LDL.LU.64 R174, [R1+0x100] ;  /* 0x0001000001ae7983 */ /* 0x000f280000300a00 */
[----:B------:R-:W4:Y:S04]  /*a980*/  LDL.LU.64 R170, [R1+0xf8] ;  /* 0x0000f80001aa7983 */ /* 0x000f280000300a00 */
[----:B------:R-:W-:Y:S04]  /*a990*/  LDGSTS.E [R248+0x2400c], desc[UR16][R168.64], !P4 ;  /* 0x2400c000a8f87fae */ /* 0x000fe8000e121850 */
[----:B------:R-:W-:Y:S04]  /*a9a0*/  LDGSTS.E [R248+0x2800c], desc[UR16][R166.64], !P4 ;  /* 0x2800c000a6f87fae */ /* 0x000fe8000e121850 */
[----:B------:R3:W-:Y:S01]  /*a9b0*/  LDGSTS.E [R248+0x2c00c], desc[UR16][R158.64], !P4 ;  /* 0x2c00c0009ef87fae */ /* 0x0007e2000e121850 */
[----:B------:R-:W-:-:S03]  /*a9c0*/  ISETP.GE.U32.AND P4, PT, R4, 0x7fffff57, PT ;  /* 0x7fffff570400780c */ /* 0x000fc60003f86070 */
[----:B------:R-:W4:Y:S04]  /*a9d0*/  LDL.LU.64 R168, [R1+0xf0] ;  /* 0x0000f00001a87983 */ /* 0x000f280000300a00 */
[----:B-1----:R-:W4:Y:S01]  /*a9e0*/  LDL.LU.64 R166, [R1+0xe8] ;  /* 0x0000e80001a67983 */ /* 0x002f220000300a00 */
[----:B---3--:R-:W-:-:S04]  /*a9f0*/  IMAD.WIDE R176, R2, 0x4, R176 ;  /* 0x0000000402b07825 */ /* 0x008fc800078e02b0 */
[C---:B------:R-:W-:Y:S01]  /*aa00*/  IMAD.WIDE R164, R2.reuse, 0x4, R164 ;  /* 0x0000000402a47825 */ /* 0x040fe200078e02a4 */
[----:B------:R-:W-:Y:S03]  /*aa10*/  STL.64 [R1+0x9a0], R176 ;  /* 0x0009a0b001007387 */ /* 0x000fe60000100a00 */
[C---:B------:R-:W-:Y:S01]  /*aa20*/  IMAD.WIDE R160, R2.reuse, 0x4, R160 ;  /* 0x0000000402a07825 */ /* 0x040fe200078e02a0 */
[----:B------:R1:W-:Y:S03]  /*aa30*/  STL.64 [R1+0x9a8], R164 ;  /* 0x0009a8a401007387 */ /* 0x0003e60000100a00 */
[C---:B------:R-:W-:Y:S01]  /*aa40*/  IMAD.WIDE R158, R2.reuse, 0x4, R178 ;  /* 0x00000004029e7825 */ /* 0x040fe200078e02b2 */
[----:B------:R3:W-:Y:S04]  /*aa50*/  STL.64 [R1+0x9b8], R160 ;  /* 0x0009b8a001007387 */ /* 0x0007e80000100a00 */
[----:B------:R-:W-:Y:S04]  /*aa60*/  LDGSTS.E [R248+0x30000], desc[UR16][R176.64], !P5 ;  /* 0x30000000b0f87fae */ /* 0x000fe8000e921850 */
[----:B------:R3:W-:Y:S04]  /*aa70*/  STL.64 [R1+0x9d0], R158 ;  /* 0x0009d09e01007387 */ /* 0x0007e80000100a00 */
[----:B------:R-:W-:Y:S04]  /*aa80*/  LDGSTS.E [R248+0x34000], desc[UR16][R164.64], !P5 ;  /* 0x34000000a4f87fae */ /* 0x000fe8000e921850 */
[----:B------:R-:W3:Y:S04]  /*aa90*/  LDL.LU.64 R178, [R1+0xe0] ;  /* 0x0000e00001b27983 */ /* 0x000ee80000300a00 */
[----:B------:R3:W-:Y:S04]  /*aaa0*/  LDGSTS.E [R248+0x38000], desc[UR16][R160.64], !P5 ;  /* 0x38000000a0f87fae */ /* 0x0007e8000e921850 */
[----:B-1----:R-:W3:Y:S04]  /*aab0*/  LDL.LU.64 R164, [R1+0xd8] ;  /* 0x0000d80001a47983 */ /* 0x002ee80000300a00 */
[----:B------:R-:W3:Y:S04]  /*aac0*/  LDL.LU.64 R176, [R1+0xd0] ;  /* 0x0000d00001b07983 */ /* 0x000ee80000300a00 */
[----:B------:R1:W-:Y:S01]  /*aad0*/  LDGSTS.E [R248+0x3c000], desc[UR16][R158.64], !P5 ;  /* 0x3c0000009ef87fae */ /* 0x0003e2000e921850 */
[----:B--2---:R-:W-:-:S05]  /*aae0*/  IMAD.WIDE R172, R2, 0x4, R172 ;  /* 0x0000000402ac7825 */ /* 0x004fca00078e02ac */
[----:B------:R2:W-:Y:S04]  /*aaf0*/  STL.64 [R1+0xa18], R172 ;  /* 0x000a18ac01007387 */ /* 0x0005e80000100a00 */
[----:B------:R-:W-:Y:S01]  /*ab00*/  LDGSTS.E [R248+0x30004], desc[UR16][R172.64], !P4 ;  /* 0x30004000acf87fae */ /* 0x000fe2000e121850 */
[----:B----4-:R-:W-:-:S04]  /*ab10*/  IMAD.WIDE R162, R2, 0x4, R162 ;  /* 0x0000000402a27825 */ /* 0x010fc800078e02a2 */
[C---:B---3--:R-:W-:Y:S01]  /*ab20*/  IMAD.WIDE R160, R2.reuse, 0x4, R180 ;  /* 0x0000000402a07825 */ /* 0x048fe200078e02b4 */
[----:B------:R3:W-:Y:S04]  /*ab30*/  STL.64 [R1+0xa38], R162 ;  /* 0x000a38a201007387 */ /* 0x0007e80000100a00 */
[----:B------:R4:W-:Y:S01]  /*ab40*/  STL.64 [R1+0xaa0], R160 ;  /* 0x000aa0a001007387 */ /* 0x0009e20000100a00 */
[----:B-1----:R-:W-:-:S03]  /*ab50*/  IMAD.WIDE R158, R2, 0x4, R206 ;  /* 0x00000004029e7825 */ /* 0x002fc600078e02ce */
[----:B--2---:R-:W2:Y:S04]  /*ab60*/  LDL.LU.64 R172, [R1+0xc8] ;  /* 0x0000c80001ac7983 */ /* 0x004ea80000300a00 */
[----:B------:R1:W-:Y:S04]  /*ab70*/  STL.64 [R1+0xac8], R158 ;  /* 0x000ac89e01007387 */ /* 0x0003e80000100a00 */
[----:B------:R-:W-:Y:S01]  /*ab80*/  LDGSTS.E [R248+0x34004], desc[UR16][R162.64], !P4 ;  /* 0x34004000a2f87fae */ /* 0x000fe2000e121850 */
[----:B------:R-:W-:Y:S02]  /*ab90*/  VIADD R4, R156, 0xffffff95 ;  /* 0xffffff959c047836 */ /* 0x000fe40000000000 */
[----:B------:R-:W2:Y:S01]  /*aba0*/  LDC R156, c[0x0][0x230] ;  /* 0x00008c00ff9c7b82 */ /* 0x000ea20000000800 */
[----:B------:R4:W-:Y:S04]  /*abb0*/  LDGSTS.E [R248+0x38004], desc[UR16][R160.64], !P4 ;  /* 0x38004000a0f87fae */ /* 0x0009e8000e121850 */
[----:B---3--:R-:W3:Y:S01]  /*abc0*/  LDL.LU.64 R162, [R1+0x460] ;  /* 0x0004600001a27983 */ /* 0x008ee20000300a00 */
[----:B------:R-:W-:Y:S01]  /*abd0*/  ISETP.GE.U32.AND P5, PT, R4, 0x7fffff56, PT ;  /* 0x7fffff560400780c */ /* 0x000fe20003fa6070 */
[----:B------:R-:W-:-:S02]  /*abe0*/  IMAD.WIDE R180, R2, 0x4, R174 ;  /* 0x0000000402b47825 */ /* 0x000fc400078e02ae */
[----:B------:R1:W-:Y:S02]  /*abf0*/  LDGSTS.E [R248+0x3c004], desc[UR16][R158.64], !P4 ;  /* 0x3c0040009ef87fae */ /* 0x0003e4000e121850 */
[C---:B------:R-:W-:Y:S02]  /*ac00*/  IMAD.WIDE R174, R2.reuse, 0x4, R170 ;  /* 0x0000000402ae7825 */ /* 0x040fe400078e02aa */
[----:B------:R1:W-:Y:S01]  /*ac10*/  STL.64 [R1+0xb50], R180 ;  /* 0x000b50b401007387 */ /* 0x0003e20000100a00 */
[----:B------:R-:W-:Y:S02]  /*ac20*/  IADD3 R4, R5, -0x6c, RZ ;  /* 0xffffff9405047810 */ /* 0x000fe40007ffe0ff */
[----:B------:R-:W3:Y:S01]  /*ac30*/  LDC R5, c[0x0][0x230] ;  /* 0x00008c00ff057b82 */ /* 0x000ee20000000800 */
[----:B------:R-:W3:Y:S04]  /*ac40*/  LDL.LU.64 R170, [R1+0x458] ;  /* 0x0004580001aa7983 */ /* 0x000ee80000300a00 */
[----:B------:R-:W-:Y:S01]  /*ac50*/  STL.64 [R1+0xc18], R174 ;  /* 0x000c18ae01007387 */ /* 0x000fe20000100a00 */
[----:B----4-:R-:W-:-:S03]  /*ac60*/  IMAD.WIDE R160, R2, 0x4, R168 ;  /* 0x0000000402a07825 */ /* 0x010fc600078e02a8 */
[----:B------:R-:W-:Y:S01]  /*ac70*/  LDGSTS.E [R248+0x30008], desc[UR16][R180.64], !P5 ;  /* 0x30008000b4f87fae */ /* 0x000fe2000e921850 */
[----:B-1----:R-:W-:-:S03]  /*ac80*/  IMAD.WIDE R158, R2, 0x4, R166 ;  /* 0x00000004029e7825 */ /* 0x002fc600078e02a6 */
[----:B------:R-:W4:Y:S04]  /*ac90*/  LDL.LU.64 R168, [R1+0x450] ;  /* 0x0004500001a87983 */ /* 0x000f280000300a00 */
[----:B------:R-:W-:Y:S01]  /*aca0*/  STL.64 [R1+0xc80], R160 ;  /* 0x000c80a001007387 */ /* 0x000fe20000100a00 */
[----:B------:R-:W-:-:S03]  /*acb0*/  ISETP.GE.U32.AND P4, PT, R4, 0x7fffff55, PT ;  /* 0x7fffff550400780c */ /* 0x000fc60003f86070 */
[----:B------:R-:W4:Y:S04]  /*acc0*/  LDL.LU.64 R166, [R1+0x448] ;  /* 0x0004480001a67983 */ /* 0x000f280000300a00 */
[----:B------:R1:W-:Y:S04]  /*acd0*/  STL.64 [R1+0xcb8], R158 ;  /* 0x000cb89e01007387 */ /* 0x0003e80000100a00 */
[----:B------:R-:W-:Y:S04]  /*ace0*/  LDGSTS.E [R248+0x34008], desc[UR16][R174.64], !P5 ;  /* 0x34008000aef87fae */ /* 0x000fe8000e921850 */
[----:B------:R-:W4:Y:S04]  /*acf0*/  LDL.LU.64 R180, [R1+0x440] ;  /* 0x0004400001b47983 */ /* 0x000f280000300a00 */
[----:B------:R-:W-:Y:S04]  /*ad00*/  LDGSTS.E [R248+0x38008], desc[UR16][R160.64], !P5 ;  /* 0x38008000a0f87fae */ /* 0x000fe8000e921850 */
[----:B------:R1:W-:Y:S01]  /*ad10*/  LDGSTS.E [R248+0x3c008], desc[UR16][R158.64], !P5 ;  /* 0x3c0080009ef87fae */ /* 0x0003e2000e921850 */
[C---:B------:R-:W-:Y:S01]  /*ad20*/  IMAD.WIDE R206, R2.reuse, 0x4, R178 ;  /* 0x0000000402ce7825 */ /* 0x040fe200078e02b2 */
[----:B-1----:R-:W1:Y:S04]  /*ad30*/  LDC R158, c[0x0][0x230] ;  /* 0x00008c00ff9e7b82 */ /* 0x002e680000000800 */
[----:B------:R2:W-:Y:S01]  /*ad40*/  STL.64 [R1+0xcf0], R206 ;  /* 0x000cf0ce01007387 */ /* 0x0005e20000100a00 */
[----:B------:R-:W-:-:S03]  /*ad50*/  IMAD.WIDE R178, R2, 0x4, R164 ;  /* 0x0000000402b27825 */ /* 0x000fc600078e02a4 */
[----:B------:R-:W-:Y:S01]  /*ad60*/  LDGSTS.E [R248+0x3000c], desc[UR16][R206.64], !P4 ;  /* 0x3000c000cef87fae */ /* 0x000fe2000e121850 */
[----:B------:R-:W-:-:S03]  /*ad70*/  IMAD.WIDE R174, R2, 0x4, R176 ;  /* 0x0000000402ae7825 */ /* 0x000fc600078e02b0 */
[----:B------:R3:W-:Y:S04]  /*ad80*/  LDGSTS.E [R248+0x3400c], desc[UR16][R178.64], !P4 ;  /* 0x3400c000b2f87fae */ /* 0x0007e8000e121850 */
[----:B------:R-:W4:Y:S04]  /*ad90*/  LDL.LU.64 R176, [R1+0x438] ;  /* 0x0004380001b07983 */ /* 0x000f280000300a00 */
[----:B------:R3:W-:Y:S04]  /*ada0*/  STL.64 [R1+0xd18], R178 ;  /* 0x000d18b201007387 */ /* 0x0007e80000100a00 */
[----:B------:R-:W4:Y:S04]  /*adb0*/  LDL.LU.64 R164, [R1+0x430] ;  /* 0x0004300001a47983 */ /* 0x000f280000300a00 */
[----:B------:R1:W-:Y:S04]  /*adc0*/  STL.64 [R1+0xd40], R174 ;  /* 0x000d40ae01007387 */ /* 0x0003e80000100a00 */
[----:B------:R-:W4:Y:S04]  /*add0*/  LDL.LU.64 R160, [R1+0x428] ;  /* 0x0004280001a07983 */ /* 0x000f280000300a00 */
[----:B------:R-:W-:Y:S01]  /*ade0*/  LDGSTS.E [R248+0x3800c], desc[UR16][R174.64], !P4 ;  /* 0x3800c000aef87fae */ /* 0x000fe2000e121850 */
[----:B--2---:R-:W-:-:S05]  /*adf0*/  IMAD.WIDE R172, R2, 0x4, R172 ;  /* 0x0000000402ac7825 */ /* 0x004fca00078e02ac */
[----:B------:R2:W-:Y:S04]  /*ae00*/  STL.64 [R1+0xd58], R172 ;  /* 0x000d58ac01007387 */ /* 0x0005e80000100a00 */
[----:B------:R-:W4:Y:S04]  /*ae10*/  LDL.LU.64 R206, [R1+0x420] ;  /* 0x0004200001ce7983 */ /* 0x000f280000300a00 */
[----:B------:R-:W-:Y:S01]  /*ae20*/  LDGSTS.E [R248+0x3c00c], desc[UR16][R172.64], !P4 ;  /* 0x3c00c000acf87fae */ /* 0x000fe2000e121850 */
[----:B---3--:R-:W-:-:S03]  /*ae30*/  IMAD.WIDE R178, R2, 0x4, R162 ;  /* 0x0000000402b27825 */ /* 0x008fc600078e02a2 */
[----:B------:R-:W3:Y:S04]  /*ae40*/  LDL.LU.64 R162, [R1+0x418] ;  /* 0x0004180001a27983 */ /* 0x000ee80000300a00 */
[----:B-1----:R-:W3:Y:S04]  /*ae50*/  LDL.LU.64 R174, [R1+0x410] ;  /* 0x0004100001ae7983 */ /* 0x002ee80000300a00 */
[----:B------:R-:W-:Y:S04]  /*ae60*/  STL.64 [R1+0x678], R178 ;  /* 0x000678b201007387 */ /* 0x000fe80000100a00 */
[----:B--2---:R-:W2:Y:S01]  /*ae70*/  LDL.LU.64 R172, [R1+0x408] ;  /* 0x0004080001ac7983 */ /* 0x004ea20000300a00 */
[----:B------:R-:W-:-:S03]  /*ae80*/  IMAD.WIDE R170, R2, 0x4, R170 ;  /* 0x0000000402aa7825 */ /* 0x000fc600078e02aa */
[----:B------:R-:W-:Y:S01]  /*ae90*/  LDGSTS.E [R251+0x20000], desc[UR16][R178.64], !P0 ;  /* 0x20000000b2fb7fae */ /* 0x000fe2000c121850 */
[----:B------:R-:W-:Y:S02]  /*aea0*/  VIADD R4, R157, 0xffffffaf ;  /* 0xffffffaf9d047836 */ /* 0x000fe40000000000 */
[----:B------:R-:W1:Y:S01]  /*aeb0*/  LDC R157, c[0x0][0x230] ;  /* 0x00008c00ff9d7b82 */ /* 0x000e620000000800 */
[----:B------:R4:W-:Y:S04]  /*aec0*/  STL.64 [R1+0x688], R170 ;  /* 0x000688aa01007387 */ /* 0x0009e80000100a00 */
[----:B------:R-:W-:Y:S01]  /*aed0*/  LDGSTS.E [R251+0x24000], desc[UR16][R170.64], !P0 ;  /* 0x24000000aafb7fae */ /* 0x000fe2000c121850 */
[----:B----4-:R-:W-:-:S04]  /*aee0*/  IMAD.WIDE R168, R2, 0x4, R168 ;  /* 0x0000000402a87825 */ /* 0x010fc800078e02a8 */
[----:B------:R-:W-:Y:S01]  /*aef0*/  IMAD.WIDE R166, R2, 0x4, R166 ;  /* 0x0000000402a67825 */ /* 0x000fe200078e02a6 */
[----:B------:R-:W-:Y:S04]  /*af00*/  STL.64 [R1+0x698], R168 ;  /* 0x000698a801007387 */ /* 0x000fe80000100a00 */
[----:B------:R4:W-:Y:S04]  /*af10*/  STL.64 [R1+0x6a8], R166 ;  /* 0x0006a8a601007387 */ /* 0x0009e80000100a00 */
[----:B------:R-:W2:Y:S01]  /*af20*/  LDL.LU.64 R170, [R1+0x400] ;  /* 0x0004000001aa7983 */ /* 0x000ea20000300a00 */
[----:B------:R-:W-:-:S03]  /*af30*/  ISETP.GE.U32.AND P5, PT, R4, 0x7fffff70, PT ;  /* 0x7fffff700400780c */ /* 0x000fc60003fa6070 */
[----:B------:R-:W-:Y:S01]  /*af40*/  LDGSTS.E [R251+0x28000], desc[UR16][R168.64], !P0 ;  /* 0x28000000a8fb7fae */ /* 0x000fe2000c121850 */
[----:B------:R-:W-:-:S03]  /*af50*/  IMAD.WIDE R180, R2, 0x4, R180 ;  /* 0x0000000402b47825 */ /* 0x000fc600078e02b4 */
[----:B------:R-:W2:Y:S01]  /*af60*/  LDL.LU.64 R178, [R1+0x3f8] ;  /* 0x0003f80001b27983 */ /* 0x000ea20000300a00 */
[----:B------:R-:W-:Y:S02]  /*af70*/  VIADD R4, R156, 0xffffffae ;  /* 0xffffffae9c047836 */ /* 0x000fe40000000000 */
[----:B------:R-:W1:Y:S01]  /*af80*/  LDC R156, c[0x0][0x230] ;  /* 0x00008c00ff9c7b82 */ /* 0x000e620000000800 */
[----:B------:R-:W-:Y:S02]  /*af90*/  LDGSTS.E [R251+0x2c000], desc[UR16][R166.64], !P0 ;  /* 0x2c000000a6fb7fae */ /* 0x000fe4000c121850 */
[----:B------:R-:W-:Y:S02]  /*afa0*/  ISETP.GE.U32.AND P4, PT, R4, 0x7fffff6f, PT ;  /* 0x7fffff6f0400780c */ /* 0x000fe40003f86070 */
[----:B------:R1:W-:Y:S04]  /*afb0*/  LDGSTS.E [R251+0x20004], desc[UR16][R180.64], !P2 ;  /* 0x20004000b4fb7fae */ /* 0x0003e8000d121850 */
[----:B----4-:R-:W4:Y:S04]  /*afc0*/  LDL.LU.64 R166, [R1+0x3f0] ;  /* 0x0003f00001a67983 */ /* 0x010f280000300a00 */
[----:B------:R-:W4:Y:S01]  /*afd0*/  LDL.LU.64 R168, [R1+0x3e8] ;  /* 0x0003e80001a87983 */ /* 0x000f220000300a00 */
[----:B------:R-:W-:-:S02]  /*afe0*/  IADD3 R4, R5, -0x53, RZ ;  /* 0xffffffad05047810 */ /* 0x000fc40007ffe0ff */
[----:B------:R-:W4:Y:S01]  /*aff0*/  LDC R5, c[0x0][0x230] ;  /* 0x00008c00ff057b82 */ /* 0x000f220000000800 */
[----:B------:R-:W-:Y:S01]  /*b000*/  STL.64 [R1+0x6b8], R180 ;  /* 0x0006b8b401007387 */ /* 0x000fe20000100a00 */
[----:B------:R-:W-:Y:S01]  /*b010*/  ISETP.GE.U32.AND P0, PT, R4, 0x7fffff6e, PT ;  /* 0x7fffff6e0400780c */ /* 0x000fe20003f06070 */
[----:B------:R-:W-:Y:S02]  /*b020*/  VIADD R4, R158, 0xffffffac ;  /* 0xffffffac9e047836 */ /* 0x000fe40000000000 */
[----:B------:R-:W-:-:S04]  /*b030*/  IMAD.WIDE R176, R2, 0x4, R176 ;  /* 0x0000000402b07825 */ /* 0x000fc800078e02b0 */
[C---:B------:R-:W-:Y:S01]  /*b040*/  IMAD.WIDE R164, R2.reuse, 0x4, R164 ;  /* 0x0000000402a47825 */ /* 0x040fe200078e02a4 */
[----:B------:R-:W-:Y:S03]  /*b050*/  STL.64 [R1+0x6c8], R176 ;  /* 0x0006c8b001007387 */ /* 0x000fe60000100a00 */
[C---:B------:R-:W-:Y:S01]  /*b060*/  IMAD.WIDE R160, R2.reuse, 0x4, R160 ;  /* 0x0000000402a07825 */ /* 0x040fe200078e02a0 */
[----:B------:R1:W-:Y:S04]  /*b070*/  STL.64 [R1+0x720], R164 ;  /* 0x000720a401007387 */ /* 0x0003e80000100a00 */
[----:B------:R-:W-:Y:S04]  /*b080*/  LDGSTS.E [R251+0x24004], desc[UR16][R176.64], !P2 ;  /* 0x24004000b0fb7fae */ /* 0x000fe8000d121850 */
[----:B------:R3:W-:Y:S04]  /*b090*/  STL.64 [R1+0x738], R160 ;  /* 0x000738a001007387 */ /* 0x0007e80000100a00 */
[----:B------:R-:W-:Y:S04]  /*b0a0*/  LDGSTS.E [R251+0x28004], desc[UR16][R164.64], !P2 ;  /* 0x28004000a4fb7fae */ /* 0x000fe8000d121850 */
[----:B------:R3:W-:Y:S04]  /*b0b0*/  LDGSTS.E [R251+0x2c004], desc[UR16][R160.64], !P2 ;  /* 0x2c004000a0fb7fae */ /* 0x0007e8000d121850 */
[----:B-1----:R-:W4:Y:S04]  /*b0c0*/  LDL.LU.64 R164, [R1+0xc0] ;  /* 0x0000c00001a47983 */ /* 0x002f280000300a00 */
[----:B------:R-:W4:Y:S01]  /*b0d0*/  LDL.LU.64 R176, [R1+0xb8] ;  /* 0x0000b80001b07983 */ /* 0x000f220000300a00 */
[----:B------:R-:W-:-:S05]  /*b0e0*/  IMAD.WIDE R180, R2, 0x4, R206 ;  /* 0x0000000402b47825 */ /* 0x000fca00078e02ce */
[----:B------:R-:W-:Y:S04]  /*b0f0*/  STL.64 [R1+0x750], R180 ;  /* 0x000750b401007387 */ /* 0x000fe80000100a00 */
[----:B------:R1:W-:Y:S01]  /*b100*/  LDGSTS.E [R251+0x20008], desc[UR16][R180.64], !P1 ;  /* 0x20008000b4fb7fae */ /* 0x0003e2000c921850 */
[----:B---3--:R-:W-:-:S04]  /*b110*/  IMAD.WIDE R162, R2, 0x4, R162 ;  /* 0x0000000402a27825 */ /* 0x008fc800078e02a2 */
[C---:B------:R-:W-:Y:S01]  /*b120*/  IMAD.WIDE R160, R2.reuse, 0x4, R174 ;  /* 0x0000000402a07825 */ /* 0x040fe200078e02ae */
[----:B------:R-:W-:Y:S04]  /*b130*/  LDGSTS.E [R251+0x24008], desc[UR16][R162.64], !P1 ;  /* 0x24008000a2fb7fae */ /* 0x000fe8000c921850 */
[----:B------:R-:W3:Y:S01]  /*b140*/  LDL.LU.64 R174, [R1+0xb0] ;  /* 0x0000b00001ae7983 */ /* 0x000ee20000300a00 */
[----:B--2---:R-:W-:-:S03]  /*b150*/  IMAD.WIDE R158, R2, 0x4, R172 ;  /* 0x00000004029e7825 */ /* 0x004fc600078e02ac */
[----:B------:R2:W-:Y:S04]  /*b160*/  STL.64 [R1+0x858], R162 ;  /* 0x000858a201007387 */ /* 0x0005e80000100a00 */
[----:B------:R-:W3:Y:S04]  /*b170*/  LDL.LU.64 R172, [R1+0xa8] ;  /* 0x0000a80001ac7983 */ /* 0x000ee80000300a00 */
[----:B------:R-:W-:Y:S04]  /*b180*/  STL.64 [R1+0x878], R160 ;  /* 0x000878a001007387 */ /* 0x000fe80000100a00 */
[----:B------:R4:W-:Y:S04]  /*b190*/  STL.64 [R1+0x8a0], R158 ;  /* 0x0008a09e01007387 */ /* 0x0009e80000100a00 */
[----:B--2---:R-:W2:Y:S01]  /*b1a0*/  LDL.LU.64 R162, [R1+0xa0] ;  /* 0x0000a00001a27983 */ /* 0x004ea20000300a00 */
[----:B------:R-:W-:Y:S01]  /*b1b0*/  ISETP.GE.U32.AND P2, PT, R4, 0x7fffff6d, PT ;  /* 0x7fffff6d0400780c */ /* 0x000fe20003f46070 */
[----:B------:R-:W-:-:S02]  /*b1c0*/  VIADD R4, R157, 0xffffff93 ;  /* 0xffffff939d047836 */ /* 0x000fc40000000000 */
[----:B------:R-:W-:Y:S01]  /*b1d0*/  LDGSTS.E [R251+0x28008], desc[UR16][R160.64], !P1 ;  /* 0x28008000a0fb7fae */ /* 0x000fe2000c921850 */
[----:B------:R-:W2:Y:S03]  /*b1e0*/  LDC R157, c[0x0][0x230] ;  /* 0x00008c00ff9d7b82 */ /* 0x000ea60000000800 */
[----:B------:R4:W-:Y:S01]  /*b1f0*/  LDGSTS.E [R251+0x2c008], desc[UR16][R158.64], !P1 ;  /* 0x2c0080009efb7fae */ /* 0x0009e2000c921850 */
[----:B-1----:R-:W-:Y:S01]  /*b200*/  IMAD.WIDE R180, R2, 0x4, R170 ;  /* 0x0000000402b47825 */ /* 0x002fe200078e02aa */
[----:B------:R-:W-:-:S04]  /*b210*/  ISETP.GE.U32.AND P1, PT, R4, 0x7fffff54, PT ;  /* 0x7fffff540400780c */ /* 0x000fc80003f26070 */
[----:B------:R-:W-:Y:S01]  /*b220*/  STL.64 [R1+0x8d8], R180 ;  /* 0x0008d8b401007387 */ /* 0x000fe20000100a00 */
[----:B------:R-:W-:-:S03]  /*b230*/  IMAD.WIDE R178, R2, 0x4, R178 ;  /* 0x0000000402b27825 */ /* 0x000fc600078e02b2 */
[----:B------:R-:W2:Y:S04]  /*b240*/  LDL.LU.64 R170, [R1+0x98] ;  /* 0x0000980001aa7983 */ /* 0x000ea80000300a00 */
[----:B------:R-:W-:Y:S04]  /*b250*/  STL.64 [R1+0x908], R178 ;  /* 0x000908b201007387 */ /* 0x000fe80000100a00 */
[----:B------:R-:W-:Y:S04]  /*b260*/  LDGSTS.E [R251+0x2000c], desc[UR16][R180.64], !P6 ;  /* 0x2000c000b4fb7fae */ /* 0x000fe8000f121850 */
[----:B------:R-:W-:Y:S01]  /*b270*/  LDGSTS.E [R251+0x2400c], desc[UR16][R178.64], !P6 ;  /* 0x2400c000b2fb7fae */ /* 0x000fe2000f121850 */
[----:B----4-:R-:W-:-:S04]  /*b280*/  IMAD.WIDE R166, R2, 0x4, R166 ;  /* 0x0000000402a67825 */ /* 0x010fc800078e02a6 */
[C---:B------:R-:W-:Y:S01]  /*b290*/  IMAD.WIDE R158, R2.reuse, 0x4, R168 ;  /* 0x00000004029e7825 */ /* 0x040fe200078e02a8 */
[----:B------:R-:W-:Y:S04]  /*b2a0*/  LDGSTS.E [R251+0x2800c], desc[UR16][R166.64], !P6 ;  /* 0x2800c000a6fb7fae */ /* 0x000fe8000f121850 */
[----:B------:R-:W4:Y:S04]  /*b2b0*/  LDL.LU.64 R168, [R1+0x90] ;  /* 0x0000900001a87983 */ /* 0x000f280000300a00 */
[----:B------:R1:W-:Y:S04]  /*b2c0*/  STL.64 [R1+0x930], R166 ;  /* 0x000930a601007387 */ /* 0x0003e80000100a00 */
[----:B------:R-:W4:Y:S04]  /*b2d0*/  LDL.LU.64 R160, [R1+0x88] ;  /* 0x0000880001a07983 */ /* 0x000f280000300a00 */
[----:B------:R3:W-:Y:S04]  /*b2e0*/  STL.64 [R1+0x950], R158 ;  /* 0x0009509e01007387 */ /* 0x0007e80000100a00 */
[----:B-1----:R-:W4:Y:S04]  /*b2f0*/  LDL.LU.64 R166, [R1+0x80] ;  /* 0x0000800001a67983 */ /* 0x002f280000300a00 */
[----:B------:R1:W-:Y:S01]  /*b300*/  LDGSTS.E [R251+0x2c00c], desc[UR16][R158.64], !P6 ;  /* 0x2c00c0009efb7fae */ /* 0x0003e2000f121850 */
[----:B------:R-:W-:-:S04]  /*b310*/  IMAD.WIDE R206, R2, 0x4, R164 ;  /* 0x0000000402ce7825 */ /* 0x000fc800078e02a4 */
[C---:B---3--:R-:W-:Y:S01]  /*b320*/  IMAD.WIDE R174, R2.reuse, 0x4, R174 ;  /* 0x0000000402ae7825 */ /* 0x048fe200078e02ae */
[----:B------:R-:W-:Y:S03]  /*b330*/  LDGSTS.E [R251+0x30000], desc[UR16][R206.64], !P1 ;  /* 0x30000000cefb7fae */ /* 0x000fe6000c921850 */
[----:B------:R-:W-:Y:S01]  /*b340*/  IMAD.WIDE R172, R2, 0x4, R172 ;  /* 0x0000000402ac7825 */ /* 0x000fe200078e02ac */
[----:B------:R-:W-:Y:S01]  /*b350*/  IADD3 R4, R156, -0x6e, RZ ;  /* 0xffffff929c047810 */ /* 0x000fe20007ffe0ff */
[----:B-1----:R-:W1:Y:S02]  /*b360*/  LDC R158, c[0x0][0x230] ;  /* 0x00008c00ff9e7b82 */ /* 0x002e640000000800 */
[C---:B------:R-:W-:Y:S02]  /*b370*/  IMAD.WIDE R178, R2.reuse, 0x4, R176 ;  /* 0x0000000402b27825 */ /* 0x040fe400078e02b0 */
[----:B------:R-:W3:Y:S04]  /*b380*/  LDL.LU.64 R176, [R1+0x78] ;  /* 0x0000780001b07983 */ /* 0x000ee80000300a00 */
[----:B------:R2:W-:Y:S01]  /*b390*/  STL.64 [R1+0x9d8], R206 ;  /* 0x0009d8ce01007387 */ /* 0x0005e20000100a00 */
[----:B------:R-:W1:Y:S03]  /*b3a0*/  LDC R156, c[0x0][0x230] ;  /* 0x00008c00ff9c7b82 */ /* 0x000e660000000800 */
[----:B------:R-:W3:Y:S04]  /*b3b0*/  LDL.LU.64 R164, [R1+0x70] ;  /* 0x0000700001a47983 */ /* 0x000ee80000300a00 */
[----:B------:R2:W-:Y:S04]  /*b3c0*/  STL.64 [R1+0x9e0], R178 ;  /* 0x0009e0b201007387 */ /* 0x0005e80000100a00 */
[----:B------:R-:W3:Y:S04]  /*b3d0*/  LDL.LU.64 R180, [R1+0x68] ;  /* 0x0000680001b47983 */ /* 0x000ee80000300a00 */
[----:B------:R2:W-:Y:S04]  /*b3e0*/  STL.64 [R1+0x9e8], R174 ;  /* 0x0009e8ae01007387 */ /* 0x0005e80000100a00 */
[----:B------:R2:W-:Y:S04]  /*b3f0*/  LDGSTS.E [R251+0x34000], desc[UR16][R178.64], !P1 ;  /* 0x34000000b2fb7fae */ /* 0x0005e8000c921850 */
[----:B------:R1:W-:Y:S04]  /*b400*/  STL.64 [R1+0x9f0], R172 ;  /* 0x0009f0ac01007387 */ /* 0x0003e80000100a00 */
[----:B--2---:R-:W2:Y:S01]  /*b410*/  LDL.LU.64 R206, [R1+0x60] ;  /* 0x0000600001ce7983 */ /* 0x004ea20000300a00 */
[----:B------:R-:W-:-:S03]  /*b420*/  IMAD.WIDE R178, R2, 0x4, R162 ;  /* 0x0000000402b27825 */ /* 0x000fc600078e02a2 */
[----:B------:R-:W-:Y:S04]  /*b430*/  LDGSTS.E [R251+0x38000], desc[UR16][R174.64], !P1 ;  /* 0x38000000aefb7fae */ /* 0x000fe8000c921850 */
[----:B------:R-:W-:Y:S04]  /*b440*/  LDGSTS.E [R251+0x3c000], desc[UR16][R172.64], !P1 ;  /* 0x3c000000acfb7fae */ /* 0x000fe8000c921850 */
[----:B------:R-:W2:Y:S04]  /*b450*/  LDL.LU.64 R174, [R1+0x58] ;  /* 0x0000580001ae7983 */ /* 0x000ea80000300a00 */
[----:B-1----:R-:W2:Y:S04]  /*b460*/  LDL.LU.64 R172, [R1+0x50] ;  /* 0x0000500001ac7983 */ /* 0x002ea80000300a00 */
[----:B------:R-:W-:Y:S04]  /*b470*/  STL.64 [R1+0x9f8], R178 ;  /* 0x0009f8b201007387 */ /* 0x000fe80000100a00 */
[----:B------:R-:W2:Y:S01]  /*b480*/  LDL.LU.64 R162, [R1+0x48] ;  /* 0x0000480001a27983 */ /* 0x000ea20000300a00 */
[----:B------:R-:W-:Y:S01]  /*b490*/  ISETP.GE.U32.AND P6, PT, R4, 0x7fffff53, PT ;  /* 0x7fffff530400780c */ /* 0x000fe20003fc6070 */
[----:B------:R-:W-:-:S02]  /*b4a0*/  VIADD R4, R5, 0xffffff91 ;  /* 0xffffff9105047836 */ /* 0x000fc40000000000 */
[C---:B------:R-:W-:Y:S01]  /*b4b0*/  IMAD.WIDE R170, R2.reuse, 0x4, R170 ;  /* 0x0000000402aa7825 */ /* 0x040fe200078e02aa */
[----:B------:R-:W1:Y:S03]  /*b4c0*/  LDC R5, c[0x0][0x230] ;  /* 0x00008c00ff057b82 */ /* 0x000e660000000800 */
[----:B----4-:R-:W-:Y:S01]  /*b4d0*/  IMAD.WIDE R168, R2, 0x4, R168 ;  /* 0x0000000402a87825 */ /* 0x010fe200078e02a8 */
[----:B------:R-:W-:-:S03]  /*b4e0*/  ISETP.GE.U32.AND P1, PT, R4, 0x7fffff52, PT ;  /* 0x7fffff520400780c */ /* 0x000fc60003f26070 */
[C---:B------:R-:W-:Y:S01]  /*b4f0*/  IMAD.WIDE R160, R2.reuse, 0x4, R160 ;  /* 0x0000000402a07825 */ /* 0x040fe200078e02a0 */
[----:B------:R4:W-:Y:S04]  /*b500*/  STL.64 [R1+0xa10], R170 ;  /* 0x000a10aa01007387 */ /* 0x0009e80000100a00 */
[----:B------:R-:W-:Y:S01]  /*b510*/  LDGSTS.E [R251+0x30004], desc[UR16][R178.64], !P6 ;  /* 0x30004000b2fb7fae */ /* 0x000fe2000f121850 */
[----:B------:R-:W-:-:S03]  /*b520*/  IMAD.WIDE R166, R2, 0x4, R166 ;  /* 0x0000000402a67825 */ /* 0x000fc600078e02a6 */
[----:B------:R4:W-:Y:S04]  /*b530*/  STL.64 [R1+0xa30], R168 ;  /* 0x000a30a801007387 */ /* 0x0009e80000100a00 */
[----:B------:R-:W-:Y:S04]  /*b540*/  LDGSTS.E [R251+0x34004], desc[UR16][R170.64], !P6 ;  /* 0x34004000aafb7fae */ /* 0x000fe8000f121850 */
[----:B------:R1:W-:Y:S04]  /*b550*/  STL.64 [R1+0xa50], R160 ;  /* 0x000a50a001007387 */ /* 0x0003e80000100a00 */
[----:B------:R-:W-:Y:S04]  /*b560*/  LDGSTS.E [R251+0x38004], desc[UR16][R168.64], !P6 ;  /* 0x38004000a8fb7fae */ /* 0x000fe8000f121850 */
[----:B----4-:R-:W4:Y:S04]  /*b570*/  LDL.LU.64 R170, [R1+0x3e0] ;  /* 0x0003e00001aa7983 */ /* 0x010f280000300a00 */
[----:B------:R-:W4:Y:S04]  /*b580*/  LDL.LU.64 R178, [R1+0x3d8] ;  /* 0x0003d80001b27983 */ /* 0x000f280000300a00 */
[----:B------:R-:W4:Y:S04]  /*b590*/  LDL.LU.64 R168, [R1+0x3d0] ;  /* 0x0003d00001a87983 */ /* 0x000f280000300a00 */
[----:B------:R1:W-:Y:S04]  /*b5a0*/  LDGSTS.E [R251+0x3c004], desc[UR16][R160.64], !P6 ;  /* 0x3c004000a0fb7fae */ /* 0x0003e8000f121850 */
[----:B------:R1:W-:Y:S04]  /*b5b0*/  STL.64 [R1+0xac0], R166 ;  /* 0x000ac0a601007387 */ /* 0x0003e80000100a00 */
[----:B------:R-:W-:Y:S01]  /*b5c0*/  LDGSTS.E [R251+0x30008], desc[UR16][R166.64], !P1 ;  /* 0x30008000a6fb7fae */ /* 0x000fe2000c921850 */
[----:B---3--:R-:W-:-:S04]  /*b5d0*/  IMAD.WIDE R176, R2, 0x4, R176 ;  /* 0x0000000402b07825 */ /* 0x008fc800078e02b0 */
[C---:B------:R-:W-:Y:S01]  /*b5e0*/  IMAD.WIDE R164, R2.reuse, 0x4, R164 ;  /* 0x0000000402a47825 */ /* 0x040fe200078e02a4 */
[----:B------:R-:W-:Y:S04]  /*b5f0*/  STL.64 [R1+0xb48], R176 ;  /* 0x000b48b001007387 */ /* 0x000fe80000100a00 */
[----:B------:R3:W-:Y:S01]  /*b600*/  STL.64 [R1+0xbd0], R164 ;  /* 0x000bd0a401007387 */ /* 0x0007e20000100a00 */
[----:B-1----:R-:W-:-:S03]  /*b610*/  IMAD.WIDE R160, R2, 0x4, R180 ;  /* 0x0000000402a07825 */ /* 0x002fc600078e02b4 */
[----:B------:R-:W4:Y:S04]  /*b620*/  LDL.LU.64 R166, [R1+0x3c8] ;  /* 0x0003c80001a67983 */ /* 0x000f280000300a00 */
[----:B------:R-:W-:Y:S04]  /*b630*/  LDGSTS.E [R251+0x34008], desc[UR16][R176.64], !P1 ;  /* 0x34008000b0fb7fae */ /* 0x000fe8000c921850 */
[----:B------:R1:W-:Y:S04]  /*b640*/  STL.64 [R1+0xc78], R160 ;  /* 0x000c78a001007387 */ /* 0x0003e80000100a00 */
[----:B------:R-:W-:Y:S01]  /*b650*/  LDGSTS.E [R251+0x38008], desc[UR16][R164.64], !P1 ;  /* 0x38008000a4fb7fae */ /* 0x000fe2000c921850 */
[----:B--2---:R-:W-:-:S03]  /*b660*/  IMAD.WIDE R206, R2, 0x4, R206 ;  /* 0x0000000402ce7825 */ /* 0x004fc600078e02ce */
[----:B------:R-:W-:Y:S04]  /*b670*/  LDGSTS.E [R251+0x3c008], desc[UR16][R160.64], !P1 ;  /* 0x3c008000a0fb7fae */ /* 0x000fe8000c921850 */
[----:B---3--:R-:W2:Y:S04]  /*b680*/  LDL.LU.64 R164, [R1+0x3c0] ;  /* 0x0003c00001a47983 */ /* 0x008ea80000300a00 */
[----:B------:R-:W3:Y:S01]  /*b690*/  LDL.LU.64 R176, [R1+0x3b8] ;  /* 0x0003b80001b07983 */ /* 0x000ee20000300a00 */
[----:B------:R-:W-:-:S03]  /*b6a0*/  IMAD.WIDE R180, R2, 0x4, R174 ;  /* 0x0000000402b47825 */ /* 0x000fc600078e02ae */
[----:B------:R4:W-:Y:S01]  /*b6b0*/  STL.64 [R1+0xcb0], R206 ;  /* 0x000cb0ce01007387 */ /* 0x0009e20000100a00 */
[----:B------:R-:W-:-:S04]  /*b6c0*/  IMAD.WIDE R174, R2, 0x4, R172 ;  /* 0x0000000402ae7825 */ /* 0x000fc800078e02ac */
[----:B------:R-:W-:Y:S02]  /*b6d0*/  IMAD.WIDE R172, R2, 0x4, R162 ;  /* 0x0000000402ac7825 */ /* 0x000fe400078e02a2 */
[----:B------:R-:W3:Y:S04]  /*b6e0*/  LDL.LU.64 R162, [R1+0x3b0] ;  /* 0x0003b00001a27983 */ /* 0x000ee80000300a00 */
[----:B------:R4:W-:Y:S04]  /*b6f0*/  STL.64 [R1+0xce8], R180 ;  /* 0x000ce8b401007387 */ /* 0x0009e80000100a00 */
[----:B-1----:R-:W3:Y:S01]  /*b700*/  LDL.LU.64 R160, [R1+0x3a8] ;  /* 0x0003a80001a07983 */ /* 0x002ee20000300a00 */
[----:B------:R-:W-:-:S02]  /*b710*/  VIADD R4, R157, 0xffffff90 ;  /* 0xffffff909d047836 */ /* 0x000fc40000000000 */
[----:B------:R-:W1:Y:S03]  /*b720*/  LDC R157, c[0x0][0x230] ;  /* 0x00008c00ff9d7b82 */ /* 0x000e660000000800 */
[----:B------:R-:W-:Y:S01]  /*b730*/  ISETP.GE.U32.AND P6, PT, R4, 0x7fffff51, PT ;  /* 0x7fffff510400780c */ /* 0x000fe20003fc6070 */
[----:B------:R4:W-:Y:S04]  /*b740*/  STL.64 [R1+0xd10], R174 ;  /* 0x000d10ae01007387 */ /* 0x0009e80000100a00 */
[----:B------:R4:W-:Y:S08]  /*b750*/  STL.64 [R1+0xd38], R172 ;  /* 0x000d38ac01007387 */ /* 0x0009f00000100a00 */
[----:B------:R4:W-:Y:S04]  /*b760*/  LDGSTS.E [R251+0x3000c], desc[UR16][R206.64], !P6 ;  /* 0x3000c000cefb7fae */ /* 0x0009e8000f121850 */
[----:B------:R4:W-:Y:S04]  /*b770*/  LDGSTS.E [R251+0x3400c], desc[UR16][R180.64], !P6 ;  /* 0x3400c000b4fb7fae */ /* 0x0009e8000f121850 */
[----:B------:R-:W-:Y:S01]  /*b780*/  LDGSTS.E [R251+0x3800c], desc[UR16][R174.64], !P6 ;  /* 0x3800c000aefb7fae */ /* 0x000fe2000f121850 */
[----:B----4-:R-:W-:-:S03]  /*b790*/  IMAD.WIDE R206, R2, 0x4, R170 ;  /* 0x0000000402ce7825 */ /* 0x010fc600078e02aa */
[----:B------:R-:W-:Y:S01]  /*b7a0*/  LDGSTS.E [R251+0x3c00c], desc[UR16][R172.64], !P6 ;  /* 0x3c00c000acfb7fae */ /* 0x000fe2000f121850 */
[----:B------:R-:W-:-:S03]  /*b7b0*/  IMAD.WIDE R180, R2, 0x4, R178 ;  /* 0x0000000402b47825 */ /* 0x000fc600078e02b2 */
[----:B------:R2:W-:Y:S01]  /*b7c0*/  LDGSTS.E [R245+0x20000], desc[UR16][R206.64], !P5 ;  /* 0x20000000cef57fae */ /* 0x0005e2000e921850 */
[----:B------:R-:W-:-:S03]  /*b7d0*/  IMAD.WIDE R168, R2, 0x4, R168 ;  /* 0x0000000402a87825 */ /* 0x000fc600078e02a8 */
[----:B------:R-:W4:Y:S04]  /*b7e0*/  LDL.LU.64 R174, [R1+0x3a0] ;  /* 0x0003a00001ae7983 */ /* 0x000f280000300a00 */
[----:B------:R-:W-:Y:S04]  /*b7f0*/  STL.64 [R1+0x668], R206 ;  /* 0x000668ce01007387 */ /* 0x000fe80000100a00 */
[----:B------:R-:W4:Y:S04]  /*b800*/  LDL.LU.64 R172, [R1+0x398] ;  /* 0x0003980001ac7983 */ /* 0x000f280000300a00 */
[----:B------:R-:W-:Y:S04]  /*b810*/  STL.64 [R1+0x670], R180 ;  /* 0x000670b401007387 */ /* 0x000fe80000100a00 */
[----:B------:R-:W4:Y:S04]  /*b820*/  LDL.LU.64 R170, [R1+0x390] ;  /* 0x0003900001aa7983 */ /* 0x000f280000300a00 */
[----:B------:R1:W-:Y:S04]  /*b830*/  STL.64 [R1+0x680], R168 ;  /* 0x000680a801007387 */ /* 0x0003e80000100a00 */
[----:B------:R-:W4:Y:S04]  /*b840*/  LDL.LU.64 R178, [R1+0x388] ;  /* 0x0003880001b27983 */ /* 0x000f280000300a00 */
[----:B------:R3:W-:Y:S04]  /*b850*/  LDGSTS.E [R245+0x24000], desc[UR16][R180.64], !P5 ;  /* 0x24000000b4f57fae */ /* 0x0007e8000e921850 */
[----:B------:R4:W-:Y:S01]  /*b860*/  LDGSTS.E [R245+0x28000], desc[UR16][R168.64], !P5 ;  /* 0x28000000a8f57fae */ /* 0x0009e2000e921850 */
[----:B------:R-:W-:-:S05]  /*b870*/  IMAD.WIDE R166, R2, 0x4, R166 ;  /* 0x0000000402a67825 */ /* 0x000fca00078e02a6 */
[----:B------:R2:W-:Y:S04]  /*b880*/  STL.64 [R1+0x690], R166 ;  /* 0x000690a601007387 */ /* 0x0005e80000100a00 */
[----:B------:R4:W-:Y:S04]  /*b890*/  LDGSTS.E [R245+0x2c000], desc[UR16][R166.64], !P5 ;  /* 0x2c000000a6f57fae */ /* 0x0009e8000e921850 */
[----:B-1----:R-:W4:Y:S04]  /*b8a0*/  LDL.LU.64 R168, [R1+0x380] ;  /* 0x0003800001a87983 */ /* 0x002f280000300a00 */
[----:B--2---:R-:W2:Y:S01]  /*b8b0*/  LDL.LU.64 R166, [R1+0x378] ;  /* 0x0003780001a67983 */ /* 0x004ea20000300a00 */
[----:B------:R-:W-:-:S04]  /*b8c0*/  IMAD.WIDE R206, R2, 0x4, R164 ;  /* 0x0000000402ce7825 */ /* 0x000fc800078e02a4 */
[C---:B---3--:R-:W-:Y:S01]  /*b8d0*/  IMAD.WIDE R180, R2.reuse, 0x4, R176 ;  /* 0x0000000402b47825 */ /* 0x048fe200078e02b0 */
[----:B------:R-:W-:Y:S04]  /*b8e0*/  STL.64 [R1+0x6a0], R206 ;  /* 0x0006a0ce01007387 */ /* 0x000fe80000100a00 */
[----:B------:R-:W3:Y:S04]  /*b8f0*/  LDL.LU.64 R164, [R1+0x370] ;  /* 0x0003700001a47983 */ /* 0x000ee80000300a00 */
[----:B------:R-:W-:Y:S04]  /*b900*/  STL.64 [R1+0x6b0], R180 ;  /* 0x0006b0b401007387 */ /* 0x000fe80000100a00 */
[----:B------:R-:W3:Y:S04]  /*b910*/  LDL.LU.64 R176, [R1+0x368] ;  /* 0x0003680001b07983 */ /* 0x000ee80000300a00 */
[----:B------:R-:W-:Y:S01]  /*b920*/  LDGSTS.E [R245+0x20004], desc[UR16][R206.64], !P4 ;  /* 0x20004000cef57fae */ /* 0x000fe2000e121850 */
[----:B------:R-:W-:-:S03]  /*b930*/  IMAD.WIDE R162, R2, 0x4, R162 ;  /* 0x0000000402a27825 */ /* 0x000fc600078e02a2 */
[----:B------:R-:W-:Y:S01]  /*b940*/  LDGSTS.E [R245+0x24004], desc[UR16][R180.64], !P4 ;  /* 0x24004000b4f57fae */ /* 0x000fe2000e121850 */
[----:B------:R-:W-:-:S03]  /*b950*/  IMAD.WIDE R160, R2, 0x4, R160 ;  /* 0x0000000402a07825 */ /* 0x000fc600078e02a0 */
[----:B------:R1:W-:Y:S04]  /*b960*/  STL.64 [R1+0x6c0], R162 ;  /* 0x0006c0a201007387 */ /* 0x0003e80000100a00 */
[----:B------:R4:W-:Y:S04]  /*b970*/  STL.64 [R1+0x6d0], R160 ;  /* 0x0006d0a001007387 */ /* 0x0009e80000100a00 */
[----:B------:R3:W-:Y:S01]  /*b980*/  LDGSTS.E [R245+0x28004], desc[UR16][R162.64], !P4 ;  /* 0x28004000a2f57fae */ /* 0x0007e2000e121850 */
[----:B------:R-:W-:Y:S02]  /*b990*/  IADD3 R4, R158, -0x55, RZ ;  /* 0xffffffab9e047810 */ /* 0x000fe40007ffe0ff */
[----:B------:R-:W4:Y:S01]  /*b9a0*/  LDC R158, c[0x0][0x230] ;  /* 0x00008c00ff9e7b82 */ /* 0x000f220000000800 */
[----:B------:R3:W-:Y:S04]  /*b9b0*/  LDGSTS.E [R245+0x2c004], desc[UR16][R160.64], !P4 ;  /* 0x2c004000a0f57fae */ /* 0x0007e8000e121850 */
[----:B-1----:R-:W3:Y:S04]  /*b9c0*/  LDL.LU.64 R162, [R1+0x40] ;  /* 0x0000400001a27983 */ /* 0x002ee80000300a00 */
[----:B------:R-:W3:Y:S01]  /*b9d0*/  LDL.LU.64 R250, [R1+0x38] ;  /* 0x0000380001fa7983 */ /* 0x000ee20000300a00 */
[----:B------:R-:W-:Y:S01]  /*b9e0*/  ISETP.GE.U32.AND P1, PT, R4, 0x7fffff6c, PT ;  /* 0x7fffff6c0400780c */ /* 0x000fe20003f26070 */
[----:B------:R-:W-:-:S02]  /*b9f0*/  VIADD R4, R5, 0xffffffaa ;  /* 0xffffffaa05047836 */ /* 0x000fc40000000000 */
[----:B------:R-:W1:Y:S01]  /*ba00*/  LDC R5, c[0x0][0x230] ;  /* 0x00008c00ff057b82 */ /* 0x000e620000000800 */
[----:B------:R-:W3:Y:S02]  /*ba10*/  LDL.LU.64 R248, [R1+0x30] ;  /* 0x0000300001f87983 */ /* 0x000ee40000300a00 */
[----:B------:R-:W-:Y:S01]  /*ba20*/  ISETP.GE.U32.AND P6, PT, R4, 0x7fffff6b, PT ;  /* 0x7fffff6b0400780c */ /* 0x000fe20003fc6070 */
[----:B------:R-:W-:-:S04]  /*ba30*/  VIADD R4, R156, 0xffffffa9 ;  /* 0xffffffa99c047836 */ /* 0x000fc80000000000 */
[----:B------:R-:W3:Y:S01]  /*ba40*/  LDC R156, c[0x0][0x230] ;  /* 0x00008c00ff9c7b82 */ /* 0x000ee20000000800 */
[----:B------:R-:W-:Y:S01]  /*ba50*/  ISETP.GE.U32.AND P5, PT, R4, 0x7fffff6a, PT ;  /* 0x7fffff6a0400780c */ /* 0x000fe20003fa6070 */
[----:B----4-:R-:W-:Y:S01]  /*ba60*/  IMAD.WIDE R174, R2, 0x4, R174 ;  /* 0x0000000402ae7825 */ /* 0x010fe200078e02ae */
[----:B------:R-:W-:Y:S02]  /*ba70*/  IADD3 R4, R158, -0x58, RZ ;  /* 0xffffffa89e047810 */ /* 0x000fe40007ffe0ff */
[----:B------:R-:W4:Y:S01]  /*ba80*/  LDL.LU.64 R158, [R1+0x28] ;  /* 0x00002800019e7983 */ /* 0x000f220000300a00 */
[----:B------:R-:W-:-:S03]  /*ba90*/  IMAD.WIDE R172, R2, 0x4, R172 ;  /* 0x0000000402ac7825 */ /* 0x000fc600078e02ac */
[----:B------:R1:W-:Y:S01]  /*baa0*/  STL.64 [R1+0x730], R174 ;  /* 0x000730ae01007387 */ /* 0x0003e20000100a00 */
[----:B------:R-:W-:-:S03]  /*bab0*/  ISETP.GE.U32.AND P4, PT, R4, 0x7fffff69, PT ;  /* 0x7fffff690400780c */ /* 0x000fc60003f86070 */
[----:B------:R-:W4:Y:S01]  /*bac0*/  LDL.LU.64 R206, [R1+0x20] ;  /* 0x0000200001ce7983 */ /* 0x000f220000300a00 */
[----:B------:R-:W-:-:S03]  /*bad0*/  IMAD.WIDE R170, R2, 0x4, R170 ;  /* 0x0000000402aa7825 */ /* 0x000fc600078e02aa */
[----:B------:R1:W-:Y:S02]  /*bae0*/  STL.64 [R1+0x748], R172 ;  /* 0x000748ac01007387 */ /* 0x0003e40000100a00 */
[----:B-1----:R-:W-:Y:S02]  /*baf0*/  VIADD R4, R5, 0xffffff8f ;  /* 0xffffff8f05047836 */ /* 0x002fe40000000000 */
[----:B------:R-:W4:Y:S01]  /*bb00*/  LDL.LU.64 R180, [R1+0x18] ;  /* 0x0000180001b47983 */ /* 0x000f220000300a00 */
[----:B------:R-:W1:Y:S01]  /*bb10*/  LDC R5, c[0x0][0x230] ;  /* 0x00008c00ff057b82 */ /* 0x000e620000000800 */
[----:B------:R-:W-:Y:S02]  /*bb20*/  IMAD.WIDE R178, R2, 0x4, R178 ;  /* 0x0000000402b27825 */ /* 0x000fe400078e02b2 */
[----:B------:R-:W-:Y:S04]  /*bb30*/  LDGSTS.E [R245+0x20008], desc[UR16][R174.64], !P0 ;  /* 0x20008000aef57fae */ /* 0x000fe8000c121850 */
[----:B------:R1:W-:Y:S04]  /*bb40*/  STL.64 [R1+0x838], R170 ;  /* 0x000838aa01007387 */ /* 0x0003e80000100a00 */
[----:B------:R-:W-:Y:S04]  /*bb50*/  LDGSTS.E [R245+0x24008], desc[UR16][R172.64], !P0 ;  /* 0x24008000acf57fae */ /* 0x000fe8000c121850 */
[----:B------:R-:W4:Y:S04]  /*bb60*/  LDL.LU.64 R160, [R1+0x10] ;  /* 0x0000100001a07983 */ /* 0x000f280000300a00 */
[----:B------:R-:W-:Y:S04]  /*bb70*/  LDGSTS.E [R245+0x28008], desc[UR16][R170.64], !P0 ;  /* 0x28008000aaf57fae */ /* 0x000fe8000c121850 */
[----:B------:R1:W-:Y:S04]  /*bb80*/  STL.64 [R1+0x870], R178 ;  /* 0x000870b201007387 */ /* 0x0003e80000100a00 */
[----:B------:R-:W-:Y:S01]  /*bb90*/  LDGSTS.E [R245+0x2c008], desc[UR16][R178.64], !P0 ;  /* 0x2c008000b2f57fae */ /* 0x000fe2000c121850 */
[----:B------:R-:W-:-:S03]  /*bba0*/  ISETP.GE.U32.AND P0, PT, R4, 0x7fffff50, PT ;  /* 0x7fffff500400780c */ /* 0x000fc60003f06070 */
[----:B------:R-:W4:Y:S04]  /*bbb0*/  LDL.LU.64 R174, [R1+0x1020] ;  /* 0x0010200001ae7983 */ /* 0x000f280000300a00 */
[----:B------:R-:W4:Y:S04]  /*bbc0*/  LDL.LU.64 R172, [R1+0x1018] ;  /* 0x0010180001ac7983 */ /* 0x000f280000300a00 */
[----:B-1----:R-:W4:Y:S04]  /*bbd0*/  LDL.LU.64 R170, [R1+0x1010] ;  /* 0x0010100001aa7983 */ /* 0x002f280000300a00 */
[----:B------:R-:W4:Y:S01]  /*bbe0*/  LDL.LU.64 R178, [R1+0x1008] ;  /* 0x0010080001b27983 */ /* 0x000f220000300a00 */
[----:B------:R-:W-:-:S04]  /*bbf0*/  IMAD.WIDE R168, R2, 0x4, R168 ;  /* 0x0000000402a87825 */ /* 0x000fc800078e02a8 */
[C---:B--2---:R-:W-:Y:S01]  /*bc00*/  IMAD.WIDE R166, R2.reuse, 0x4, R166 ;  /* 0x0000000402a67825 */ /* 0x044fe200078e02a6 */
[----:B------:R1:W-:Y:S04]  /*bc10*/  STL.64 [R1+0x898], R168 ;  /* 0x000898a801007387 */ /* 0x0003e80000100a00 */
[----:B------:R2:W-:Y:S04]  /*bc20*/  STL.64 [R1+0x8d0], R166 ;  /* 0x0008d0a601007387 */ /* 0x0005e80000100a00 */
[----:B------:R-:W-:Y:S01]  /*bc30*/  LDGSTS.E [R245+0x2000c], desc[UR16][R168.64], !P2 ;  /* 0x2000c000a8f57fae */ /* 0x000fe2000d121850 */
[----:B---3--:R-:W-:-:S03]  /*bc40*/  IMAD.WIDE R164, R2, 0x4, R164 ;  /* 0x0000000402a47825 */ /* 0x008fc600078e02a4 */
[----:B------:R-:W-:Y:S04]  /*bc50*/  LDGSTS.E [R245+0x2400c], desc[UR16][R166.64], !P2 ;  /* 0x2400c000a6f57fae */ /* 0x000fe8000d121850 */
[----:B------:R-:W-:Y:S01]  /*bc60*/  LDGSTS.E [R245+0x2800c], desc[UR16][R164.64], !P2 ;  /* 0x2800c000a4f57fae */ /* 0x000fe2000d121850 */
[----:B------:R-:W-:-:S03]  /*bc70*/  IMAD.WIDE R176, R2, 0x4, R176 ;  /* 0x0000000402b07825 */ /* 0x000fc600078e02b0 */
[----:B-1----:R-:W3:Y:S04]  /*bc80*/  LDL.LU.64 R168, [R1+0x1000] ;  /* 0x0010000001a87983 */ /* 0x002ee80000300a00 */
[----:B------:R1:W-:Y:S04]  /*bc90*/  STL.64 [R1+0x900], R164 ;  /* 0x000900a401007387 */ /* 0x0003e80000100a00 */
[----:B--2---:R-:W2:Y:S04]  /*bca0*/  LDL.LU.64 R166, [R1+0xff8] ;  /* 0x000ff80001a67983 */ /* 0x004ea80000300a00 */
[----:B------:R1:W-:Y:S04]  /*bcb0*/  STL.64 [R1+0x928], R176 ;  /* 0x000928b001007387 */ /* 0x0003e80000100a00 */
[----:B-1----:R-:W3:Y:S04]  /*bcc0*/  LDL.LU.64 R164, [R1+0xff0] ;  /* 0x000ff00001a47983 */ /* 0x002ee80000300a00 */
[----:B------:R-:W-:Y:S04]  /*bcd0*/  LDGSTS.E [R245+0x2c00c], desc[UR16][R176.64], !P2 ;  /* 0x2c00c000b0f57fae */ /* 0x000fe8000d121850 */
[----:B------:R-:W2:Y:S01]  /*bce0*/  LDL.LU.64 R176, [R1+0xfe8] ;  /* 0x000fe80001b07983 */ /* 0x000ea20000300a00 */
[----:B------:R-:W-:-:S04]  /*bcf0*/  IMAD.WIDE R162, R2, 0x4, R162 ;  /* 0x0000000402a27825 */ /* 0x000fc800078e02a2 */
[----:B------:R-:W-:Y:S01]  /*bd00*/  IMAD.WIDE R250, R2, 0x4, R250 ;  /* 0x0000000402fa7825 */ /* 0x000fe200078e02fa */
[----:B------:R1:W-:Y:S04]  /*bd10*/  STL.64 [R1+0xa58], R162 ;  /* 0x000a58a201007387 */ /* 0x0003e80000100a00 */
[----:B------:R-:W-:Y:S04]  /*bd20*/  STL.64 [R1+0xa60], R250 ;  /* 0x000a60fa01007387 */ /* 0x000fe80000100a00 */
[----:B------:R-:W-:Y:S01]  /*bd30*/  LDGSTS.E [R245+0x30000], desc[UR16][R162.64], !P0 ;  /* 0x30000000a2f57fae */ /* 0x000fe2000c121850 */
[----:B------:R-:W-:-:S02]  /*bd40*/  VIADD R4, R157, 0xffffff8e ;  /* 0xffffff8e9d047836 */ /* 0x000fc40000000000 */
[----:B------:R-:W-:Y:S01]  /*bd50*/  IMAD.WIDE R248, R2, 0x4, R248 ;  /* 0x0000000402f87825 */ /* 0x000fe200078e02f8 */
[----:B------:R-:W-:Y:S01]  /*bd60*/  LDGSTS.E [R245+0x34000], desc[UR16][R250.64], !P0 ;  /* 0x34000000faf57fae */ /* 0x000fe2000c121850 */
[----:B------:R-:W3:Y:S03]  /*bd70*/  LDC R157, c[0x0][0x230] ;  /* 0x00008c00ff9d7b82 */ /* 0x000ee60000000800 */
[----:B-1----:R-:W3:Y:S01]  /*bd80*/  LDL.LU.64 R162, [R1+0xfe0] ;  /* 0x000fe00001a27983 */ /* 0x002ee20000300a00 */
[----:B------:R-:W-:Y:S01]  /*bd90*/  ISETP.GE.U32.AND P2, PT, R4, 0x7fffff4f, PT ;  /* 0x7fffff4f0400780c */ /* 0x000fe20003f46070 */
[C---:B----4-:R-:W-:Y:S02]  /*bda0*/  IMAD.WIDE R158, R2.reuse, 0x4, R158 ;  /* 0x00000004029e7825 */ /* 0x050fe400078e029e */
[----:B------:R-:W-:Y:S02]  /*bdb0*/  STL.64 [R1+0xa68], R248 ;  /* 0x000a68f801007387 */ /* 0x000fe40000100a00 */
[----:B------:R-:W-:-:S02]  /*bdc0*/  IMAD.WIDE R206, R2, 0x4, R206 ;  /* 0x0000000402ce7825 */ /* 0x000fc400078e02ce */
[----:B------:R-:W-:Y:S04]  /*bdd0*/  LDGSTS.E [R245+0x38000], desc[UR16][R248.64], !P0 ;  /* 0x38000000f8f57fae */ /* 0x000fe8000c121850 */
[----:B------:R3:W-:Y:S01]  /*bde0*/  STL.64 [R1+0xa70], R158 ;  /* 0x000a709e01007387 */ /* 0x0007e20000100a00 */
[----:B------:R-:W-:-:S03]  /*bdf0*/  IMAD.WIDE R180, R2, 0x4, R180 ;  /* 0x0000000402b47825 */ /* 0x000fc600078e02b4 */
[----:B------:R3:W-:Y:S04]  /*be00*/  LDGSTS.E [R245+0x3c000], desc[UR16][R158.64], !P0 ;  /* 0x3c0000009ef57fae */ /* 0x0007e8000c121850 */
[----:B------:R-:W-:Y:S04]  /*be10*/  STL.64 [R1+0xa78], R206 ;  /* 0x000a78ce01007387 */ /* 0x000fe80000100a00 */
[----:B------:R-:W-:Y:S04]  /*be20*/  STL.64 [R1+0xa80], R180 ;  /* 0x000a80b401007387 */ /* 0x000fe80000100a00 */
[----:B------:R-:W-:Y:S01]  /*be30*/  LDGSTS.E [R245+0x30004], desc[UR16][R206.64], !P2 ;  /* 0x30004000cef57fae */ /* 0x000fe2000d121850 */
[----:B------:R-:W-:-:S03]  /*be40*/  IMAD.WIDE R160, R2, 0x4, R160 ;  /* 0x0000000402a07825 */ /* 0x000fc600078e02a0 */
[----:B------:R-:W-:Y:S04]  /*be50*/  LDGSTS.E [R245+0x34004], desc[UR16][R180.64], !P2 ;  /* 0x34004000b4f57fae */ /* 0x000fe8000d121850 */
[----:B------:R1:W-:Y:S04]  /*be60*/  STL.64 [R1+0xa88], R160 ;  /* 0x000a88a001007387 */ /* 0x0003e80000100a00 */
[----:B------:R-:W-:Y:S01]  /*be70*/  LDGSTS.E [R245+0x38004], desc[UR16][R160.64], !P2 ;  /* 0x38004000a0f57fae */ /* 0x000fe2000d121850 */
[----:B---3--:R-:W-:-:S05]  /*be80*/  IMAD.WIDE R158, R2, 0x4, R162 ;  /* 0x00000004029e7825 */ /* 0x008fca00078e02a2 */
[----:B------:R3:W-:Y:S04]  /*be90*/  STL.64 [R1+0xa90], R158 ;  /* 0x000a909e01007387 */ /* 0x0007e80000100a00 */
[----:B-1----:R-:W4:Y:S04]  /*bea0*/  LDL.LU.64 R160, [R1+0x360] ;  /* 0x0003600001a07983 */ /* 0x002f280000300a00 */
[----:B------:R-:W4:Y:S04]  /*beb0*/  LDL.LU.64 R180, [R1+0x358] ;  /* 0x0003580001b47983 */ /* 0x000f280000300a00 */
[----:B------:R-:W4:Y:S04]  /*bec0*/  LDL.LU.64 R206, [R1+0x350] ;  /* 0x0003500001ce7983 */ /* 0x000f280000300a00 */
[----:B------:R-:W4:Y:S01]  /*bed0*/  LDL.LU.64 R248, [R1+0x348] ;  /* 0x0003480001f87983 */ /* 0x000f220000300a00 */
[----:B------:R-:W-:Y:S01]  /*bee0*/  IADD3 R4, R156, -0x73, RZ ;  /* 0xffffff8d9c047810 */ /* 0x000fe20007ffe0ff */
[----:B--2---:R-:W-:Y:S01]  /*bef0*/  IMAD.WIDE R176, R2, 0x4, R176 ;  /* 0x0000000402b07825 */ /* 0x004fe200078e02b0 */
[----:B------:R-:W1:Y:S01]  /*bf00*/  LDC R156, c[0x0][0x230] ;  /* 0x00008c00ff9c7b82 */ /* 0x000e620000000800 */
[----:B------:R3:W-:Y:S01]  /*bf10*/  LDGSTS.E [R245+0x3c004], desc[UR16][R158.64], !P2 ;  /* 0x3c0040009ef57fae */ /* 0x0007e2000d121850 */
[----:B------:R-:W-:Y:S01]  /*bf20*/  ISETP.GE.U32.AND P0, PT, R4, 0x7fffff4e, PT ;  /* 0x7fffff4e0400780c */ /* 0x000fe20003f06070 */
[----:B------:R-:W-:-:S04]  /*bf30*/  IMAD.WIDE R164, R2, 0x4, R164 ;  /* 0x0000000402a47825 */ /* 0x000fc800078e02a4 */
[----:B------:R-:W-:Y:S02]  /*bf40*/  VIADD R4, R5, 0xffffff8c ;  /* 0xffffff8c05047836 */ /* 0x000fe40000000000 */
[C---:B------:R-:W-:Y:S01]  /*bf50*/  IMAD.WIDE R162, R2.reuse, 0x4, R166 ;  /* 0x0000000402a27825 */ /* 0x040fe200078e02a6 */
[----:B------:R-:W-:Y:S01]  /*bf60*/  STL.64 [R1+0xa98], R176 ;  /* 0x000a98b001007387 */ /* 0x000fe20000100a00 */
[----:B------:R-:W2:Y:S02]  /*bf70*/  LDC R5, c[0x0][0x230] ;  /* 0x00008c00ff057b82 */ /* 0x000ea40000000800 */
[----:B---3--:R-:W-:Y:S01]  /*bf80*/  IMAD.WIDE R158, R2, 0x4, R168 ;  /* 0x00000004029e7825 */ /* 0x008fe200078e02a8 */
[----:B------:R3:W-:Y:S01]  /*bf90*/  STL.64 [R1+0xab8], R164 ;  /* 0x000ab8a401007387 */ /* 0x0007e20000100a00 */
[----:B------:R-:W-:-:S03]  /*bfa0*/  ISETP.GE.U32.AND P2, PT, R4, 0x7fffff4d, PT ;  /* 0x7fffff4d0400780c */ /* 0x000fc60003f46070 */
[----:B------:R-:W-:Y:S01]  /*bfb0*/  LDGSTS.E [R245+0x30008], desc[UR16][R176.64], !P0 ;  /* 0x30008000b0f57fae */ /* 0x000fe2000c121850 */
[----:B------:R-:W-:-:S03]  /*bfc0*/  IMAD.WIDE R168, R2, 0x4, R178 ;  /* 0x0000000402a87825 */ /* 0x000fc600078e02b2 */
[----:B------:R3:W-:Y:S01]  /*bfd0*/  LDGSTS.E [R245+0x34008], desc[UR16][R164.64], !P0 ;  /* 0x34008000a4f57fae */ /* 0x0007e2000c121850 */
[----:B------:R-:W-:-:S03]  /*bfe0*/  IMAD.WIDE R166, R2, 0x4, R170 ;  /* 0x0000000402a67825 */ /* 0x000fc600078e02aa */
[----:B------:R3:W-:Y:S04]  /*bff0*/  STL.64 [R1+0xb40], R162 ;  /* 0x000b40a201007387 */ /* 0x0007e80000100a00 */
[----:B------:R3:W-:Y:S04]  /*c000*/  LDGSTS.E [R245+0x38008], desc[UR16][R162.64], !P0 ;  /* 0x38008000a2f57fae */ /* 0x0007e8000c121850 */
[----:B------:R1:W-:Y:S04]  /*c010*/  STL.64 [R1+0xbc8], R158 ;  /* 0x000bc89e01007387 */ /* 0x0003e80000100a00 */
[----:B------:R2:W-:Y:S01]  /*c020*/  LDGSTS.E [R245+0x3c008], desc[UR16][R158.64], !P0 ;  /* 0x3c0080009ef57fae */ /* 0x0005e2000c121850 */
[----:B---3--:R-:W-:-:S03]  /*c030*/  IMAD.WIDE R164, R2, 0x4, R172 ;  /* 0x0000000402a47825 */ /* 0x008fc600078e02ac */
[----:B------:R-:W-:Y:S01]  /*c040*/  LDGSTS.E [R245+0x3000c], desc[UR16][R168.64], !P2 ;  /* 0x3000c000a8f57fae */ /* 0x000fe2000d121850 */
[----:B------:R-:W-:-:S03]  /*c050*/  IMAD.WIDE R162, R2, 0x4, R174 ;  /* 0x0000000402a27825 */ /* 0x000fc600078e02ae */
[----:B------:R-:W-:Y:S04]  /*c060*/  LDGSTS.E [R245+0x3400c], desc[UR16][R166.64], !P2 ;  /* 0x3400c000a6f57fae */ /* 0x000fe8000d121850 */
[----:B-1----:R-:W3:Y:S04]  /*c070*/  LDL.LU.64 R158, [R1+0x328] ;  /* 0x00032800019e7983 */ /* 0x002ee80000300a00 */
[----:B------:R-:W3:Y:S04]  /*c080*/  LDL.LU.64 R178, [R1+0x330] ;  /* 0x0003300001b27983 */ /* 0x000ee80000300a00 */
[----:B------:R-:W3:Y:S04]  /*c090*/  LDL.LU.64 R170, [R1+0x338] ;  /* 0x0003380001aa7983 */ /* 0x000ee80000300a00 */
[----:B------:R1:W-:Y:S04]  /*c0a0*/  STL.64 [R1+0xc70], R168 ;  /* 0x000c70a801007387 */ /* 0x0003e80000100a00 */
[----:B------:R-:W3:Y:S04]  /*c0b0*/  LDL.LU.64 R172, [R1+0x340] ;  /* 0x0003400001ac7983 */ /* 0x000ee80000300a00 */
[----:B------:R2:W-:Y:S04]  /*c0c0*/  STL.64 [R1+0xca8], R166 ;  /* 0x000ca8a601007387 */ /* 0x0005e80000100a00 */
[----:B------:R2:W-:Y:S04]  /*c0d0*/  STL.64 [R1+0xce0], R164 ;  /* 0x000ce0a401007387 */ /* 0x0005e80000100a00 */
[----:B------:R4:W-:Y:S04]  /*c0e0*/  STL.64 [R1+0xd08], R162 ;  /* 0x000d08a201007387 */ /* 0x0009e80000100a00 */
[----:B-1----:R-:W3:Y:S04]  /*c0f0*/  LDL.LU.64 R168, [R1+0x320] ;  /* 0x0003200001a87983 */ /* 0x002ee80000300a00 */
[----:B------:R-:W-:Y:S04]  /*c100*/  LDGSTS.E [R245+0x3800c], desc[UR16][R164.64], !P2 ;  /* 0x3800c000a4f57fae */ /* 0x000fe8000d121850 */
[----:B--2---:R-:W2:Y:S04]  /*c110*/  LDL.LU.64 R166, [R1+0x318] ;  /* 0x0003180001a67983 */ /* 0x004ea80000300a00 */
[----:B------:R-:W-:Y:S04]  /*c120*/  LDGSTS.E [R245+0x3c00c], desc[UR16][R162.64], !P2 ;  /* 0x3c00c000a2f57fae */ /* 0x000fe8000d121850 */
[----:B------:R-:W2:Y:S04]  /*c130*/  LDL.LU.64 R164, [R1+0x310] ;  /* 0x0003100001a47983 */ /* 0x000ea80000300a00 */
[----:B------:R-:W2:Y:S01]  /*c140*/  LDL.LU.64 R176, [R1+0x308] ;  /* 0x0003080001b07983 */ /* 0x000ea20000300a00 */
[----:B----4-:R-:W-:-:S04]  /*c150*/  IMAD.WIDE R160, R2, 0x4, R160 ;  /* 0x0000000402a07825 */ /* 0x010fc800078e02a0 */
[C---:B------:R-:W-:Y:S01]  /*c160*/  IMAD.WIDE R180, R2.reuse, 0x4, R180 ;  /* 0x0000000402b47825 */ /* 0x040fe200078e02b4 */
[----:B------:R1:W-:Y:S03]  /*c170*/  STL.64 [R1+0x6d8], R160 ;  /* 0x0006d8a001007387 */ /* 0x0003e60000100a00 */
[C---:B------:R-:W-:Y:S01]  /*c180*/  IMAD.WIDE R206, R2.reuse, 0x4, R206 ;  /* 0x0000000402ce7825 */ /* 0x040fe200078e02ce */
[----:B------:R4:W-:Y:S03]  /*c190*/  STL.64 [R1+0x6e0], R180 ;  /* 0x0006e0b401007387 */ /* 0x0009e60000100a00 */
[----:B------:R-:W-:Y:S01]  /*c1a0*/  IMAD.WIDE R174, R2, 0x4, R248 ;  /* 0x0000000402ae7825 */ /* 0x000fe200078e02f8 */
[----:B------:R4:W-:Y:S04]  /*c1b0*/  STL.64 [R1+0x6e8], R206 ;  /* 0x0006e8ce01007387 */ /* 0x0009e80000100a00 */
[----:B------:R-:W2:Y:S04]  /*c1c0*/  LDL.LU.64 R162, [R1+0x300] ;  /* 0x0003000001a27983 */ /* 0x000ea80000300a00 */
[----:B------:R3:W-:Y:S04]  /*c1d0*/  STL.64 [R1+0x6f0], R174 ;  /* 0x0006f0ae01007387 */ /* 0x0007e80000100a00 */
[----:B------:R-:W2:Y:S04]  /*c1e0*/  LDL.LU.64 R250, [R1+0x2f8] ;  /* 0x0002f80001fa7983 */ /* 0x000ea80000300a00 */
[----:B------:R-:W-:Y:S04]  /*c1f0*/  LDGSTS.E [R246+0x20000], desc[UR16][R160.64], !P1 ;  /* 0x20000000a0f67fae */ /* 0x000fe8000c921850 */
[----:B------:R-:W2:Y:S04]  /*c200*/  LDL.LU.64 R248, [R1+0x2f0] ;  /* 0x0002f00001f87983 */ /* 0x000ea80000300a00 */
[----:B------:R-:W-:Y:S04]  /*c210*/  LDGSTS.E [R246+0x24000], desc[UR16][R180.64], !P1 ;  /* 0x24000000b4f67fae */ /* 0x000fe8000c921850 */
[----:B-1----:R-:W2:Y:S04]  /*c220*/  LDL.LU.64 R160, [R1+0x2e8] ;  /* 0x0002e80001a07983 */ /* 0x002ea80000300a00 */
[----:B------:R-:W-:Y:S04]  /*c230*/  LDGSTS.E [R246+0x28000], desc[UR16][R206.64], !P1 ;  /* 0x28000000cef67fae */ /* 0x000fe8000c921850 */
[----:B----4-:R-:W4:Y:S01]  /*c240*/  LDL.LU.64 R180, [R1+0xfd8] ;  /* 0x000fd80001b47983 */ /* 0x010f220000300a00 */
[----:B------:R-:W-:-:S02]  /*c250*/  VIADD R4, R157, 0xffffffa7 ;  /* 0xffffffa79d047836 */ /* 0x000fc40000000000 */
[----:B------:R-:W1:Y:S01]  /*c260*/  LDC R157, c[0x0][0x230] ;  /* 0x00008c00ff9d7b82 */ /* 0x000e620000000800 */
[----:B------:R3:W-:Y:S04]  /*c270*/  LDGSTS.E [R246+0x2c000], desc[UR16][R174.64], !P1 ;  /* 0x2c000000aef67fae */ /* 0x0007e8000c921850 */
[----:B------:R-:W4:Y:S01]  /*c280*/  LDL.LU.64 R206, [R1+0xfd0] ;  /* 0x000fd00001ce7983 */ /* 0x000f220000300a00 */
[----:B------:R-:W-:Y:S02]  /*c290*/  ISETP.GE.U32.AND P0, PT, R4, 0x7fffff68, PT ;  /* 0x7fffff680400780c */ /* 0x000fe40003f06070 */
[----:B------:R-:W-:Y:S02]  /*c2a0*/  IADD3 R4, R156, -0x5a, RZ ;  /* 0xffffffa69c047810 */ /* 0x000fe40007ffe0ff */
[----:B------:R-:W2:Y:S02]  /*c2b0*/  LDC R156, c[0x0][0x230] ;  /* 0x00008c00ff9c7b82 */ /* 0x000ea40000000800 */
[----:B------:R-:W-:Y:S01]  /*c2c0*/  ISETP.GE.U32.AND P2, PT, R4, 0x7fffff67, PT ;  /* 0x7fffff670400780c */ /* 0x000fe20003f46070 */
[----:B------:R-:W-:-:S02]  /*c2d0*/  VIADD R4, R5, 0xffffffa5 ;  /* 0xffffffa505047836 */ /* 0x000fc40000000000 */
[----:B---3--:R-:W-:-:S03]  /*c2e0*/  IMAD.WIDE R158, R2, 0x4, R158 ;  /* 0x00000004029e7825 */ /* 0x008fc600078e029e */
[----:B------:R-:W3:Y:S01]  /*c2f0*/  LDC R5, c[0x0][0x230] ;  /* 0x00008c00ff057b82 */ /* 0x000ee20000000800 */
[----:B------:R-:W-:Y:S01]  /*c300*/  ISETP.GE.U32.AND P1, PT, R4, 0x7fffff66, PT ;  /* 0x7fffff660400780c */ /* 0x000fe20003f26070 */
[----:B------:R-:W-:-:S04]  /*c310*/  IMAD.WIDE R174, R2, 0x4, R172 ;  /* 0x0000000402ae7825 */ /* 0x000fc800078e02ac */
[C---:B------:R-:W-:Y:S01]  /*c320*/  IMAD.WIDE R172, R2.reuse, 0x4, R170 ;  /* 0x0000000402ac7825 */ /* 0x040fe200078e02aa */
[----:B------:R-:W-:Y:S03]  /*c330*/  STL.64 [R1+0x6f8], R174 ;  /* 0x0006f8ae01007387 */ /* 0x000fe60000100a00 */
[C---:B------:R-:W-:Y:S01]  /*c340*/  IMAD.WIDE R170, R2.reuse, 0x4, R178 ;  /* 0x0000000402aa7825 */ /* 0x040fe200078e02b2 */
[----:B------:R-:W-:Y:S03]  /*c350*/  LDGSTS.E [R246+0x20004], desc[UR16][R174.64], !P6 ;  /* 0x20004000aef67fae */ /* 0x000fe6000f121850 */
[----:B-1----:R-:W-:Y:S01]  /*c360*/  VIADD R4, R157, 0xffffffa4 ;  /* 0xffffffa49d047836 */ /* 0x002fe20000000000 */
[----:B------:R-:W-:Y:S01]  /*c370*/  STL.64 [R1+0x700], R172 ;  /* 0x000700ac01007387 */ /* 0x000fe20000100a00 */
[----:B------:R-:W1:Y:S03]  /*c380*/  LDC R157, c[0x0][0x230] ;  /* 0x00008c00ff9d7b82 */ /* 0x000e660000000800 */
[----:B------:R-:W-:Y:S04]  /*c390*/  LDGSTS.E [R246+0x24004], desc[UR16][R172.64], !P6 ;  /* 0x24004000acf67fae */ /* 0x000fe8000f121850 */
[----:B------:R3:W-:Y:S04]  /*c3a0*/  STL.64 [R1+0x708], R170 ;  /* 0x000708aa01007387 */ /* 0x0007e80000100a00 */
[----:B------:R3:W-:Y:S04]  /*c3b0*/  LDGSTS.E [R246+0x28004], desc[UR16][R170.64], !P6 ;  /* 0x28004000aaf67fae */ /* 0x0007e8000f121850 */
[----:B------:R2:W-:Y:S04]  /*c3c0*/  STL.64 [R1+0x710], R158 ;  /* 0x0007109e01007387 */ /* 0x0005e80000100a00 */
[----:B------:R2:W-:Y:S01]  /*c3d0*/  LDGSTS.E [R246+0x2c004], desc[UR16][R158.64], !P6 ;  /* 0x2c0040009ef67fae */ /* 0x0005e2000f121850 */
[----:B---3--:R-:W-:Y:S01]  /*c3e0*/  IMAD.WIDE R170, R2, 0x4, R168 ;  /* 0x0000000402aa7825 */ /* 0x008fe200078e02a8 */
[----:B------:R-:W-:-:S03]  /*c3f0*/  ISETP.GE.U32.AND P6, PT, R4, 0x7fffff65, PT ;  /* 0x7fffff650400780c */ /* 0x000fc60003fc6070 */
[----:B--2---:R-:W-:Y:S01]  /*c400*/  IMAD.WIDE R168, R2, 0x4, R166 ;  /* 0x0000000402a87825 */ /* 0x004fe200078e02a6 */
[----:B------:R-:W-:Y:S01]  /*c410*/  IADD3 R4, R156, -0x75, RZ ;  /* 0xffffff8b9c047810 */ /* 0x000fe20007ffe0ff */
[----:B------:R-:W-:Y:S01]  /*c420*/  LDGSTS.E [R246+0x20008], desc[UR16][R170.64], !P5 ;  /* 0x20008000aaf67fae */ /* 0x000fe2000e921850 */
[----:B------:R-:W2:Y:S01]  /*c430*/  LDC R156, c[0x0][0x230] ;  /* 0x00008c00ff9c7b82 */ /* 0x000ea20000000800 */
[C---:B------:R-:W-:Y:S02]  /*c440*/  IMAD.WIDE R166, R2.reuse, 0x4, R164 ;  /* 0x0000000402a67825 */ /* 0x040fe400078e02a4 */
[----:B------:R-:W-:Y:S02]  /*c450*/  LDGSTS.E [R246+0x24008], desc[UR16][R168.64], !P5 ;  /* 0x24008000a8f67fae */ /* 0x000fe4000e921850 */
[----:B------:R-:W-:Y:S02]  /*c460*/  IMAD.WIDE R164, R2, 0x4, R176 ;  /* 0x0000000402a47825 */ /* 0x000fe400078e02b0 */
[----:B------:R3:W-:Y:S01]  /*c470*/  LDGSTS.E [R246+0x28008], desc[UR16][R166.64], !P5 ;  /* 0x28008000a6f67fae */ /* 0x0007e2000e921850 */
[----:B------:R-:W1:Y:S03]  /*c480*/  LDC R158, c[0x0][0x230] ;  /* 0x00008c00ff9e7b82 */ /* 0x000e660000000800 */
[----:B------:R-:W-:Y:S04]  /*c490*/  STL.64 [R1+0x718], R170 ;  /* 0x000718aa01007387 */ /* 0x000fe80000100a00 */
[----:B------:R3:W-:Y:S01]  /*c4a0*/  LDGSTS.E [R246+0x2c008], desc[UR16][R164.64], !P5 ;  /* 0x2c008000a4f67fae */ /* 0x0007e2000e921850 */
[----:B------:R-:W-:-:S03]  /*c4b0*/  ISETP.GE.U32.AND P5, PT, R4, 0x7fffff4c, PT ;  /* 0x7fffff4c0400780c */ /* 0x000fc60003fa6070 */
[----:B------:R-:W-:Y:S04]  /*c4c0*/  STL.64 [R1+0x728], R168 ;  /* 0x000728a801007387 */ /* 0x000fe80000100a00 */
[----:B------:R3:W-:Y:S04]  /*c4d0*/  STL.64 [R1+0x740], R166 ;  /* 0x000740a601007387 */ /* 0x0007e80000100a00 */
[----:B------:R3:W-:Y:S01]  /*c4e0*/  STL.64 [R1+0x7b8], R164 ;  /* 0x0007b8a401007387 */ /* 0x0007e20000100a00 */
[----:B------:R-:W-:Y:S02]  /*c4f0*/  VIADD R4, R5, 0xffffff8a ;  /* 0xffffff8a05047836 */ /* 0x000fe40000000000 */
[C---:B------:R-:W-:Y:S01]  /*c500*/  IMAD.WIDE R160, R2.reuse, 0x4, R160 ;  /* 0x0000000402a07825 */ /* 0x040fe200078e02a0 */
[----:B------:R-:W2:Y:S03]  /*c510*/  LDC R5, c[0x0][0x230] ;  /* 0x00008c00ff057b82 */ /* 0x000ea60000000800 */
[----:B---3--:R-:W-:-:S04]  /*c520*/  IMAD.WIDE R166, R2, 0x4, R162 ;  /* 0x0000000402a67825 */ /* 0x008fc800078e02a2 */
[C---:B------:R-:W-:Y:S01]  /*c530*/  IMAD.WIDE R164, R2.reuse, 0x4, R250 ;  /* 0x0000000402a47825 */ /* 0x040fe200078e02fa */
[----:B------:R4:W-:Y:S03]  /*c540*/  STL.64 [R1+0x868], R166 ;  /* 0x000868a601007387 */ /* 0x0009e60000100a00 */
[C---:B------:R-:W-:Y:S01]  /*c550*/  IMAD.WIDE R162, R2.reuse, 0x4, R248 ;  /* 0x0000000402a27825 */ /* 0x040fe200078e02f8 */
[----:B------:R4:W-:Y:S04]  /*c560*/  LDGSTS.E [R246+0x2000c], desc[UR16][R166.64], !P4 ;  /* 0x2000c000a6f67fae */ /* 0x0009e8000e121850 */
[----:B------:R3:W-:Y:S04]  /*c570*/  STL.64 [R1+0x890], R164 ;  /* 0x000890a401007387 */ /* 0x0007e80000100a00 */
[----:B------:R3:W-:Y:S01]  /*c580*/  LDGSTS.E [R246+0x2400c], desc[UR16][R164.64], !P4 ;  /* 0x2400c000a4f67fae */ /* 0x0007e2000e121850 */
[----:B----4-:R-:W-:-:S03]  /*c590*/  IMAD.WIDE R166, R2, 0x4, R206 ;  /* 0x0000000402a67825 */ /* 0x010fc600078e02ce */
[----:B------:R4:W-:Y:S04]  /*c5a0*/  STL.64 [R1+0x8c8], R162 ;  /* 0x0008c8a201007387 */ /* 0x0009e80000100a00 */
[----:B------:R4:W-:Y:S01]  /*c5b0*/  LDGSTS.E [R246+0x2800c], desc[UR16][R162.64], !P4 ;  /* 0x2800c000a2f67fae */ /* 0x0009e2000e121850 */
[----:B---3--:R-:W-:-:S03]  /*c5c0*/  IMAD.WIDE R164, R2, 0x4, R180 ;  /* 0x0000000402a47825 */ /* 0x008fc600078e02b4 */
[----:B------:R3:W-:Y:S04]  /*c5d0*/  STL.64 [R1+0x8f8], R160 ;  /* 0x0008f8a001007387 */ /* 0x0007e80000100a00 */
[----:B------:R3:W-:Y:S01]  /*c5e0*/  LDGSTS.E [R246+0x2c00c], desc[UR16][R160.64], !P4 ;  /* 0x2c00c000a0f67fae */ /* 0x0007e2000e121850 */
[----:B----4-:R-:W-:-:S03]  /*c5f0*/  IMAD.WIDE R162, R2, 0x4, R182 ;  /* 0x0000000402a27825 */ /* 0x010fc600078e02b6 */
[----:B------:R-:W-:Y:S01]  /*c600*/  STL.64 [R1+0xad8], R166 ;  /* 0x000ad8a601007387 */ /* 0x000fe20000100a00 */
[----:B------:R-:W-:-:S03]  /*c610*/  ISETP.GE.U32.AND P4, PT, R4, 0x7fffff4b, PT ;  /* 0x7fffff4b0400780c */ /* 0x000fc60003f86070 */
[----:B------:R-:W-:Y:S01]  /*c620*/  LDGSTS.E [R246+0x30000], desc[UR16][R166.64], !P5 ;  /* 0x30000000a6f67fae */ /* 0x000fe2000e921850 */
[----:B---3--:R-:W-:-:S03]  /*c630*/  IMAD.WIDE R160, R2, 0x4, R184 ;  /* 0x0000000402a07825 */ /* 0x008fc600078e02b8 */
[----:B------:R3:W-:Y:S04]  /*c640*/  STL.64 [R1+0xae0], R164 ;  /* 0x000ae0a401007387 */ /* 0x0007e80000100a00 */
[----:B------:R3:W-:Y:S01]  /*c650*/  LDGSTS.E [R246+0x34000], desc[UR16][R164.64], !P5 ;  /* 0x34000000a4f67fae */ /* 0x0007e2000e921850 */
[----:B-1----:R-:W-:-:S03]  /*c660*/  VIADD R4, R158, 0xffffff89 ;  /* 0xffffff899e047836 */ /* 0x002fc60000000000 */
[----:B------:R1:W-:Y:S01]  /*c670*/  STL.64 [R1+0xae8], R162 ;  /* 0x000ae8a201007387 */ /* 0x0003e20000100a00 */
[----:B------:R-:W-:-:S03]  /*c680*/  IMAD.WIDE R158, R2, 0x4, R190 ;  /* 0x00000004029e7825 */ /* 0x000fc600078e02be */
[----:B------:R1:W-:Y:S01]  /*c690*/  LDGSTS.E [R246+0x38000], desc[UR16][R162.64], !P5 ;  /* 0x38000000a2f67fae */ /* 0x0003e2000e921850 */
[----:B---3--:R-:W-:-:S03]  /*c6a0*/  IMAD.WIDE R164, R2, 0x4, R208 ;  /* 0x0000000402a47825 */ /* 0x008fc600078e02d0 */
[----:B------:R3:W-:Y:S04]  /*c6b0*/  STL.64 [R1+0xaf0], R160 ;  /* 0x000af0a001007387 */ /* 0x0007e80000100a00 */
[----:B------:R3:W-:Y:S01]  /*c6c0*/  LDGSTS.E [R246+0x3c000], desc[UR16][R160.64], !P5 ;  /* 0x3c000000a0f67fae */ /* 0x0007e2000e921850 */
[----:B-1----:R-:W-:-:S03]  /*c6d0*/  IMAD.WIDE R162, R2, 0x4, R186 ;  /* 0x0000000402a27825 */ /* 0x002fc600078e02ba */
[----:B------:R1:W-:Y:S04]  /*c6e0*/  STL.64 [R1+0xaf8], R164 ;  /* 0x000af8a401007387 */ /* 0x0003e80000100a00 */
[----:B------:R4:W-:Y:S01]  /*c6f0*/  STL.64 [R1+0xb00], R162 ;  /* 0x000b00a201007387 */ /* 0x0009e20000100a00 */
[----:B---3--:R-:W-:-:S03]  /*c700*/  IMAD.WIDE R160, R2, 0x4, R188 ;  /* 0x0000000402a07825 */ /* 0x008fc600078e02bc */
[----:B------:R-:W-:Y:S04]  /*c710*/  LDGSTS.E [R246+0x30004], desc[UR16][R164.64], !P4 ;  /* 0x30004000a4f67fae */ /* 0x000fe8000e121850 */
[----:B------:R3:W-:Y:S04]  /*c720*/  STL.64 [R1+0xb08], R160 ;  /* 0x000b08a001007387 */ /* 0x0007e80000100a00 */
[----:B------:R2:W-:Y:S04]  /*c730*/  STL.64 [R1+0xb10], R158 ;  /* 0x000b109e01007387 */ /* 0x0005e80000100a00 */
[----:B------:R-:W2:Y:S04]  /*c740*/  LDL.LU.64 R168, [R1+0x2e0] ;  /* 0x0002e00001a87983 */ /* 0x000ea80000300a00 */
[----:B------:R-:W2:Y:S04]  /*c750*/  LDL.LU.64 R166, [R1+0x2d8] ;  /* 0x0002d80001a67983 */ /* 0x000ea80000300a00 */
[----:B-1----:R-:W2:Y:S04]  /*c760*/  LDL.LU.64 R164, [R1+0x2d0] ;  /* 0x0002d00001a47983 */ /* 0x002ea80000300a00 */
[----:B------:R-:W2:Y:S04]  /*c770*/  LDL.LU.64 R176, [R1+0x2c8] ;  /* 0x0002c80001b07983 */ /* 0x000ea80000300a00 */
[----:B------:R-:W-:Y:S04]  /*c780*/  LDGSTS.E [R246+0x34004], desc[UR16][R162.64], !P4 ;  /* 0x34004000a2f67fae */ /* 0x000fe8000e121850 */
[----:B------:R-:W-:Y:S01]  /*c790*/  LDGSTS.E [R246+0x38004], desc[UR16][R160.64], !P4 ;  /* 0x38004000a0f67fae */ /* 0x000fe2000e121850 */
[----:B------:R-:W-:-:S03]  /*c7a0*/  ISETP.GE.U32.AND P5, PT, R4, 0x7fffff4a, PT ;  /* 0x7fffff4a0400780c */ /* 0x000fc60003fa6070 */
[----:B----4-:R-:W4:Y:S04]  /*c7b0*/  LDL.LU.64 R162, [R1+0x2c0] ;  /* 0x0002c00001a27983 */ /* 0x010f280000300a00 */
[----:B------:R-:W4:Y:S04]  /*c7c0*/  LDL.LU.64 R250, [R1+0x2b8] ;  /* 0x0002b80001fa7983 */ /* 0x000f280000300a00 */
[----:B------:R-:W4:Y:S04]  /*c7d0*/  LDL.LU.64 R248, [R1+0x2b0] ;  /* 0x0002b00001f87983 */ /* 0x000f280000300a00 */
[----:B---3--:R-:W3:Y:S01]  /*c7e0*/  LDL.LU.64 R160, [R1+0x2a8] ;  /* 0x0002a80001a07983 */ /* 0x008ee20000300a00 */
[----:B------:R-:W-:Y:S01]  /*c7f0*/  IADD3 R4, R157, -0x78, RZ ;  /* 0xffffff889d047810 */ /* 0x000fe20007ffe0ff */
[----:B------:R-:W-:Y:S01]  /*c800*/  IMAD.WIDE R186, R2, 0x4, R242 ;  /* 0x0000000402ba7825 */ /* 0x000fe200078e02f2 */
[----:B------:R-:W1:Y:S01]  /*c810*/  LDC R157, c[0x0][0x230] ;  /* 0x00008c00ff9d7b82 */ /* 0x000e620000000800 */
[----:B------:R2:W-:Y:S01]  /*c820*/  LDGSTS.E [R246+0x3c004], desc[UR16][R158.64], !P4 ;  /* 0x3c0040009ef67fae */ /* 0x0005e2000e121850 */
[----:B------:R-:W-:Y:S01]  /*c830*/  ISETP.GE.U32.AND P4, PT, R4, 0x7fffff49, PT ;  /* 0x7fffff490400780c */ /* 0x000fe20003f86070 */
[----:B------:R-:W-:-:S04]  /*c840*/  IMAD.WIDE R178, R2, 0x4, R192 ;  /* 0x0000000402b27825 */ /* 0x000fc800078e02c0 */
[C---:B------:R-:W-:Y:S01]  /*c850*/  IMAD.WIDE R184, R2.reuse, 0x4, R194 ;  /* 0x0000000402b87825 */ /* 0x040fe200078e02c2 */
[----:B------:R-:W-:Y:S03]  /*c860*/  STL.64 [R1+0xb18], R186 ;  /* 0x000b18ba01007387 */ /* 0x000fe60000100a00 */
[C---:B------:R-:W-:Y:S01]  /*c870*/  IMAD.WIDE R182, R2.reuse, 0x4, R196 ;  /* 0x0000000402b67825 */ /* 0x040fe200078e02c4 */
[----:B------:R-:W-:Y:S01]  /*c880*/  LDGSTS.E [R246+0x30008], desc[UR16][R186.64], !P5 ;  /* 0x30008000baf67fae */ /* 0x000fe2000e921850 */
[----:B--2---:R-:W2:Y:S02]  /*c890*/  LDC R158, c[0x0][0x230] ;  /* 0x00008c00ff9e7b82 */ /* 0x004ea40000000800 */
[C---:B------:R-:W-:Y:S01]  /*c8a0*/  IMAD.WIDE R180, R2.reuse, 0x4, R198 ;  /* 0x0000000402b47825 */ /* 0x040fe200078e02c6 */
[----:B------:R-:W-:Y:S03]  /*c8b0*/  STL.64 [R1+0xcd8], R178 ;  /* 0x000cd8b201007387 */ /* 0x000fe60000100a00 */
[C---:B------:R-:W-:Y:S01]  /*c8c0*/  IMAD.WIDE R174, R2.reuse, 0x4, R200 ;  /* 0x0000000402ae7825 */ /* 0x040fe200078e02c8 */
[----:B------:R-:W-:Y:S01]  /*c8d0*/  LDGSTS.E [R246+0x34008], desc[UR16][R184.64], !P5 ;  /* 0x34008000b8f67fae */ /* 0x000fe2000e921850 */
[----:B------:R-:W2:Y:S02]  /*c8e0*/  LDC R159, c[0x0][0x230] ;  /* 0x00008c00ff9f7b82 */ /* 0x000ea40000000800 */
[C---:B------:R-:W-:Y:S01]  /*c8f0*/  IMAD.WIDE R172, R2.reuse, 0x4, R202 ;  /* 0x0000000402ac7825 */ /* 0x040fe200078e02ca */
[----:B------:R-:W-:Y:S04]  /*c900*/  STL.64 [R1+0xb20], R184 ;  /* 0x000b20b801007387 */ /* 0x000fe80000100a00 */
[----:B------:R-:W-:Y:S01]  /*c910*/  LDGSTS.E [R246+0x38008], desc[UR16][R182.64], !P5 ;  /* 0x38008000b6f67fae */ /* 0x000fe2000e921850 */
[----:B------:R-:W-:-:S03]  /*c920*/  IMAD.WIDE R170, R2, 0x4, R204 ;  /* 0x0000000402aa7825 */ /* 0x000fc600078e02cc */
[----:B------:R-:W-:Y:S04]  /*c930*/  STL.64 [R1+0xb28], R182 ;  /* 0x000b28b601007387 */ /* 0x000fe80000100a00 */
[----:B------:R-:W-:Y:S04]  /*c940*/  LDGSTS.E [R246+0x3c008], desc[UR16][R180.64], !P5 ;  /* 0x3c008000b4f67fae */ /* 0x000fe8000e921850 */
[----:B------:R-:W-:Y:S04]  /*c950*/  STL.64 [R1+0xb30], R180 ;  /* 0x000b30b401007387 */ /* 0x000fe80000100a00 */
[----:B------:R-:W-:Y:S04]  /*c960*/  LDGSTS.E [R246+0x3000c], desc[UR16][R178.64], !P4 ;  /* 0x3000c000b2f67fae */ /* 0x000fe8000e121850 */
[----:B------:R-:W-:Y:S04]  /*c970*/  STL.64 [R1+0xc68], R174 ;  /* 0x000c68ae01007387 */ /* 0x000fe80000100a00 */
[----:B------:R-:W-:Y:S04]  /*c980*/  LDGSTS.E [R246+0x3400c], desc[UR16][R174.64], !P4 ;  /* 0x3400c000aef67fae */ /* 0x000fe8000e121850 */
[----:B------:R1:W-:Y:S04]  /*c990*/  STL.64 [R1+0xca0], R172 ;  /* 0x000ca0ac01007387 */ /* 0x0003e80000100a00 */
[----:B------:R1:W-:Y:S04]  /*c9a0*/  LDGSTS.E [R246+0x3800c], desc[UR16][R172.64], !P4 ;  /* 0x3800c000acf67fae */ /* 0x0003e8000e121850 */
[----:B------:R1:W-:Y:S04]  /*c9b0*/  STL.64 [R1+0xcd0], R170 ;  /* 0x000cd0aa01007387 */ /* 0x0003e80000100a00 */
[----:B------:R-:W-:Y:S01]  /*c9c0*/  LDGSTS.E [R246+0x3c00c], desc[UR16][R170.64], !P4 ;  /* 0x3c00c000aaf67fae */ /* 0x000fe2000e121850 */
[----:B-1----:R-:W-:-:S04]  /*c9d0*/  IMAD.WIDE R172, R2, 0x4, R168 ;  /* 0x0000000402ac7825 */ /* 0x002fc800078e02a8 */
[C---:B------:R-:W-:Y:S01]  /*c9e0*/  IMAD.WIDE R168, R2.reuse, 0x4, R166 ;  /* 0x0000000402a87825 */ /* 0x040fe200078e02a6 */
[----:B------:R1:W-:Y:S03]  /*c9f0*/  STL.64 [R1+0x758], R172 ;  /* 0x000758ac01007387 */ /* 0x0003e60000100a00 */
[C---:B------:R-:W-:Y:S01]  /*ca00*/  IMAD.WIDE R166, R2.reuse, 0x4, R164 ;  /* 0x0000000402a67825 */ /* 0x040fe200078e02a4 */
[----:B------:R-:W2:Y:S03]  /*ca10*/  LDL.LU.64 R170, [R1+0x2a0] ;  /* 0x0002a00001aa7983 */ /* 0x000ea60000300a00 */
[C---:B------:R-:W-:Y:S01]  /*ca20*/  IMAD.WIDE R164, R2.reuse, 0x4, R176 ;  /* 0x0000000402a47825 */ /* 0x040fe200078e02b0 */
[----:B------:R3:W-:Y:S04]  /*ca30*/  STL.64 [R1+0x760], R168 ;  /* 0x000760a801007387 */ /* 0x0007e80000100a00 */
[----:B------:R-:W2:Y:S04]  /*ca40*/  LDL.LU.64 R178, [R1+0x280] ;  /* 0x0002800001b27983 */ /* 0x000ea80000300a00 */
[----:B------:R1:W-:Y:S04]  /*ca50*/  LDGSTS.E [R247+0x20000], desc[UR16][R172.64], !P0 ;  /* 0x20000000acf77fae */ /* 0x0003e8000c121850 */
[----:B------:R3:W-:Y:S01]  /*ca60*/  STL.64 [R1+0x768], R166 ;  /* 0x000768a601007387 */ /* 0x0007e20000100a00 */
[----:B----4-:R-:W-:-:S03]  /*ca70*/  IMAD.WIDE R174, R2, 0x4, R162 ;  /* 0x0000000402ae7825 */ /* 0x010fc600078e02a2 */
[----:B------:R4:W-:Y:S01]  /*ca80*/  STL.64 [R1+0x770], R164 ;  /* 0x000770a401007387 */ /* 0x0009e20000100a00 */
[----:B-1----:R-:W-:-:S03]  /*ca90*/  IMAD.WIDE R172, R2, 0x4, R250 ;  /* 0x0000000402ac7825 */ /* 0x002fc600078e02fa */
[----:B------:R-:W-:Y:S01]  /*caa0*/  LDGSTS.E [R247+0x24000], desc[UR16][R168.64], !P0 ;  /* 0x24000000a8f77fae */ /* 0x000fe2000c121850 */
[----:B------:R-:W-:-:S03]  /*cab0*/  IMAD.WIDE R162, R2, 0x4, R248 ;  /* 0x0000000402a27825 */ /* 0x000fc600078e02f8 */
[----:B------:R-:W-:Y:S01]  /*cac0*/  LDGSTS.E [R247+0x28000], desc[UR16][R166.64], !P0 ;  /* 0x28000000a6f77fae */ /* 0x000fe2000c121850 */
[----:B---3--:R-:W-:-:S03]  /*cad0*/  IMAD.WIDE R160, R2, 0x4, R160 ;  /* 0x0000000402a07825 */ /* 0x008fc600078e02a0 */
[----:B------:R-:W-:Y:S04]  /*cae0*/  LDGSTS.E [R247+0x2c000], desc[UR16][R164.64], !P0 ;  /* 0x2c000000a4f77fae */ /* 0x000fe8000c121850 */
[----:B------:R-:W3:Y:S04]  /*caf0*/  LDL.LU.64 R168, [R1+0x298] ;  /* 0x0002980001a87983 */ /* 0x000ee80000300a00 */
[----:B------:R-:W3:Y:S04]  /*cb00*/  LDL.LU.64 R166, [R1+0x290] ;  /* 0x0002900001a67983 */ /* 0x000ee80000300a00 */
[----:B------:R1:W-:Y:S04]  /*cb10*/  STL.64 [R1+0x778], R174 ;  /* 0x000778ae01007387 */ /* 0x0003e80000100a00 */
[----:B------:R-:W-:Y:S04]  /*cb20*/  STL.64 [R1+0x780], R172 ;  /* 0x000780ac01007387 */ /* 0x000fe80000100a00 */
[----:B----4-:R-:W4:Y:S04]  /*cb30*/  LDL.LU.64 R164, [R1+0x288] ;  /* 0x0002880001a47983 */ /* 0x010f280000300a00 */
[----:B------:R1:W-:Y:S04]  /*cb40*/  STL.64 [R1+0x788], R162 ;  /* 0x000788a201007387 */ /* 0x0003e80000100a00 */
[----:B------:R1:W-:Y:S04]  /*cb50*/  STL.64 [R1+0x790], R160 ;  /* 0x000790a001007387 */ /* 0x0003e80000100a00 */
[----:B------:R-:W4:Y:S04]  /*cb60*/  LDL.LU.64 R176, [R1+0x278] ;  /* 0x0002780001b07983 */ /* 0x000f280000300a00 */
[----:B------:R-:W4:Y:S04]  /*cb70*/  LDL.LU.64 R250, [R1+0x270] ;  /* 0x0002700001fa7983 */ /* 0x000f280000300a00 */
[----:B------:R-:W4:Y:S01]  /*cb80*/  LDL.LU.64 R248, [R1+0x268] ;  /* 0x0002680001f87983 */ /* 0x000f220000300a00 */
[----:B------:R-:W-:-:S03]  /*cb90*/  IMAD.WIDE R194, R2, 0x4, R212 ;  /* 0x0000000402c27825 */ /* 0x000fc600078e02d4 */
[----:B------:R1:W-:Y:S01]  /*cba0*/  LDGSTS.E [R247+0x20004], desc[UR16][R174.64], !P2 ;  /* 0x20004000aef77fae */ /* 0x0003e2000d121850 */
[----:B------:R-:W-:-:S03]  /*cbb0*/  IMAD.WIDE R186, R2, 0x4, R214 ;  /* 0x0000000402ba7825 */ /* 0x000fc600078e02d6 */
[----:B------:R-:W-:Y:S01]  /*cbc0*/  LDGSTS.E [R247+0x24004], desc[UR16][R172.64], !P2 ;  /* 0x24004000acf77fae */ /* 0x000fe2000d121850 */
[----:B------:R-:W-:Y:S02]  /*cbd0*/  VIADD R5, R5, 0xffffff87 ;  /* 0xffffff8705057836 */ /* 0x000fe40000000000 */
[C---:B------:R-:W-:Y:S01]  /*cbe0*/  IMAD.WIDE R192, R2.reuse, 0x4, R224 ;  /* 0x0000000402c07825 */ /* 0x040fe200078e02e0 */
[----:B------:R1:W-:Y:S03]  /*cbf0*/  LDGSTS.E [R247+0x28004], desc[UR16][R162.64], !P2 ;  /* 0x28004000a2f77fae */ /* 0x0003e6000d121850 */
[C---:B-1----:R-:W-:Y:S01]  /*cc00*/  IMAD.WIDE R174, R2.reuse, 0x4, R216 ;  /* 0x0000000402ae7825 */ /* 0x042fe200078e02d8 */
[----:B------:R-:W-:Y:S01]  /*cc10*/  ISETP.GE.U32.AND P5, PT, R5, 0x7fffff48, PT ;  /* 0x7fffff480500780c */ /* 0x000fe20003fa6070 */
[----:B------:R1:W-:Y:S01]  /*cc20*/  LDGSTS.E [R247+0x2c004], desc[UR16][R160.64], !P2 ;  /* 0x2c004000a0f77fae */ /* 0x0003e2000d121850 */
[----:B------:R-:W4:Y:S01]  /*cc30*/  LDC R5, c[0x0][0x230] ;  /* 0x00008c00ff057b82 */ /* 0x000f220000000800 */
[----:B------:R-:W-:-:S04]  /*cc40*/  IMAD.WIDE R190, R2, 0x4, R226 ;  /* 0x0000000402be7825 */ /* 0x000fc800078e02e2 */
[----:B------:R-:W-:-:S03]  /*cc50*/  IMAD.WIDE R188, R2, 0x4, R228 ;  /* 0x0000000402bc7825 */ /* 0x000fc600078e02e4 */
[----:B------:R-:W4:Y:S01]  /*cc60*/  LDC R162, c[0x0][0x230] ;  /* 0x00008c00ffa27b82 */ /* 0x000f220000000800 */
[----:B------:R-:W-:-:S04]  /*cc70*/  IMAD.WIDE R184, R2, 0x4, R230 ;  /* 0x0000000402b87825 */ /* 0x000fc800078e02e6 */
[----:B------:R-:W-:-:S03]  /*cc80*/  IMAD.WIDE R182, R2, 0x4, R232 ;  /* 0x0000000402b67825 */ /* 0x000fc600078e02e8 */
[----:B-1----:R-:W1:Y:S01]  /*cc90*/  LDC R160, c[0x0][0x230] ;  /* 0x00008c00ffa07b82 */ /* 0x002e620000000800 */
[----:B------:R-:W-:-:S04]  /*cca0*/  IMAD.WIDE R180, R2, 0x4, R234 ;  /* 0x0000000402b47825 */ /* 0x000fc800078e02ea */
[----:B------:R-:W-:-:S03]  /*ccb0*/  IMAD.WIDE R172, R2, 0x4, R236 ;  /* 0x0000000402ac7825 */ /* 0x000fc600078e02ec */
[----:B------:R-:W1:Y:S01]  /*ccc0*/  LDC R161, c[0x0][0x230] ;  /* 0x00008c00ffa17b82 */ /* 0x000e620000000800 */
[----:B--2---:R-:W-:-:S04]  /*ccd0*/  IMAD.WIDE R242, R2, 0x4, R170 ;  /* 0x0000000402f27825 */ /* 0x004fc800078e02aa */
[C---:B------:R-:W-:Y:S01]  /*cce0*/  IMAD.WIDE R202, R2.reuse, 0x4, R178 ;  /* 0x0000000402ca7825 */ /* 0x040fe200078e02b2 */
[----:B------:R-:W-:Y:S03]  /*ccf0*/  STL.64 [R1+0x798], R242 ;  /* 0x000798f201007387 */ /* 0x000fe60000100a00 */
[C---:B------:R-:W-:Y:S01]  /*cd00*/  IMAD.WIDE R178, R2.reuse, 0x4, R210 ;  /* 0x0000000402b27825 */ /* 0x040fe200078e02d2 */
[----:B------:R-:W-:Y:S04]  /*cd10*/  STL.64 [R1+0x8c0], R202 ;  /* 0x0008c0ca01007387 */ /* 0x000fe80000100a00 */
[----:B------:R-:W-:Y:S04]  /*cd20*/  STL.64 [R1+0xb58], R178 ;  /* 0x000b58b201007387 */ /* 0x000fe80000100a00 */
[----:B------:R-:W-:Y:S04]  /*cd30*/  STL.64 [R1+0xbb8], R194 ;  /* 0x000bb8c201007387 */ /* 0x000fe80000100a00 */
[----:B------:R-:W-:Y:S01]  /*cd40*/  STL.64 [R1+0xd70], R186 ;  /* 0x000d70ba01007387 */ /* 0x000fe20000100a00 */
[----:B------:R-:W-:-:S03]  /*cd50*/  IMAD.WIDE R170, R2, 0x4, R220 ;  /* 0x0000000402aa7825 */ /* 0x000fc600078e02dc */
[----:B------:R-:W-:Y:S01]  /*cd60*/  LDGSTS.E [R247+0x20008], desc[UR16][R242.64], !P1 ;  /* 0x20008000f2f77fae */ /* 0x000fe2000c921850 */
[----:B---3--:R-:W-:-:S04]  /*cd70*/  IMAD.WIDE R208, R2, 0x4, R168 ;  /* 0x0000000402d07825 */ /* 0x008fc800078e02a8 */
[C---:B------:R-:W-:Y:S01]  /*cd80*/  IMAD.WIDE R206, R2.reuse, 0x4, R166 ;  /* 0x0000000402ce7825 */ /* 0x040fe200078e02a6 */
[----:B------:R-:W-:Y:S04]  /*cd90*/  STL.64 [R1+0x7a0], R208 ;  /* 0x0007a0d001007387 */ /* 0x000fe80000100a00 */
[----:B------:R-:W-:Y:S01]  /*cda0*/  STL.64 [R1+0xd98], R174 ;  /* 0x000d98ae01007387 */ /* 0x000fe20000100a00 */
[----:B------:R-:W-:-:S04]  /*cdb0*/  IMAD.WIDE R168, R2, 0x4, R222 ;  /* 0x0000000402a87825 */ /* 0x000fc800078e02de */
[C---:B----4-:R-:W-:Y:S01]  /*cdc0*/  IMAD.WIDE R204, R2.reuse, 0x4, R164 ;  /* 0x0000000402cc7825 */ /* 0x050fe200078e02a4 */
[----:B------:R-:W-:Y:S04]  /*cdd0*/  STL.64 [R1+0x7a8], R206 ;  /* 0x0007a8ce01007387 */ /* 0x000fe80000100a00 */
[----:B------:R-:W-:Y:S01]  /*cde0*/  STL.64 [R1+0x7b0], R204 ;  /* 0x0007b0cc01007387 */ /* 0x000fe20000100a00 */
[----:B------:R-:W-:-:S03]  /*cdf0*/  IMAD.WIDE R200, R2, 0x4, R176 ;  /* 0x0000000402c87825 */ /* 0x000fc600078e02b0 */
[----:B------:R-:W-:Y:S01]  /*ce00*/  LDGSTS.E [R247+0x24008], desc[UR16][R208.64], !P1 ;  /* 0x24008000d0f77fae */ /* 0x000fe2000c921850 */
[----:B------:R-:W-:-:S03]  /*ce10*/  IMAD.WIDE R198, R2, 0x4, R250 ;  /* 0x0000000402c67825 */ /* 0x000fc600078e02fa */
[----:B------:R-:W-:Y:S01]  /*ce20*/  STL.64 [R1+0x7c0], R200 ;  /* 0x0007c0c801007387 */ /* 0x000fe20000100a00 */
[----:B------:R-:W-:-:S03]  /*ce30*/  IMAD.WIDE R196, R2, 0x4, R248 ;  /* 0x0000000402c47825 */ /* 0x000fc600078e02f8 */
[----:B------:R-:W-:Y:S01]  /*ce40*/  STL.64 [R1+0x7c8], R198 ;  /* 0x0007c8c601007387 */ /* 0x000fe20000100a00 */
[----:B------:R-:W-:-:S03]  /*ce50*/  IMAD.WIDE R176, R2, 0x4, R218 ;  /* 0x0000000402b07825 */ /* 0x000fc600078e02da */
[----:B------:R-:W-:Y:S04]  /*ce60*/  STL.64 [R1+0x7d0], R196 ;  /* 0x0007d0c401007387 */ /* 0x000fe80000100a00 */
[----:B------:R-:W-:Y:S04]  /*ce70*/  STL.64 [R1+0xb60], R176 ;  /* 0x000b60b001007387 */ /* 0x000fe80000100a00 */
[----:B------:R2:W-:Y:S01]  /*ce80*/  STL.64 [R1+0xb68], R170 ;  /* 0x000b68aa01007387 */ /* 0x0005e20000100a00 */
[----:B------:R-:W-:-:S03]  /*ce90*/  IMAD.WIDE R166, R2, 0x4, R238 ;  /* 0x0000000402a67825 */ /* 0x000fc600078e02ee */
[----:B------:R3:W-:Y:S01]  /*cea0*/  STL.64 [R1+0xb70], R168 ;  /* 0x000b70a801007387 */ /* 0x0007e20000100a00 */
[----:B------:R-:W-:-:S03]  /*ceb0*/  IMAD.WIDE R164, R2, 0x4, R240 ;  /* 0x0000000402a47825 */ /* 0x000fc600078e02f0 */
[----:B------:R-:W-:Y:S04]  /*cec0*/  STL.64 [R1+0xb80], R192 ;  /* 0x000b80c001007387 */ /* 0x000fe80000100a00 */
[----:B------:R-:W-:Y:S04]  /*ced0*/  LDGSTS.E [R247+0x28008], desc[UR16][R206.64], !P1 ;  /* 0x28008000cef77fae */ /* 0x000fe8000c921850 */
        /* <DEDUP_REMOVED lines=14> */
[----:B------:R4:W-:Y:S04]  /*cfc0*/  STL.64 [R1+0xc98], R164 ;  /* 0x000c98a401007387 */ /* 0x0009e80000100a00 */
[----:B------:R-:W-:Y:S01]  /*cfd0*/  LDGSTS.E [R247+0x38000], desc[UR16][R170.64], !P5 ;  /* 0x38000000aaf77fae */ /* 0x000fe2000e921850 */
[----:B------:R-:W-:-:S02]  /*cfe0*/  VIADD R4, R156, 0xffffff86 ;  /* 0xffffff869c047836 */ /* 0x000fc40000000000 */
[----:B------:R-:W1:Y:S01]  /*cff0*/  LDC R156, c[0x0][0x230] ;  /* 0x00008c00ff9c7b82 */ /* 0x000e620000000800 */
[----:B------:R-:W-:Y:S04]  /*d000*/  LDGSTS.E [R247+0x3c000], desc[UR16][R168.64], !P5 ;  /* 0x3c000000a8f77fae */ /* 0x000fe8000e921850 */
[----:B--2---:R-:W2:Y:S01]  /*d010*/  LDL.LU.64 R170, [R1+0x260] ;  /* 0x0002600001aa7983 */ /* 0x004ea20000300a00 */
[----:B------:R-:W-:Y:S02]  /*d020*/  ISETP.GE.U32.AND P4, PT, R4, 0x7fffff47, PT ;  /* 0x7fffff470400780c */ /* 0x000fe40003f86070 */
[----:B------:R-:W-:Y:S01]  /*d030*/  IADD3 R4, R157, -0x7b, RZ ;  /* 0xffffff859d047810 */ /* 0x000fe20007ffe0ff */
[----:B------:R-:W2:Y:S01]  /*d040*/  LDL.LU.64 R178, [R1+0x258] ;  /* 0x0002580001b27983 */ /* 0x000ea20000300a00 */
[----:B------:R-:W1:Y:S02]  /*d050*/  LDC R157, c[0x0][0x230] ;  /* 0x00008c00ff9d7b82 */ /* 0x000e640000000800 */
[----:B------:R-:W-:Y:S01]  /*d060*/  ISETP.GE.U32.AND P0, PT, R4, 0x7fffff46, PT ;  /* 0x7fffff460400780c */ /* 0x000fe20003f06070 */
[----:B------:R-:W-:Y:S01]  /*d070*/  VIADD R4, R158, 0xffffff84 ;  /* 0xffffff849e047836 */ /* 0x000fe20000000000 */
[----:B---3--:R-:W3:Y:S04]  /*d080*/  LDL.LU.64 R168, [R1+0x250] ;  /* 0x0002500001a87983 */ /* 0x008ee80000300a00 */
[----:B------:R-:W-:Y:S01]  /*d090*/  ISETP.GE.U32.AND P2, PT, R4, 0x7fffff45, PT ;  /* 0x7fffff450400780c */ /* 0x000fe20003f46070 */
[----:B------:R-:W-:Y:S01]  /*d0a0*/  LDGSTS.E [R247+0x30004], desc[UR16][R194.64], !P4 ;  /* 0x30004000c2f77fae */ /* 0x000fe2000e121850 */
[----:B------:R-:W-:Y:S01]  /*d0b0*/  VIADD R5, R5, 0xffffffa3 ;  /* 0xffffffa305057836 */ /* 0x000fe20000000000 */
[----:B------:R-:W3:Y:S02]  /*d0c0*/  LDC R158, c[0x0][0x230] ;  /* 0x00008c00ff9e7b82 */ /* 0x000ee40000000800 */
[----:B------:R-:W-:Y:S04]  /*d0d0*/  LDGSTS.E [R247+0x34004], desc[UR16][R192.64], !P4 ;  /* 0x34004000c0f77fae */ /* 0x000fe8000e121850 */
[----:B------:R-:W-:Y:S04]  /*d0e0*/  LDGSTS.E [R247+0x38004], desc[UR16][R190.64], !P4 ;  /* 0x38004000bef77fae */ /* 0x000fe8000e121850 */
[----:B------:R-:W-:Y:S04]  /*d0f0*/  LDGSTS.E [R247+0x3c004], desc[UR16][R188.64], !P4 ;  /* 0x3c004000bcf77fae */ /* 0x000fe8000e121850 */
[----:B------:R-:W-:Y:S04]  /*d100*/  LDGSTS.E [R247+0x30008], desc[UR16][R186.64], !P0 ;  /* 0x30008000baf77fae */ /* 0x000fe8000c121850 */
[----:B------:R-:W-:Y:S04]  /*d110*/  LDGSTS.E [R247+0x34008], desc[UR16][R184.64], !P0 ;  /* 0x34008000b8f77fae */ /* 0x000fe8000c121850 */
[----:B------:R-:W-:Y:S04]  /*d120*/  LDGSTS.E [R247+0x38008], desc[UR16][R182.64], !P0 ;  /* 0x38008000b6f77fae */ /* 0x000fe8000c121850 */
[----:B------:R-:W3:Y:S04]  /*d130*/  LDL.LU.64 R176, [R1+0x248] ;  /* 0x0002480001b07983 */ /* 0x000ee80000300a00 */
[----:B------:R-:W-:Y:S04]  /*d140*/  LDGSTS.E [R247+0x3c008], desc[UR16][R180.64], !P0 ;  /* 0x3c008000b4f77fae */ /* 0x000fe8000c121850 */
[----:B------:R-:W-:Y:S04]  /*d150*/  LDGSTS.E [R247+0x3000c], desc[UR16][R174.64], !P2 ;  /* 0x3000c000aef77fae */ /* 0x000fe8000d121850 */
[----:B------:R2:W-:Y:S04]  /*d160*/  LDGSTS.E [R247+0x3400c], desc[UR16][R172.64], !P2 ;  /* 0x3400c000acf77fae */ /* 0x0005e8000d121850 */
[----:B------:R-:W-:Y:S04]  /*d170*/  LDGSTS.E [R247+0x3800c], desc[UR16][R166.64], !P2 ;  /* 0x3800c000a6f77fae */ /* 0x000fe8000d121850 */
[----:B------:R3:W-:Y:S04]  /*d180*/  LDGSTS.E [R247+0x3c00c], desc[UR16][R164.64], !P2 ;  /* 0x3c00c000a4f77fae */ /* 0x0007e8000d121850 */
[----:B----4-:R-:W4:Y:S04]  /*d190*/  LDL.LU.64 R164, [R1+0x660] ;  /* 0x0006600001a47983 */ /* 0x010f280000300a00 */
[----:B------:R-:W4:Y:S04]  /*d1a0*/  LDL.LU.64 R166, [R1+0x658] ;  /* 0x0006580001a67983 */ /* 0x000f280000300a00 */
[----:B------:R-:W4:Y:S04]  /*d1b0*/  LDL.LU.64 R250, [R1+0x650] ;  /* 0x0006500001fa7983 */ /* 0x000f280000300a00 */
[----:B------:R-:W4:Y:S01]  /*d1c0*/  LDL.LU.64 R248, [R1+0x648] ;  /* 0x0006480001f87983 */ /* 0x000f220000300a00 */
[----:B--2---:R-:W-:-:S05]  /*d1d0*/  IMAD.WIDE R172, R2, 0x4, R170 ;  /* 0x0000000402ac7825 */ /* 0x004fca00078e02aa */
[----:B------:R-:W-:Y:S04]  /*d1e0*/  STL.64 [R1+0x7d8], R172 ;  /* 0x0007d8ac01007387 */ /* 0x000fe80000100a00 */
[----:B------:R-:W2:Y:S01]  /*d1f0*/  LDL.LU.64 R208, [R1+0x640] ;  /* 0x0006400001d07983 */ /* 0x000ea20000300a00 */
[----:B-1----:R-:W-:Y:S01]  /*d200*/  IADD3 R4, R156, -0x5e, RZ ;  /* 0xffffffa29c047810 */ /* 0x002fe20007ffe0ff */
[----:B------:R-:W-:Y:S01]  /*d210*/  VIADD R157, R157, 0xffffffa1 ;  /* 0xffffffa19d9d7836 */ /* 0x000fe20000000000 */
[----:B------:R-:W-:Y:S01]  /*d220*/  ISETP.GE.U32.AND P6, PT, R5, 0x7fffff64, PT ;  /* 0x7fffff640500780c */ /* 0x000fe20003fc6070 */
[----:B------:R-:W-:Y:S01]  /*d230*/  VIADD R156, R159, 0xffffffa0 ;  /* 0xffffffa09f9c7836 */ /* 0x000fe20000000000 */
[----:B------:R-:W-:Y:S01]  /*d240*/  ISETP.GE.U32.AND P0, PT, R4, 0x7fffff63, PT ;  /* 0x7fffff630400780c */ /* 0x000fe20003f06070 */
[----:B------:R-:W-:Y:S01]  /*d250*/  IMAD.WIDE R170, R2, 0x4, R178 ;  /* 0x0000000402aa7825 */ /* 0x000fe200078e02b2 */
[----:B------:R-:W-:-:S03]  /*d260*/  IADD3 R5, R160, -0x7d, RZ ;  /* 0xffffff83a0057810 */ /* 0x000fc60007ffe0ff */
[----:B------:R-:W-:Y:S01]  /*d270*/  VIADD R4, R161, 0xffffff82 ;  /* 0xffffff82a1047836 */ /* 0x000fe20000000000 */
[----:B------:R-:W-:Y:S01]  /*d280*/  ISETP.GE.U32.AND P1, PT, R157, 0x7fffff62, PT ;  /* 0x7fffff629d00780c */ /* 0x000fe20003f26070 */
[----:B---3--:R-:W-:Y:S01]  /*d290*/  IMAD.WIDE R160, R2, 0x4, R168 ;  /* 0x0000000402a07825 */ /* 0x008fe200078e02a8 */
[----:B------:R-:W-:Y:S01]  /*d2a0*/  ISETP.GE.U32.AND P2, PT, R156, 0x7fffff61, PT ;  /* 0x7fffff619c00780c */ /* 0x000fe20003f46070 */
[----:B------:R-:W-:Y:S01]  /*d2b0*/  STL.64 [R1+0x7e0], R170 ;  /* 0x0007e0aa01007387 */ /* 0x000fe20000100a00 */
[----:B------:R-:W-:-:S03]  /*d2c0*/  ISETP.GE.U32.AND P5, PT, R4, 0x7fffff43, PT ;  /* 0x7fffff430400780c */ /* 0x000fc60003fa6070 */
[----:B------:R-:W3:Y:S01]  /*d2d0*/  LDL.LU.64 R184, [R1+0x620] ;  /* 0x0006200001b87983 */ /* 0x000ee20000300a00 */
[----:B------:R-:W-:-:S03]  /*d2e0*/  VIADD R4, R162, 0xffffff81 ;  /* 0xffffff81a2047836 */ /* 0x000fc60000000000 */
[----:B------:R1:W-:Y:S04]  /*d2f0*/  STL.64 [R1+0x7e8], R160 ;  /* 0x0007e8a001007387 */ /* 0x0003e80000100a00 */
[----:B------:R-:W-:Y:S04]  /*d300*/  LDGSTS.E [R244+0x20000], desc[UR16][R172.64], !P6 ;  /* 0x20000000acf47fae */ /* 0x000fe8000f121850 */
[----:B------:R-:W-:Y:S01]  /*d310*/  LDGSTS.E [R244+0x24000], desc[UR16][R170.64], !P6 ;  /* 0x24000000aaf47fae */ /* 0x000fe2000f121850 */
[----:B------:R-:W-:-:S03]  /*d320*/  IMAD.WIDE R156, R2, 0x4, R176 ;  /* 0x00000004029c7825 */ /* 0x000fc600078e02b0 */
[----:B------:R1:W-:Y:S04]  /*d330*/  LDGSTS.E [R244+0x28000], desc[UR16][R160.64], !P6 ;  /* 0x28000000a0f47fae */ /* 0x0003e8000f121850 */
[----:B------:R-:W3:Y:S04]  /*d340*/  LDL.LU.64 R176, [R1+0x600] ;  /* 0x0006000001b07983 */ /* 0x000ee80000300a00 */
[----:B------:R1:W-:Y:S04]  /*d350*/  STL.64 [R1+0x7f0], R156 ;  /* 0x0007f09c01007387 */ /* 0x0003e80000100a00 */
[----:B------:R-:W3:Y:S04]  /*d360*/  LDL.LU.64 R168, [R1+0x5e0] ;  /* 0x0005e00001a87983 */ /* 0x000ee80000300a00 */
[----:B------:R-:W3:Y:S04]  /*d370*/  LDL.LU.64 R182, [R1+0x638] ;  /* 0x0006380001b67983 */ /* 0x000ee80000300a00 */
[----:B------:R-:W3:Y:S04]  /*d380*/  LDL.LU.64 R180, [R1+0x630] ;  /* 0x0006300001b47983 */ /* 0x000ee80000300a00 */
[----:B------:R-:W3:Y:S04]  /*d390*/  LDL.LU.64 R206, [R1+0x628] ;  /* 0x0006280001ce7983 */ /* 0x000ee80000300a00 */
[----:B------:R1:W-:Y:S01]  /*d3a0*/  LDGSTS.E [R244+0x2c000], desc[UR16][R156.64], !P6 ;  /* 0x2c0000009cf47fae */ /* 0x0003e2000f121850 */
[----:B----4-:R-:W-:-:S04]  /*d3b0*/  IMAD.WIDE R164, R2, 0x4, R164 ;  /* 0x0000000402a47825 */ /* 0x010fc800078e02a4 */
[C---:B------:R-:W-:Y:S01]  /*d3c0*/  IMAD.WIDE R162, R2.reuse, 0x4, R166 ;  /* 0x0000000402a27825 */ /* 0x040fe200078e02a6 */
[----:B------:R4:W-:Y:S03]  /*d3d0*/  STL.64 [R1+0x7f8], R164 ;  /* 0x0007f8a401007387 */ /* 0x0009e60000100a00 */
[C---:B-1----:R-:W-:Y:S01]  /*d3e0*/  IMAD.WIDE R160, R2.reuse, 0x4, R250 ;  /* 0x0000000402a07825 */ /* 0x042fe200078e02fa */
[----:B------:R-:W-:Y:S03]  /*d3f0*/  STL.64 [R1+0x800], R162 ;  /* 0x000800a201007387 */ /* 0x000fe60000100a00 */
[C---:B------:R-:W-:Y:S01]  /*d400*/  IMAD.WIDE R156, R2.reuse, 0x4, R248 ;  /* 0x00000004029c7825 */ /* 0x040fe200078e02f8 */
[----:B------:R-:W3:Y:S04]  /*d410*/  LDL.LU.64 R174, [R1+0x618] ;  /* 0x0006180001ae7983 */ /* 0x000ee80000300a00 */
[----:B------:R-:W3:Y:S04]  /*d420*/  LDL.LU.64 R172, [R1+0x610] ;  /* 0x0006100001ac7983 */ /* 0x000ee80000300a00 */
[----:B------:R1:W-:Y:S04]  /*d430*/  STL.64 [R1+0x808], R160 ;  /* 0x000808a001007387 */ /* 0x0003e80000100a00 */
[----:B------:R-:W3:Y:S04]  /*d440*/  LDL.LU.64 R178, [R1+0x608] ;  /* 0x0006080001b27983 */ /* 0x000ee80000300a00 */
[----:B------:R3:W-:Y:S04]  /*d450*/  STL.64 [R1+0x810], R156 ;  /* 0x0008109c01007387 */ /* 0x0007e80000100a00 */
[----:B------:R-:W3:Y:S04]  /*d460*/  LDL.LU.64 R170, [R1+0x5f8] ;  /* 0x0005f80001aa7983 */ /* 0x000ee80000300a00 */
[----:B------:R-:W-:Y:S04]  /*d470*/  LDGSTS.E [R244+0x20004], desc[UR16][R164.64], !P0 ;  /* 0x20004000a4f47fae */ /* 0x000fe8000c121850 */
[----:B------:R-:W3:Y:S04]  /*d480*/  LDL.LU.64 R166, [R1+0x5f0] ;  /* 0x0005f00001a67983 */ /* 0x000ee80000300a00 */
[----:B------:R-:W-:Y:S04]  /*d490*/  LDGSTS.E [R244+0x24004], desc[UR16][R162.64], !P0 ;  /* 0x24004000a2f47fae */ /* 0x000fe8000c121850 */
[----:B----4-:R-:W4:Y:S04]  /*d4a0*/  LDL.LU.64 R164, [R1+0x5e8] ;  /* 0x0005e80001a47983 */ /* 0x010f280000300a00 */
[----:B------:R-:W4:Y:S04]  /*d4b0*/  LDL.LU.64 R250, [R1+0x5d8] ;  /* 0x0005d80001fa7983 */ /* 0x000f280000300a00 */
[----:B------:R1:W-:Y:S04]  /*d4c0*/  LDGSTS.E [R244+0x28004], desc[UR16][R160.64], !P0 ;  /* 0x28004000a0f47fae */ /* 0x0003e8000c121850 */
[----:B------:R-:W4:Y:S01]  /*d4d0*/  LDL.LU.64 R248, [R1+0x5d0] ;  /* 0x0005d00001f87983 */ /* 0x000f220000300a00 */
[----:B--2---:R-:W-:Y:S01]  /*d4e0*/  IMAD.WIDE R192, R2, 0x4, R208 ;  /* 0x0000000402c07825 */ /* 0x004fe200078e02d0 */
[----:B------:R-:W-:-:S02]  /*d4f0*/  ISETP.GE.U32.AND P4, PT, R5, 0x7fffff44, PT ;  /* 0x7fffff440500780c */ /* 0x000fc40003f86070 */
[----:B------:R2:W-:Y:S01]  /*d500*/  LDGSTS.E [R244+0x2c004], desc[UR16][R156.64], !P0 ;  /* 0x2c0040009cf47fae */ /* 0x0005e2000c121850 */
[----:B-1----:R-:W-:-:S03]  /*d510*/  IMAD.WIDE R160, R2, 0x4, R12 ;  /* 0x0000000402a07825 */ /* 0x002fc600078e020c */
[----:B------:R-:W-:Y:S04]  /*d520*/  STL.64 [R1+0x818], R192 ;  /* 0x000818c001007387 */ /* 0x000fe80000100a00 */
[----:B------:R-:W4:Y:S01]  /*d530*/  LDL.LU.64 R12, [R1+0xfc8] ;  /* 0x000fc800010c7983 */ /* 0x000f220000300a00 */
[----:B------:R-:W-:Y:S01]  /*d540*/  ISETP.GE.U32.AND P6, PT, R4, 0x7fffff42, PT ;  /* 0x7fffff420400780c */ /* 0x000fe20003fc6070 */
[C---:B---3--:R-:W-:Y:S02]  /*d550*/  IMAD.WIDE R184, R2.reuse, 0x4, R184 ;  /* 0x0000000402b87825 */ /* 0x048fe400078e02b8 */
[----:B------:R-:W-:Y:S02]  /*d560*/  LDGSTS.E [R244+0x20008], desc[UR16][R192.64], !P1 ;  /* 0x20008000c0f47fae */ /* 0x000fe4000c921850 */
[----:B--2---:R-:W-:-:S02]  /*d570*/  IMAD.WIDE R156, R2, 0x4, R148 ;  /* 0x00000004029c7825 */ /* 0x004fc400078e0294 */
[----:B------:R-:W-:Y:S01]  /*d580*/  STL.64 [R1+0x860], R184 ;  /* 0x000860b801007387 */ /* 0x000fe20000100a00 */
[----:B------:R-:W-:Y:S01]  /*d590*/  SHF.L.U32 R4, R3, 0x6, RZ ;  /* 0x0000000603047819 */ /* 0x000fe200000006ff */
[----:B------:R-:W-:Y:S02]  /*d5a0*/  VIADD R3, R158, 0xffffff80 ;  /* 0xffffff809e037836 */ /* 0x000fe40000000000 */
[----:B------:R-:W-:-:S04]  /*d5b0*/  IMAD.WIDE R176, R2, 0x4, R176 ;  /* 0x0000000402b07825 */ /* 0x000fc800078e02b0 */
[C---:B------:R-:W-:Y:S01]  /*d5c0*/  IMAD.WIDE R168, R2.reuse, 0x4, R168 ;  /* 0x0000000402a87825 */ /* 0x040fe200078e02a8 */
[----:B------:R-:W-:Y:S03]  /*d5d0*/  STL.64 [R1+0xbd8], R176 ;  /* 0x000bd8b001007387 */ /* 0x000fe60000100a00 */
[C---:B------:R-:W-:Y:S01]  /*d5e0*/  IMAD.WIDE R190, R2.reuse, 0x4, R182 ;  /* 0x0000000402be7825 */ /* 0x040fe200078e02b6 */
[----:B------:R-:W-:Y:S03]  /*d5f0*/  STL.64 [R1+0xbf8], R168 ;  /* 0x000bf8a801007387 */ /* 0x000fe60000100a00 */
[C---:B------:R-:W-:Y:S01]  /*d600*/  IMAD.WIDE R188, R2.reuse, 0x4, R180 ;  /* 0x0000000402bc7825 */ /* 0x040fe200078e02b4 */
[----:B------:R-:W-:Y:S03]  /*d610*/  STL.64 [R1+0xd30], R160 ;  /* 0x000d30a001007387 */ /* 0x000fe60000100a00 */
[C---:B------:R-:W-:Y:S01]  /*d620*/  IMAD.WIDE R186, R2.reuse, 0x4, R206 ;  /* 0x0000000402ba7825 */ /* 0x040fe200078e02ce */
[----:B------:R-:W-:Y:S04]  /*d630*/  LDGSTS.E [R244+0x24008], desc[UR16][R190.64], !P1 ;  /* 0x24008000bef47fae */ /* 0x000fe8000c921850 */
[----:B------:R-:W-:Y:S04]  /*d640*/  STL.64 [R1+0x820], R190 ;  /* 0x000820be01007387 */ /* 0x000fe80000100a00 */
[----:B------:R-:W-:Y:S04]  /*d650*/  LDGSTS.E [R244+0x28008], desc[UR16][R188.64], !P1 ;  /* 0x28008000bcf47fae */ /* 0x000fe8000c921850 */
[----:B------:R-:W-:Y:S04]  /*d660*/  STL.64 [R1+0xd90], R156 ;  /* 0x000d909c01007387 */ /* 0x000fe80000100a00 */
[----:B------:R-:W-:Y:S01]  /*d670*/  LDGSTS.E [R244+0x2c008], desc[UR16][R186.64], !P1 ;  /* 0x2c008000baf47fae */ /* 0x000fe2000c921850 */
[----:B------:R-:W-:-:S03]  /*d680*/  IMAD.WIDE R182, R2, 0x4, R174 ;  /* 0x0000000402b67825 */ /* 0x000fc600078e02ae */
[----:B------:R-:W-:Y:S01]  /*d690*/  STL.64 [R1+0x828], R188 ;  /* 0x000828bc01007387 */ /* 0x000fe20000100a00 */
[----:B------:R-:W-:-:S03]  /*d6a0*/  IMAD.WIDE R180, R2, 0x4, R172 ;  /* 0x0000000402b47825 */ /* 0x000fc600078e02ac */
[----:B------:R-:W-:Y:S01]  /*d6b0*/  LDGSTS.E [R244+0x2000c], desc[UR16][R184.64], !P2 ;  /* 0x2000c000b8f47fae */ /* 0x000fe2000d121850 */
[----:B------:R-:W-:Y:S01]  /*d6c0*/  ISETP.GE.U32.AND P0, PT, R3, 0x7fffff41, PT ;  /* 0x7fffff410300780c */ /* 0x000fe20003f06070 */
[C---:B------:R-:W-:Y:S02]  /*d6d0*/  IMAD.WIDE R178, R2.reuse, 0x4, R178 ;  /* 0x0000000402b27825 */ /* 0x040fe400078e02b2 */
[----:B------:R-:W-:Y:S01]  /*d6e0*/  STL.64 [R1+0x830], R186 ;  /* 0x000830ba01007387 */ /* 0x000fe20000100a00 */
[----:B------:R-:W1:Y:S03]  /*d6f0*/  LDC R3, c[0x0][0x230] ;  /* 0x00008c00ff037b82 */ /* 0x000e660000000800 */
[----:B------:R-:W-:Y:S01]  /*d700*/  LDGSTS.E [R244+0x2400c], desc[UR16][R182.64], !P2 ;  /* 0x2400c000b6f47fae */ /* 0x000fe2000d121850 */
[----:B------:R-:W-:-:S03]  /*d710*/  IMAD.WIDE R174, R2, 0x4, R170 ;  /* 0x0000000402ae7825 */ /* 0x000fc600078e02aa */
[----:B------:R-:W-:Y:S04]  /*d720*/  STL.64 [R1+0x840], R182 ;  /* 0x000840b601007387 */ /* 0x000fe80000100a00 */
[----:B------:R-:W-:Y:S01]  /*d730*/  LDGSTS.E [R244+0x2800c], desc[UR16][R180.64], !P2 ;  /* 0x2800c000b4f47fae */ /* 0x000fe2000d121850 */
[----:B------:R-:W-:-:S03]  /*d740*/  IMAD.WIDE R172, R2, 0x4, R166 ;  /* 0x0000000402ac7825 */ /* 0x000fc600078e02a6 */
[----:B------:R-:W-:Y:S04]  /*d750*/  STL.64 [R1+0x848], R180 ;  /* 0x000848b401007387 */ /* 0x000fe80000100a00 */
[----:B------:R-:W-:Y:S01]  /*d760*/  LDGSTS.E [R244+0x2c00c], desc[UR16][R178.64], !P2 ;  /* 0x2c00c000b2f47fae */ /* 0x000fe2000d121850 */
[----:B----4-:R-:W-:-:S03]  /*d770*/  IMAD.WIDE R170, R2, 0x4, R164 ;  /* 0x0000000402aa7825 */ /* 0x010fc600078e02a4 */
[----:B------:R-:W-:Y:S01]  /*d780*/  STL.64 [R1+0x850], R178 ;  /* 0x000850b201007387 */ /* 0x000fe20000100a00 */
[----:B------:R-:W-:-:S03]  /*d790*/  IMAD.WIDE R166, R2, 0x4, R250 ;  /* 0x0000000402a67825 */ /* 0x000fc600078e02fa */
[----:B------:R-:W-:Y:S04]  /*d7a0*/  LDGSTS.E [R244+0x30000], desc[UR16][R176.64], !P4 ;  /* 0x30000000b0f47fae */ /* 0x000fe8000e121850 */
[----:B------:R-:W-:Y:S01]  /*d7b0*/  STL.64 [R1+0xbe0], R174 ;  /* 0x000be0ae01007387 */ /* 0x000fe20000100a00 */
[----:B------:R-:W-:-:S03]  /*d7c0*/  IMAD.WIDE R164, R2, 0x4, R248 ;  /* 0x0000000402a47825 */ /* 0x000fc600078e02f8 */
[----:B------:R-:W-:Y:S04]  /*d7d0*/  LDGSTS.E [R244+0x34000], desc[UR16][R174.64], !P4 ;  /* 0x34000000aef47fae */ /* 0x000fe8000e121850 */
[----:B------:R-:W-:Y:S01]  /*d7e0*/  STL.64 [R1+0xbe8], R172 ;  /* 0x000be8ac01007387 */ /* 0x000fe20000100a00 */
[----:B------:R-:W-:-:S03]  /*d7f0*/  IMAD.WIDE R158, R2, 0x4, R10 ;  /* 0x00000004029e7825 */ /* 0x000fc600078e020a */
[----:B------:R-:W-:Y:S01]  /*d800*/  LDGSTS.E [R244+0x38000], desc[UR16][R172.64], !P4 ;  /* 0x38000000acf47fae */ /* 0x000fe2000e121850 */
        /* <DEDUP_REMOVED lines=8> */
[----:B------:R-:W-:-:S04]  /*d890*/  IMAD.WIDE R148, R2, 0x4, R154 ;  /* 0x0000000402947825 */ /* 0x000fc800078e029a */
        /* <DEDUP_REMOVED lines=18> */
[----:B------:R-:W-:Y:S02]  /*d9c0*/  IMAD.WIDE R162, R2, 0x4, R12 ;  /* 0x0000000402a27825 */ /* 0x000fe400078e020c */
[----:B------:R-:W5:Y:S04]  /*d9d0*/  LDL.LU.64 R12, [R1+0xfc0] ;  /* 0x000fc000010c7983 */ /* 0x000f680000300a00 */
[----:B------:R-:W-:Y:S04]  /*d9e0*/  STL.64 [R1+0xbf0], R170 ;  /* 0x000bf0aa01007387 */ /* 0x000fe80000100a00 */
[----:B------:R-:W5:Y:S04]  /*d9f0*/  LDL.LU.64 R10, [R1+0xfb8] ;  /* 0x000fb800010a7983 */ /* 0x000f680000300a00 */
[----:B------:R-:W-:Y:S04]  /*da00*/  STL.64 [R1+0xc00], R166 ;  /* 0x000c00a601007387 */ /* 0x000fe80000100a00 */
        /* <DEDUP_REMOVED lines=16> */
[----:B------:R-:W-:Y:S04]  /*db10*/  LDGSTS.E [R244+0x3c00c], desc[UR16][R148.64], !P0 ;  /* 0x3c00c00094f47fae */ /* 0x000fe8000c121850 */
[----:B------:R-:W-:Y:S04]  /*db20*/  STL [R1+0x400], RZ ;  /* 0x000400ff01007387 */ /* 0x000fe80000100800 */
[----:B------:R-:W-:Y:S04]  /*db30*/  STL [R1+0x404], RZ ;  /* 0x000404ff01007387 */ /* 0x000fe80000100800 */
[----:B------:R-:W0:Y:S04]  /*db40*/  LDGDEPBAR ;  /* 0x00000000000079af */ /* 0x000e280000000000 */
[----:B------:R-:W-:Y:S04]  /*db50*/  STL.64 [R1+0xe30], R20 ;  /* 0x000e301401007387 */ /* 0x000fe80000100a00 */
[----:B------:R-:W-:Y:S04]  /*db60*/  LDGSTS.E [R0+0x68000], desc[UR16][R20.64], P3 ;  /* 0x6800000014007fae */ /* 0x000fe80009921850 */
        /* <DEDUP_REMOVED lines=22> */
[----:B------:R2:W-:Y:S04]  /*dcd0*/  STL.64 [R1+0xf90], R44 ;  /* 0x000f902c01007387 */ /* 0x0005e80000100a00 */
[----:B------:R2:W-:Y:S04]  /*dce0*/  LDGSTS.E [R0+0x6b000], desc[UR16][R44.64], P3 ;  /* 0x6b0000002c007fae */ /* 0x0005e80009921850 */
[----:B------:R3:W-:Y:S04]  /*dcf0*/  STL.64 [R1+0xfa0], R46 ;  /* 0x000fa02e01007387 */ /* 0x0007e80000100a00 */
[----:B------:R3:W-:Y:S04]  /*dd00*/  LDGSTS.E [R0+0x6b400], desc[UR16][R46.64], P3 ;  /* 0x6b4000002e007fae */ /* 0x0007e80009921850 */
[----:B------:R4:W-:Y:S01]  /*dd10*/  STL.64 [R1+0xfa8], R48 ;  /* 0x000fa83001007387 */ /* 0x0009e20000100a00 */
[----:B--2---:R-:W-:-:S03]  /*dd20*/  IMAD.WIDE R44, R4, 0x4, R56 ;  /* 0x00000004042c7825 */ /* 0x004fc600078e0238 */
[----:B------:R4:W-:Y:S01]  /*dd30*/  LDGSTS.E [R0+0x6b800], desc[UR16][R48.64], P3 ;  /* 0x6b80000030007fae */ /* 0x0009e20009921850 */
[----:B------:R-:W-:-:S04]  /*dd40*/  IMAD.WIDE R42, R4, 0x4, R58 ;  /* 0x00000004042a7825 */ /* 0x000fc800078e023a */
[C---:B---3--:R-:W-:Y:S01]  /*dd50*/  IMAD.WIDE R46, R4.reuse, 0x4, R54 ;  /* 0x00000004042e7825 */ /* 0x048fe200078e0236 */
[----:B------:R-:W-:Y:S03]  /*dd60*/  STL.64 [R1+0xfb0], R50 ;  /* 0x000fb03201007387 */ /* 0x000fe60000100a00 */
[C---:B----4-:R-:W-:Y:S01]  /*dd70*/  IMAD.WIDE R48, R4.reuse, 0x4, R52 ;  /* 0x0000000404307825 */ /* 0x050fe200078e0234 */
[----:B------:R-:W-:Y:S03]  /*dd80*/  STL.64 [R1+0xdf8], R18 ;  /* 0x000df81201007387 */ /* 0x000fe60000100a00 */
[C---:B------:R-:W-:Y:S01]  /*dd90*/  IMAD.WIDE R40, R4.reuse, 0x4, R60 ;  /* 0x0000000404287825 */ /* 0x040fe200078e023c */
[----:B------:R-:W-:Y:S03]  /*dda0*/  STL.64 [R1+0xe10], R48 ;  /* 0x000e103001007387 */ /* 0x000fe60000100a00 */
[C---:B------:R-:W-:Y:S01]  /*ddb0*/  IMAD.WIDE R38, R4.reuse, 0x4, R62 ;  /* 0x0000000404267825 */ /* 0x040fe200078e023e */
[----:B------:R2:W-:Y:S03]  /*ddc0*/  STL.64 [R1+0xe28], R46 ;  /* 0x000e282e01007387 */ /* 0x0005e60000100a00 */
        /* <DEDUP_REMOVED lines=11> */
[----:B------:R-:W-:Y:S03]  /*de80*/  LDGSTS.E [R0+0x6bc00], desc[UR16][R50.64], P3 ;  /* 0x6bc0000032007fae */ /* 0x000fe60009921850 */
[C---:B------:R-:W-:Y:S01]  /*de90*/  IMAD.WIDE R24, R4.reuse, 0x4, R76 ;  /* 0x0000000404187825 */ /* 0x040fe200078e024c */
[----:B------:R1:W-:Y:S03]  /*dea0*/  STL.64 [R1+0xee8], R34 ;  /* 0x000ee82201007387 */ /* 0x0003e60000100a00 */
[C---:B------:R-:W-:Y:S01]  /*deb0*/  IMAD.WIDE R22, R4.reuse, 0x4, R78 ;  /* 0x0000000404167825 */ /* 0x040fe200078e024e */
[----:B------:R1:W-:Y:S03]  /*dec0*/  STL.64 [R1+0xf08], R32 ;  /* 0x000f082001007387 */ /* 0x0003e60000100a00 */
[C---:B------:R-:W-:Y:S01]  /*ded0*/  IMAD.WIDE R20, R4.reuse, 0x4, R80 ;  /* 0x0000000404147825 */ /* 0x040fe200078e0250 */
[----:B------:R-:W-:Y:S04]  /*dee0*/  LDGSTS.E [R6+0x68100], desc[UR16][R18.64], P3 ;  /* 0x6810000012067fae */ /* 0x000fe80009921850 */
[----:B------:R1:W-:Y:S04]  /*def0*/  STL.64 [R1+0xf28], R30 ;  /* 0x000f281e01007387 */ /* 0x0003e80000100a00 */
[----:B------:R-:W-:Y:S04]  /*df00*/  LDGSTS.E [R6+0x68500], desc[UR16][R48.64], P3 ;  /* 0x6850000030067fae */ /* 0x000fe80009921850 */
[----:B------:R1:W-:Y:S04]  /*df10*/  STL.64 [R1+0xf48], R28 ;  /* 0x000f481c01007387 */ /* 0x0003e80000100a00 */
[----:B------:R2:W-:Y:S04]  /*df20*/  LDGSTS.E [R6+0x68900], desc[UR16][R46.64], P3 ;  /* 0x689000002e067fae */ /* 0x0005e80009921850 */
[----:B------:R1:W-:Y:S04]  /*df30*/  STL.64 [R1+0xf60], R26 ;  /* 0x000f601a01007387 */ /* 0x0003e80000100a00 */
[----:B------:R3:W-:Y:S01]  /*df40*/  LDGSTS.E [R6+0x68d00], desc[UR16][R44.64], P3 ;  /* 0x68d000002c067fae */ /* 0x0007e20009921850 */
[----:B--2---:R-:W-:-:S03]  /*df50*/  IMAD.WIDE R46, R4, 0x4, R82 ;  /* 0x00000004042e7825 */ /* 0x004fc600078e0252 */
[----:B------:R2:W-:Y:S04]  /*df60*/  STL.64 [R1+0xf78], R24 ;  /* 0x000f781801007387 */ /* 0x0005e80000100a00 */
[----:B------:R4:W-:Y:S01]  /*df70*/  LDGSTS.E [R6+0x69100], desc[UR16][R42.64], P3 ;  /* 0x691000002a067fae */ /* 0x0009e20009921850 */
[----:B---3--:R-:W-:-:S03]  /*df80*/  IMAD.WIDE R44, R4, 0x4, R84 ;  /* 0x00000004042c7825 */ /* 0x008fc600078e0254 */
[----:B------:R3:W-:Y:S04]  /*df90*/  STL.64 [R1+0xf88], R22 ;  /* 0x000f881601007387 */ /* 0x0007e80000100a00 */
[----:B------:R1:W-:Y:S01]  /*dfa0*/  LDGSTS.E [R6+0x69500], desc[UR16][R40.64], P3 ;  /* 0x6950000028067fae */ /* 0x0003e20009921850 */
[----:B----4-:R-:W-:-:S03]  /*dfb0*/  IMAD.WIDE R42, R4, 0x4, R86 ;  /* 0x00000004042a7825 */ /* 0x010fc600078e0256 */
[----:B------:R4:W-:Y:S04]  /*dfc0*/  STL.64 [R1+0xf98], R20 ;  /* 0x000f981401007387 */ /* 0x0009e80000100a00 */
[----:B------:R2:W-:Y:S01]  /*dfd0*/  LDGSTS.E [R6+0x69900], desc[UR16][R38.64], P3 ;  /* 0x6990000026067fae */ /* 0x0005e20009921850 */
[----:B-1----:R-:W-:-:S03]  /*dfe0*/  IMAD.WIDE R40, R4, 0x4, R88 ;  /* 0x0000000404287825 */ /* 0x002fc600078e0258 */
[----:B------:R1:W-:Y:S04]  /*dff0*/  LDGSTS.E [R6+0x69d00], desc[UR16][R36.64], P3 ;  /* 0x69d0000024067fae */ /* 0x0003e80009921850 */
[----:B------:R-:W-:Y:S01]  /*e000*/  STL.64 [R1+0xdd0], R8 ;  /* 0x000dd00801007387 */ /* 0x000fe20000100a00 */
[----:B--2---:R-:W-:-:S03]  /*e010*/  IMAD.WIDE R38, R4, 0x4, R90 ;  /* 0x0000000404267825 */ /* 0x004fc600078e025a */
[----:B------:R2:W-:Y:S01]  /*e020*/  LDGSTS.E [R6+0x6a100], desc[UR16][R34.64], P3 ;  /* 0x6a10000022067fae */ /* 0x0005e20009921850 */
[----:B-1----:R-:W-:-:S03]  /*e030*/  IMAD.WIDE R36, R4, 0x4, R92 ;  /* 0x0000000404247825 */ /* 0x002fc600078e025c */
[----:B------:R1:W-:Y:S04]  /*e040*/  STL.64 [R1+0xde0], R46 ;  /* 0x000de02e01007387 */ /* 0x0003e80000100a00 */
[----:B------:R3:W-:Y:S04]  /*e050*/  LDGSTS.E [R6+0x6a500], desc[UR16][R32.64], P3 ;  /* 0x6a50000020067fae */ /* 0x0007e80009921850 */
[----:B------:R1:W-:Y:S01]  /*e060*/  STL.64 [R1+0xdf0], R44 ;  /* 0x000df02c01007387 */ /* 0x0003e20000100a00 */
[----:B--2---:R-:W-:-:S03]  /*e070*/  IMAD.WIDE R34, R4, 0x4, R94 ;  /* 0x0000000404227825 */ /* 0x004fc600078e025e */
[----:B------:R2:W-:Y:S04]  /*e080*/  LDGSTS.E [R6+0x6a900], desc[UR16][R30.64], P3 ;  /* 0x6a9000001e067fae */ /* 0x0005e80009921850 */
[----:B------:R1:W-:Y:S01]  /*e090*/  STL.64 [R1+0xe08], R42 ;  /* 0x000e082a01007387 */ /* 0x0003e20000100a00 */
[----:B---3--:R-:W-:-:S03]  /*e0a0*/  IMAD.WIDE R32, R4, 0x4, R96 ;  /* 0x0000000404207825 */ /* 0x008fc600078e0260 */
        /* <DEDUP_REMOVED lines=9> */
[----:B------:R2:W-:Y:S01]  /*e140*/  LDGSTS.E [R6+0x6b900], desc[UR16][R22.64], P3 ;  /* 0x6b90000016067fae */ /* 0x0005e20009921850 */
[----:B------:R-:W-:-:S03]  /*e150*/  IMAD.WIDE R18, R4, 0x4, R110 ;  /* 0x0000000404127825 */ /* 0x000fc600078e026e */
[----:B------:R1:W-:Y:S01]  /*e160*/  STL.64 [R1+0xe80], R34 ;  /* 0x000e802201007387 */ /* 0x0003e20000100a00 */
[----:B---3--:R-:W-:-:S03]  /*e170*/  IMAD.WIDE R24, R4, 0x4, R104 ;  /* 0x0000000404187825 */ /* 0x008fc600078e0268 */
[----:B------:R4:W-:Y:S04]  /*e180*/  LDGSTS.E [R6+0x6bd00], desc[UR16][R20.64], P3 ;  /* 0x6bd0000014067fae */ /* 0x0009e80009921850 */
[----:B------:R3:W-:Y:S01]  /*e190*/  STL.64 [R1+0xea0], R32 ;  /* 0x000ea02001007387 */ /* 0x0007e20000100a00 */
[----:B--2---:R-:W-:-:S03]  /*e1a0*/  IMAD.WIDE R22, R4, 0x4, R106 ;  /* 0x0000000404167825 */ /* 0x004fc600078e026a */
[----:B------:R2:W-:Y:S01]  /*e1b0*/  STL.64 [R1+0xec0], R30 ;  /* 0x000ec01e01007387 */ /* 0x0005e20000100a00 */
[----:B----4-:R-:W-:-:S03]  /*e1c0*/  IMAD.WIDE R20, R4, 0x4, R108 ;  /* 0x0000000404147825 */ /* 0x010fc600078e026c */
[----:B------:R-:W-:Y:S04]  /*e1d0*/  LDGSTS.E [R15+0x68200], desc[UR16][R8.64], P3 ;  /* 0x68200000080f7fae */ /* 0x000fe80009921850 */
[----:B------:R4:W-:Y:S04]  /*e1e0*/  STL.64 [R1+0xee0], R28 ;  /* 0x000ee01c01007387 */ /* 0x0009e80000100a00 */
[----:B------:R1:W-:Y:S04]  /*e1f0*/  LDGSTS.E [R15+0x68600], desc[UR16][R46.64], P3 ;  /* 0x686000002e0f7fae */ /* 0x0003e80009921850 */
[----:B------:R4:W-:Y:S04]  /*e200*/  STL.64 [R1+0xf00], R26 ;  /* 0x000f001a01007387 */ /* 0x0009e80000100a00 */
[----:B------:R3:W-:Y:S01]  /*e210*/  LDGSTS.E [R15+0x68a00], desc[UR16][R44.64], P3 ;  /* 0x68a000002c0f7fae */ /* 0x0007e20009921850 */
[----:B-1----:R-:W-:-:S03]  /*e220*/  IMAD.WIDE R46, R4, 0x4, R112 ;  /* 0x00000004042e7825 */ /* 0x002fc600078e0270 */
[----:B------:R1:W-:Y:S04]  /*e230*/  STL.64 [R1+0xf20], R24 ;  /* 0x000f201801007387 */ /* 0x0003e80000100a00 */
[----:B------:R2:W-:Y:S01]  /*e240*/  LDGSTS.E [R15+0x68e00], desc[UR16][R42.64], P3 ;  /* 0x68e000002a0f7fae */ /* 0x0005e20009921850 */
[----:B---3--:R-:W-:-:S03]  /*e250*/  IMAD.WIDE R44, R4, 0x4, R114 ;  /* 0x00000004042c7825 */ /* 0x008fc600078e0272 */
[----:B------:R3:W-:Y:S04]  /*e260*/  STL.64 [R1+0xf40], R22 ;  /* 0x000f401601007387 */ /* 0x0007e80000100a00 */
[----:B------:R4:W-:Y:S01]  /*e270*/  LDGSTS.E [R15+0x69200], desc[UR16][R40.64], P3 ;  /* 0x69200000280f7fae */ /* 0x0009e20009921850 */
[----:B--2---:R-:W-:-:S03]  /*e280*/  IMAD.WIDE R42, R4, 0x4, R116 ;  /* 0x00000004042a7825 */ /* 0x004fc600078e0274 */
        /* <DEDUP_REMOVED lines=8> */
[----:B---3--:R-:W-:-:S03]  /*e310*/  IMAD.WIDE R36, R4, 0x4, R122 ;  /* 0x0000000404247825 */ /* 0x008fc600078e027a */
[----:B------:R3:W-:Y:S04]  /*e320*/  LDGSTS.E [R15+0x6a200], desc[UR16][R32.64], P3 ;  /* 0x6a200000200f7fae */ /* 0x0007e80009921850 */
[----:B------:R-:W-:Y:S01]  /*e330*/  STL.64 [R1+0xdc8], R44 ;  /* 0x000dc82c01007387 */ /* 0x000fe20000100a00 */
        /* <DEDUP_REMOVED lines=21> */
[----:B--2---:R-:W-:-:S03]  /*e490*/  IMAD.WIDE R20, R4, 0x4, R138 ;  /* 0x0000000404147825 */ /* 0x004fc600078e028a */
[----:B------:R-:W-:Y:S01]  /*e4a0*/  STL.64 [R1+0xe98], R28 ;  /* 0x000e981c01007387 */ /* 0x000fe20000100a00 */
[----:B----4-:R-:W-:-:S03]  /*e4b0*/  IMAD.WIDE R18, R4, 0x4, R140 ;  /* 0x0000000404127825 */ /* 0x010fc600078e028c */
[----:B------:R-:W-:Y:S04]  /*e4c0*/  STL.64 [R1+0xeb8], R26 ;  /* 0x000eb81a01007387 */ /* 0x000fe80000100a00 */
[----:B------:R1:W-:Y:S04]  /*e4d0*/  STL.64 [R1+0xed8], R24 ;  /* 0x000ed81801007387 */ /* 0x0003e80000100a00 */
[----:B------:R2:W-:Y:S04]  /*e4e0*/  STL.64 [R1+0xef8], R22 ;  /* 0x000ef81601007387 */ /* 0x0005e80000100a00 */
[----:B------:R2:W-:Y:S04]  /*e4f0*/  STL.64 [R1+0xf18], R20 ;  /* 0x000f181401007387 */ /* 0x0005e80000100a00 */
[----:B------:R2:W-:Y:S04]  /*e500*/  STL.64 [R1+0xf38], R18 ;  /* 0x000f381201007387 */ /* 0x0005e80000100a00 */
[----:B------:R2:W-:Y:S04]  /*e510*/  STL [R1+0x408], RZ ;  /* 0x000408ff01007387 */ /* 0x0005e80000100800 */
        /* <DEDUP_REMOVED lines=253> */
[----:B------:R2:W-:Y:S04]  /*f4f0*/  STL [R1], RZ ;  /* 0x000000ff01007387 */ /* 0x0005e80000100800 */
        /* <DEDUP_REMOVED lines=54> */
[----:B------:R2:W-:Y:S01]  /*f860*/  STL [R1+0xdc], RZ ;  /* 0x0000dcff01007387 */ /* 0x0005e20000100800 */
[----:B------:R-:W-:-:S03]  /*f870*/  IMAD.WIDE R8, R4, 0x4, R142 ;  /* 0x0000000404087825 */ /* 0x000fc600078e028e */
[----:B------:R2:W-:Y:S04]  /*f880*/  STL [R1+0xe0], RZ ;  /* 0x0000e0ff01007387 */ /* 0x0005e80000100800 */
[----:B------:R2:W-:Y:S04]  /*f890*/  STL [R1+0xe4], RZ ;  /* 0x0000e4ff01007387 */ /* 0x0005e80000100800 */
[----:B------:R2:W-:Y:S04]  /*f8a0*/  STL [R1+0xe8], RZ ;  /* 0x0000e8ff01007387 */ /* 0x0005e80000100800 */
[----:B------:R2:W-:Y:S01]  /*f8b0*/  STL [R1+0xec], RZ ;  /* 0x0000ecff01007387 */ /* 0x0005e20000100800 */
[----:B------:R-:W-:-:S03]  /*f8c0*/  VIADD R3, R3, 0x3f ;  /* 0x0000003f03037836 */ /* 0x000fc60000000000 */
[----:B------:R2:W-:Y:S04]  /*f8d0*/  STL [R1+0xf0], RZ ;  /* 0x0000f0ff01007387 */ /* 0x0005e80000100800 */
[----:B------:R2:W-:Y:S04]  /*f8e0*/  STL [R1+0xf4], RZ ;  /* 0x0000f4ff01007387 */ /* 0x0005e80000100800 */
[----:B------:R2:W-:Y:S04]  /*f8f0*/  STL [R1+0xf8], RZ ;  /* 0x0000f8ff01007387 */ /* 0x0005e80000100800 */
[----:B------:R2:W-:Y:S04]  /*f900*/  STL [R1+0xfc], RZ ;  /* 0x0000fcff01007387 */ /* 0x0005e80000100800 */
[----:B------:R-:W-:Y:S01]  /*f910*/  LDGSTS.E [R17+0x68300], desc[UR16][R8.64], P3 ;  /* 0x6830000008117fae */ /* 0x000fe20009921850 */
[----:B------:R-:W-:-:S03]  /*f920*/  ISETP.GE.AND P0, PT, R3, 0x40, PT ;  /* 0x000000400300780c */ /* 0x000fc60003f06270 */
        /* <DEDUP_REMOVED lines=11> */
[----:B------:R1:W-:Y:S04]  /*f9e0*/  LDGSTS.E [R17+0x6b300], desc[UR16][R24.64], P3 ;  /* 0x6b30000018117fae */ /* 0x0003e80009921850 */
[----:B------:R2:W-:Y:S04]  /*f9f0*/  LDGSTS.E [R17+0x6b700], desc[UR16][R22.64], P3 ;  /* 0x6b70000016117fae */ /* 0x0005e80009921850 */
[----:B------:R2:W-:Y:S04]  /*fa00*/  LDGSTS.E [R17+0x6bb00], desc[UR16][R20.64], P3 ;  /* 0x6bb0000014117fae */ /* 0x0005e80009921850 */
[----:B------:R2:W-:Y:S01]  /*fa10*/  LDGSTS.E [R17+0x6bf00], desc[UR16][R18.64], P3 ;  /* 0x6bf0000012117fae */ /* 0x0005e20009921850 */
[----:B------:R-:W-:-:S03]  /*fa20*/  CS2R R152, SRZ ;  /* 0x0000000000987805 */ /* 0x000fc6000001ff00 */
[----:B------:R-:W0:Y:S01]  /*fa30*/  LDGDEPBAR ;  /* 0x00000000000079af */ /* 0x000e220000000000 */
[----:B------:R-:W-:Y:S02]  /*fa40*/  CS2R R154, SRZ ;  /* 0x00000000009a7805 */ /* 0x000fe4000001ff00 */
[----:B------:R-:W-:Y:S02]  /*fa50*/  CS2R R156, SRZ ;  /* 0x00000000009c7805 */ /* 0x000fe4000001ff00 */
[----:B------:R-:W-:Y:S02]  /*fa60*/  CS2R R158, SRZ ;  /* 0x00000000009e7805 */ /* 0x000fe4000001ff00 */
[----:B------:R-:W-:Y:S02]  /*fa70*/  CS2R R160, SRZ ;  /* 0x0000000000a07805 */ /* 0x000fe4000001ff00 */
[----:B------:R-:W-:Y:S02]  /*fa80*/  CS2R R162, SRZ ;  /* 0x0000000000a27805 */ /* 0x000fe4000001ff00 */
[----:B------:R-:W-:-:S02]  /*fa90*/  CS2R R164, SRZ ;  /* 0x0000000000a47805 */ /* 0x000fc4000001ff00 */
        /* <DEDUP_REMOVED lines=57> */
[----:B-1----:R-:W-:Y:S02]  /*fe30*/  CS2R R24, SRZ ;  /* 0x0000000000187805 */ /* 0x002fe4000001ff00 */
        /* <DEDUP_REMOVED lines=30> */
[----:B------:R-:W-:Y:S01]  /*10020*/  CS2R R86, SRZ ;  /* 0x0000000000567805 */ /* 0x000fe2000001ff00 */
[----:B--2---:R-:W-:Y:S06]  /*10030*/  @!P0 BRA `(.L_x_0) ;  /* 0x00000158009c8947 */ /* 0x004fec0003800000 */
[----:B------:R-:W2:Y:S04]  /*10040*/  LDL.LU.64 R226, [R1+0xda0] ;  /* 0x000da00001e27983 */ /* 0x000ea80000300a00 */
[----:B------:R-:W3:Y:S04]  /*10050*/  LDL.LU.64 R220, [R1+0xda8] ;  /* 0x000da80001dc7983 */ /* 0x000ee80000300a00 */
[----:B------:R-:W4:Y:S04]  /*10060*/  LDL.LU.64 R216, [R1+0xdb0] ;  /* 0x000db00001d87983 */ /* 0x000f280000300a00 */
        /* <DEDUP_REMOVED lines=11> */
[----:B------:R-:W4:Y:S01]  /*10120*/  LDL.LU.64 R240, [R1+0x990] ;  /* 0x0009900001f07983 */ /* 0x000f220000300a00 */
[----:B--2---:R-:W-:Y:S01]  /*10130*/  MOV R18, R226 ;  /* 0x000000e200127202 */ /* 0x004fe20000000f00 */
[----:B------:R-:W-:-:S02]  /*10140*/  IMAD.MOV.U32 R17, RZ, RZ, R227 ;  /* 0x000000ffff117224 */ /* 0x000fc400078e00e3 */
[----:B---3--:R-:W-:Y:S02]  /*10150*/  IMAD.MOV.U32 R20, RZ, RZ, R220 ;  /* 0x000000ffff147224 */ /* 0x008fe400078e00dc */
[----:B----4-:R-:W-:Y:S02]  /*10160*/  IMAD.MOV.U32 R22, RZ, RZ, R216 ;  /* 0x000000ffff167224 */ /* 0x010fe400078e00d8 */
[----:B------:R-:W-:Y:S01]  /*10170*/  IMAD.MOV.U32 R21, RZ, RZ, R217 ;  /* 0x000000ffff157224 */ /* 0x000fe200078e00d9 */
[----:B------:R-:W-:Y:S01]  /*10180*/  MOV R216, R218 ;  /* 0x000000da00d87202 */ /* 0x000fe20000000f00 */
[----:B------:R-:W-:Y:S01]  /*10190*/  IMAD.MOV.U32 R23, RZ, RZ, R219 ;  /* 0x000000ffff177224 */ /* 0x000fe200078e00db */
[----:B------:R-:W-:Y:S01]  /*101a0*/  MOV R19, R221 ;  /* 0x000000dd00137202 */ /* 0x000fe20000000f00 */
[----:B------:R-:W-:Y:S01]  /*101b0*/  IMAD.MOV.U32 R218, RZ, RZ, R242 ;  /* 0x000000ffffda7224 */ /* 0x000fe200078e00f2 */
[----:B------:R-:W-:Y:S02]  /*101c0*/  MOV R217, R243 ;  /* 0x000000f300d97202 */ /* 0x000fe40000000f00 */
[----:B------:R-:W2:Y:S01]  /*101d0*/  LDL.LU.64 R242, [R1+0x998] ;  /* 0x0009980001f27983 */ /* 0x000ea20000300a00 */
[----:B------:R-:W-:-:S02]  /*101e0*/  IMAD.MOV.U32 R220, RZ, RZ, R222 ;  /* 0x000000ffffdc7224 */ /* 0x000fc400078e00de */
[----:B------:R-:W-:Y:S01]  /*101f0*/  IMAD.MOV.U32 R219, RZ, RZ, R223 ;  /* 0x000000ffffdb7224 */ /* 0x000fe200078e00df */
[----:B------:R-:W3:Y:S01]  /*10200*/  LDL.LU.64 R244, [R1+0x568] ;  /* 0x0005680001f47983 */ /* 0x000ee20000300a00 */
[----:B------:R-:W-:Y:S01]  /*10210*/  MOV R222, R224 ;  /* 0x000000e000de7202 */ /* 0x000fe20000000f00 */
[----:B------:R-:W-:Y:S02]  /*10220*/  IMAD.MOV.U32 R221, RZ, RZ, R225 ;  /* 0x000000ffffdd7224 */ /* 0x000fe400078e00e1 */
[----:B------:R-:W4:Y:S01]  /*10230*/  LDL.LU.64 R246, [R1+0x578] ;  /* 0x0005780001f67983 */ /* 0x000f220000300a00 */
[----:B------:R-:W-:Y:S01]  /*10240*/  IMAD.MOV.U32 R224, RZ, RZ, R248 ;  /* 0x000000ffffe07224 */ /* 0x000fe200078e00f8 */
[----:B------:R-:W-:Y:S02]  /*10250*/  MOV R223, R249 ;  /* 0x000000f900df7202 */ /* 0x000fe40000000f00 */
[----:B------:R-:W4:Y:S01]  /*10260*/  LDL.LU.64 R248, [R1+0x550] ;  /* 0x0005500001f87983 */ /* 0x000f220000300a00 */
[----:B------:R-:W-:-:S02]  /*10270*/  IMAD.MOV.U32 R226, RZ, RZ, R250 ;  /* 0x000000ffffe27224 */ /* 0x000fc400078e00fa */
[----:B------:R-:W-:Y:S02]  /*10280*/  IMAD.MOV.U32 R225, RZ, RZ, R251 ;  /* 0x000000ffffe17224 */ /* 0x000fe400078e00fb */
        /* <DEDUP_REMOVED lines=10> */
[----:B------:R-:W-:-:S03]  /*10330*/  MOV R228, R230 ;  /* 0x000000e600e47202 */ /* 0x000fc60000000f00 */
[----:B------:R-:W4:Y:S01]  /*10340*/  LDL.LU.64 R72, [R1+0x960] ;  /* 0x0009600001487983 */ /* 0x000f220000300a00 */
[----:B------:R-:W-:Y:S02]  /*10350*/  IMAD.MOV.U32 R230, RZ, RZ, R232 ;  /* 0x000000ffffe67224 */ /* 0x000fe400078e00e8 */
[----:B------:R-:W-:Y:S01]  /*10360*/  IMAD.MOV.U32 R232, RZ, RZ, R234 ;  /* 0x000000ffffe87224 */ /* 0x000fe200078e00ea */
[----:B------:R-:W-:Y:S01]  /*10370*/  MOV R234, R236 ;  /* 0x000000ec00ea7202 */ /* 0x000fe20000000f00 */
[----:B------:R-:W-:Y:S01]  /*10380*/  IMAD.MOV.U32 R236, RZ, RZ, R238 ;  /* 0x000000ffffec7224 */ /* 0x000fe200078e00ee */
[----:B------:R-:W4:Y:S01]  /*10390*/  LDL.LU.64 R74, [R1+0x978] ;  /* 0x00097800014a7983 */ /* 0x000f220000300a00 */
[----:B------:R-:W-:Y:S01]  /*103a0*/  IMAD.MOV.U32 R238, RZ, RZ, R240 ;  /* 0x000000ffffee7224 */ /* 0x000fe200078e00f0 */
[----:B------:R-:W-:Y:S01]  /*103b0*/  MOV R229, R233 ;  /* 0x000000e900e57202 */ /* 0x000fe20000000f00 */
[----:B------:R-:W-:Y:S02]  /*103c0*/  IMAD.MOV.U32 R233, RZ, RZ, R237 ;  /* 0x000000ffffe97224 */ /* 0x000fe400078e00ed */
[----:B------:R-:W-:-:S02]  /*103d0*/  IMAD.MOV.U32 R237, RZ, RZ, R241 ;  /* 0x000000ffffed7224 */ /* 0x000fc400078e00f1 */
[----:B------:R-:W-:Y:S02]  /*103e0*/  IMAD.MOV.U32 R227, RZ, RZ, R231 ;  /* 0x000000ffffe37224 */ /* 0x000fe400078e00e7 */
[----:B------:R-:W-:Y:S01]  /*103f0*/  IMAD.MOV.U32 R231, RZ, RZ, R235 ;  /* 0x000000ffffe77224 */ /* 0x000fe200078e00eb */
[----:B------:R-:W-:Y:S02]  /*10400*/  MOV R235, R239 ;  /* 0x000000ef00eb7202 */ /* 0x000fe40000000f00 */
[----:B--2---:R-:W-:Y:S01]  /*10410*/  MOV R240, R242 ;  /* 0x000000f200f07202 */ /* 0x004fe20000000f00 */
[----:B---3--:R-:W-:Y:S01]  /*10420*/  IMAD.MOV.U32 R242, RZ, RZ, R244 ;  /* 0x000000fffff27224 */ /* 0x008fe200078e00f4 */
[----:B------:R-:W-:Y:S01]  /*10430*/  MOV R241, R245 ;  /* 0x000000f500f17202 */ /* 0x000fe20000000f00 */
[----:B----4-:R-:W-:Y:S01]  /*10440*/  IMAD.MOV.U32 R244, RZ, RZ, R246 ;  /* 0x000000fffff47224 */ /* 0x010fe200078e00f6 */
[----:B------:R-:W-:Y:S01]  /*10450*/  MOV R246, R248 ;  /* 0x000000f800f67202 */ /* 0x000fe20000000f00 */
[----:B------:R-:W-:-:S02]  /*10460*/  IMAD.MOV.U32 R245, RZ, RZ, R249 ;  /* 0x000000fffff57224 */ /* 0x000fc400078e00f9 */
[----:B------:R-:W-:Y:S02]  /*10470*/  IMAD.MOV.U32 R248, RZ, RZ, R250 ;  /* 0x000000fffff87224 */ /* 0x000fe400078e00fa */
[----:B------:R-:W-:Y:S02]  /*10480*/  IMAD.MOV.U32 R250, RZ, RZ, R76 ;  /* 0x000000fffffa7224 */ /* 0x000fe400078e004c */
[----:B------:R-:W-:Y:S02]  /*10490*/  IMAD.MOV.U32 R249, RZ, RZ, R77 ;  /* 0x000000fffff97224 */ /* 0x000fe400078e004d */
[----:B------:R-:W2:Y:S01]  /*104a0*/  LDL.LU.64 R76, [R1+0x988] ;  /* 0x00098800014c7983 */ /* 0x000ea20000300a00 */
[----:B------:R-:W-:Y:S02]  /*104b0*/  IMAD.MOV.U32 R239, RZ, RZ, R243 ;  /* 0x000000ffffef7224 */ /* 0x000fe400078e00f3 */
[----:B------:R-:W-:Y:S01]  /*104c0*/  IMAD.MOV.U32 R243, RZ, RZ, R247 ;  /* 0x000000fffff37224 */ /* 0x000fe200078e00f7 */
[----:B------:R-:W-:Y:S01]  /*104d0*/  MOV R247, R251 ;  /* 0x000000fb00f77202 */ /* 0x000fe20000000f00 */
[----:B------:R-:W-:Y:S01]  /*104e0*/  IMAD.MOV.U32 R251, RZ, RZ, R69 ;  /* 0x000000fffffb7224 */ /* 0x000fe200078e0045 */
[----:B------:R-:W-:-:S02]  /*104f0*/  MOV R252, R68 ;  /* 0x0000004400fc7202 */ /* 0x000fc40000000f00 */
[----:B------:R-:W3:Y:S01]  /*10500*/  LDL.LU.64 R68, [R1+0x558] ;  /* 0x0005580001447983 */ /* 0x000ee20000300a00 */
[----:B------:R-:W-:-:S03]  /*10510*/  IMAD.MOV.U32 R0, RZ, RZ, R71 ;  /* 0x000000ffff007224 */ /* 0x000fc600078e0047 */
[----:B------:R1:W-:Y:S04]  /*10520*/  STL [R1+0x504], R70 ;  /* 0x0005044601007387 */ /* 0x0003e80000100800 */
[----:B-1----:R-:W4:Y:S04]  /*10530*/  LDL.LU.64 R70, [R1+0x560] ;  /* 0x0005600001467983 */ /* 0x002f280000300a00 */
[----:B------:R1:W-:Y:S04]  /*10540*/  STL [R1+0x500], R0 ;  /* 0x0005000001007387 */ /* 0x0003e80000100800 */
[----:B------:R1:W-:Y:S02]  /*10550*/  STL [R1+0x50c], R78 ;  /* 0x00050c4e01007387 */ /* 0x0003e40000100800 */
[----:B-1----:R-:W-:-:S02]  /*10560*/  MOV R0, R79 ;  /* 0x0000004f00007202 */ /* 0x002fc40000000f00 */
[----:B------:R-:W4:Y:S04]  /*10570*/  LDL.LU.64 R78, [R1+0x570] ;  /* 0x00057000014e7983 */ /* 0x000f280000300a00 */
[----:B------:R1:W-:Y:S04]  /*10580*/  STL [R1+0x508], R0 ;  /* 0x0005080001007387 */ /* 0x0003e80000100800 */
[----:B------:R1:W-:Y:S02]  /*10590*/  STL [R1+0x514], R80 ;  /* 0x0005145001007387 */ /* 0x0003e40000100800 */
[----:B-1----:R-:W-:-:S02]  /*105a0*/  IMAD.MOV.U32 R0, RZ, RZ, R81 ;  /* 0x000000ffff007224 */ /* 0x002fc400078e0051 */
[----:B------:R-:W4:Y:S04]  /*105b0*/  LDL.LU.64 R80, [R1+0x580] ;  /* 0x0005800001507983 */ /* 0x000f280000300a00 */
[----:B------:R1:W-:Y:S04]  /*105c0*/  STL [R1+0x510], R0 ;  /* 0x0005100001007387 */ /* 0x0003e80000100800 */
[----:B------:R1:W-:Y:S02]  /*105d0*/  STL [R1+0x51c], R82 ;  /* 0x00051c5201007387 */ /* 0x0003e40000100800 */
[----:B-1----:R-:W-:-:S02]  /*105e0*/  IMAD.MOV.U32 R0, RZ, RZ, R83 ;  /* 0x000000ffff007224 */ /* 0x002fc400078e0053 */
[----:B------:R-:W4:Y:S04]  /*105f0*/  LDL.LU.64 R82, [R1+0x588] ;  /* 0x0005880001527983 */ /* 0x000f280000300a00 */
        /* <DEDUP_REMOVED lines=21> */
[----:B--2---:R2:W-:Y:S01]  /*10750*/  STL [R1+0x54c], R76 ;  /* 0x00054c4c01007387 */ /* 0x0045e20000100800 */
[----:B-1----:R-:W-:-:S03]  /*10760*/  IMAD.MOV.U32 R0, RZ, RZ, R77 ;  /* 0x000000ffff007224 */ /* 0x002fc600078e004d */
[----:B--2---:R-:W2:Y:S04]  /*10770*/  LDL.LU.64 R76, [R1+0x8a8] ;  /* 0x0008a800014c7983 */ /* 0x004ea80000300a00 */
[----:B------:R1:W-:Y:S04]  /*10780*/  STL [R1+0x548], R0 ;  /* 0x0005480001007387 */ /* 0x0003e80000100800 */
[----:B---3--:R3:W-:Y:S01]  /*10790*/  STL [R1+0x554], R68 ;  /* 0x0005544401007387 */ /* 0x0087e20000100800 */
[----:B-1----:R-:W-:-:S03]  /*107a0*/  MOV R0, R69 ;  /* 0x0000004500007202 */ /* 0x002fc60000000f00 */
[----:B---3--:R-:W3:Y:S04]  /*107b0*/  LDL.LU.64 R68, [R1+0x8e0] ;  /* 0x0008e00001447983 */ /* 0x008ee80000300a00 */
[----:B------:R1:W-:Y:S04]  /*107c0*/  STL [R1+0x550], R0 ;  /* 0x0005500001007387 */ /* 0x0003e80000100800 */
[----:B----4-:R4:W-:Y:S01]  /*107d0*/  STL [R1+0x55c], R70 ;  /* 0x00055c4601007387 */ /* 0x0109e20000100800 */
[----:B-1----:R-:W-:-:S03]  /*107e0*/  IMAD.MOV.U32 R0, RZ, RZ, R71 ;  /* 0x000000ffff007224 */ /* 0x002fc600078e0047 */
[----:B----4-:R-:W4:Y:S04]  /*107f0*/  LDL.LU.64 R70, [R1+0x910] ;  /* 0x0009100001467983 */ /* 0x010f280000300a00 */
        /* <DEDUP_REMOVED lines=33> */
[----:B--2---:R2:W-:Y:S01]  /*10a10*/  STL [R1+0x5a4], R76 ;  /* 0x0005a44c01007387 */ /* 0x0045e20000100800 */
[----:B-1----:R-:W-:-:S03]  /*10a20*/  IMAD.MOV.U32 R0, RZ, RZ, R77 ;  /* 0x000000ffff007224 */ /* 0x002fc600078e004d */
[----:B--2---:R-:W2:Y:S04]  /*10a30*/  LDL.LU.64 R76, [R1+0x6c8] ;  /* 0x0006c800014c7983 */ /* 0x004ea80000300a00 */
[----:B------:R1:W-:Y:S04]  /*10a40*/  STL [R1+0x5a0], R0 ;  /* 0x0005a00001007387 */ /* 0x0003e80000100800 */
[----:B---3--:R3:W-:Y:S01]  /*10a50*/  STL [R1+0x5ac], R68 ;  /* 0x0005ac4401007387 */ /* 0x0087e20000100800 */
[----:B-1----:R-:W-:-:S03]  /*10a60*/  IMAD.MOV.U32 R0, RZ, RZ, R69 ;  /* 0x000000ffff007224 */ /* 0x002fc600078e0045 */
[----:B---3--:R-:W3:Y:S04]  /*10a70*/  LDL.LU.64 R68, [R1+0x720] ;  /* 0x0007200001447983 */ /* 0x008ee80000300a00 */
[----:B------:R1:W-:Y:S04]  /*10a80*/  STL [R1+0x5a8], R0 ;  /* 0x0005a80001007387 */ /* 0x0003e80000100800 */
[----:B----4-:R4:W-:Y:S01]  /*10a90*/  STL [R1+0x5b4], R70 ;  /* 0x0005b44601007387 */ /* 0x0109e20000100800 */
[----:B-1----:R-:W-:-:S03]  /*10aa0*/  MOV R0, R71 ;  /* 0x0000004700007202 */ /* 0x002fc60000000f00 */
[----:B----4-:R-:W4:Y:S04]  /*10ab0*/  LDL.LU.64 R70, [R1+0x738] ;  /* 0x0007380001467983 */ /* 0x010f280000300a00 */
        /* <DEDUP_REMOVED lines=33> */
[----:B--2---:R2:W-:Y:S01]  /*10cd0*/  STL [R1+0x5fc], R76 ;  /* 0x0005fc4c01007387 */ /* 0x0045e20000100800 */
[----:B-1----:R-:W-:-:S03]  /*10ce0*/  MOV R0, R77 ;  /* 0x0000004d00007202 */ /* 0x002fc60000000f00 */
[----:B--2---:R-:W2:Y:S04]  /*10cf0*/  LDL.LU.64 R76, [R1+0x668] ;  /* 0x00066800014c7983 */ /* 0x004ea80000300a00 */
[----:B------:R1:W-:Y:S04]  /*10d00*/  STL [R1+0x5f8], R0 ;  /* 0x0005f80001007387 */ /* 0x0003e80000100800 */
[----:B---3--:R3:W-:Y:S01]  /*10d10*/  STL [R1+0x604], R68 ;  /* 0x0006044401007387 */ /* 0x0087e20000100800 */
[----:B-1----:R-:W-:-:S03]  /*10d20*/  IMAD.MOV.U32 R0, RZ, RZ, R69 ;  /* 0x000000ffff007224 */ /* 0x002fc600078e0045 */
[----:B---3--:R-:W3:Y:S04]  /*10d30*/  LDL.LU.64 R68, [R1+0x670] ;  /* 0x0006700001447983 */ /* 0x008ee80000300a00 */
[----:B------:R1:W-:Y:S04]  /*10d40*/  STL [R1+0x600], R0 ;  /* 0x0006000001007387 */ /* 0x0003e80000100800 */
[----:B----4-:R4:W-:Y:S01]  /*10d50*/  STL [R1+0x60c], R70 ;  /* 0x00060c4601007387 */ /* 0x0109e20000100800 */
[----:B-1----:R-:W-:-:S03]  /*10d60*/  IMAD.MOV.U32 R0, RZ, RZ, R71 ;  /* 0x000000ffff007224 */ /* 0x002fc600078e0047 */
[----:B----4-:R-:W4:Y:S04]  /*10d70*/  LDL.LU.64 R70, [R1+0x680] ;  /* 0x0006800001467983 */ /* 0x010f280000300a00 */
        /* <DEDUP_REMOVED lines=721> */
[----:B------:R-:W-:Y:S04]  /*13a90*/  STL [R1+0xbb4], R66 ;  /* 0x000bb44201007387 */ /* 0x000fe80000100800 */
[----:B------:R-:W4:Y:S01]  /*13aa0*/  LDL.LU.64 R64, [R1+0xc10] ;  /* 0x000c100001407983 */ /* 0x000f220000300a00 */
[----:B-1----:R-:W-:-:S05]  /*13ab0*/  MOV R0, R67 ;  /* 0x0000004300007202 */ /* 0x002fca0000000f00 */
[----:B------:R1:W-:Y:S04]  /*13ac0*/  STL [R1+0xbb0], R0 ;  /* 0x000bb00001007387 */ /* 0x0003e80000100800 */
[----:B------:R-:W-:Y:S01]  /*13ad0*/  STL [R1+0xbbc], R86 ;  /* 0x000bbc5601007387 */ /* 0x000fe20000100800 */
[----:B-1----:R-:W-:-:S03]  /*13ae0*/  IMAD.MOV.U32 R0, RZ, RZ, R87 ;  /* 0x000000ffff007224 */ /* 0x002fc600078e0057 */
[----:B------:R-:W4:Y:S04]  /*13af0*/  LDL.LU.64 R66, [R1+0xd30] ;  /* 0x000d300001427983 */ /* 0x000f280000300a00 */
[----:B------:R1:W-:Y:S04]  /*13b00*/  STL [R1+0xbb8], R0 ;  /* 0x000bb80001007387 */ /* 0x0003e80000100800 */
[----:B------:R1:W-:Y:S02]  /*13b10*/  STL [R1+0xbc4], R72 ;  /* 0x000bc44801007387 */ /* 0x0003e40000100800 */
[----:B-1----:R-:W-:-:S02]  /*13b20*/  IMAD.MOV.U32 R0, RZ, RZ, R73 ;  /* 0x000000ffff007224 */ /* 0x002fc400078e0049 */
[----:B------:R-:W4:Y:S04]  /*13b30*/  LDL.LU.64 R86, [R1+0xc20] ;  /* 0x000c200001567983 */ /* 0x000f280000300a00 */
[----:B------:R-:W-:Y:S04]  /*13b40*/  STL [R1+0xbcc], R74 ;  /* 0x000bcc4a01007387 */ /* 0x000fe80000100800 */
[----:B------:R1:W-:Y:S04]  /*13b50*/  STL [R1+0xbc0], R0 ;  /* 0x000bc00001007387 */ /* 0x0003e80000100800 */
[----:B------:R-:W4:Y:S01]  /*13b60*/  LDL.LU.64 R72, [R1+0xc28] ;  /* 0x000c280001487983 */ /* 0x000f220000300a00 */
[----:B-1----:R-:W-:-:S03]  /*13b70*/  MOV R0, R75 ;  /* 0x0000004b00007202 */ /* 0x002fc60000000f00 */
[----:B--2---:R-:W-:Y:S04]  /*13b80*/  STL [R1+0xbd4], R76 ;  /* 0x000bd44c01007387 */ /* 0x004fe80000100800 */
[----:B------:R1:W-:Y:S04]  /*13b90*/  STL [R1+0xbc8], R0 ;  /* 0x000bc80001007387 */ /* 0x0003e80000100800 */
[----:B------:R-:W2:Y:S01]  /*13ba0*/  LDL.LU.64 R74, [R1+0xc30] ;  /* 0x000c3000014a7983 */ /* 0x000ea20000300a00 */
[----:B-1----:R-:W-:-:S03]  /*13bb0*/  IMAD.MOV.U32 R0, RZ, RZ, R77 ;  /* 0x000000ffff007224 */ /* 0x002fc600078e004d */
[----:B---3--:R-:W-:Y:S04]  /*13bc0*/  STL [R1+0xbdc], R68 ;  /* 0x000bdc4401007387 */ /* 0x008fe80000100800 */
[----:B------:R1:W-:Y:S04]  /*13bd0*/  STL [R1+0xbd0], R0 ;  /* 0x000bd00001007387 */ /* 0x0003e80000100800 */
[----:B------:R-:W3:Y:S01]  /*13be0*/  LDL.LU.64 R76, [R1+0xd90] ;  /* 0x000d9000014c7983 */ /* 0x000ee20000300a00 */
[----:B-1----:R-:W-:-:S03]  /*13bf0*/  IMAD.MOV.U32 R0, RZ, RZ, R69 ;  /* 0x000000ffff007224 */ /* 0x002fc600078e0045 */
[----:B----4-:R-:W-:Y:S04]  /*13c00*/  STL [R1+0xbe4], R70 ;  /* 0x000be44601007387 */ /* 0x010fe80000100800 */
[----:B------:R1:W-:Y:S04]  /*13c10*/  STL [R1+0xbd8], R0 ;  /* 0x000bd80001007387 */ /* 0x0003e80000100800 */
[----:B------:R-:W4:Y:S01]  /*13c20*/  LDL.LU.64 R68, [R1+0xc40] ;  /* 0x000c400001447983 */ /* 0x000f220000300a00 */
[----:B-1----:R-:W-:-:S03]  /*13c30*/  MOV R0, R71 ;  /* 0x0000004700007202 */ /* 0x002fc60000000f00 */
[----:B------:R-:W-:Y:S04]  /*13c40*/  STL [R1+0xbec], R78 ;  /* 0x000bec4e01007387 */ /* 0x000fe80000100800 */
[----:B------:R1:W-:Y:S04]  /*13c50*/  STL [R1+0xbe0], R0 ;  /* 0x000be00001007387 */ /* 0x0003e80000100800 */
[----:B------:R-:W4:Y:S01]  /*13c60*/  LDL.LU.64 R70, [R1+0xc48] ;  /* 0x000c480001467983 */ /* 0x000f220000300a00 */
[----:B-1----:R-:W-:-:S03]  /*13c70*/  IMAD.MOV.U32 R0, RZ, RZ, R79 ;  /* 0x000000ffff007224 */ /* 0x002fc600078e004f */
[----:B------:R-:W-:Y:S04]  /*13c80*/  STL [R1+0xbf4], R80 ;  /* 0x000bf45001007387 */ /* 0x000fe80000100800 */
[----:B------:R1:W-:Y:S04]  /*13c90*/  STL [R1+0xbe8], R0 ;  /* 0x000be80001007387 */ /* 0x0003e80000100800 */
[----:B------:R-:W4:Y:S01]  /*13ca0*/  LDL.LU.64 R78, [R1+0xc50] ;  /* 0x000c5000014e7983 */ /* 0x000f220000300a00 */
[----:B-1----:R-:W-:-:S03]  /*13cb0*/  IMAD.MOV.U32 R0, RZ, RZ, R81 ;  /* 0x000000ffff007224 */ /* 0x002fc600078e0051 */
[----:B------:R-:W-:Y:S04]  /*13cc0*/  STL [R1+0xbfc], R82 ;  /* 0x000bfc5201007387 */ /* 0x000fe80000100800 */
        /* <DEDUP_REMOVED lines=12> */
[----:B------:R1:W-:Y:S02]  /*13d90*/  STL [R1+0xc08], R0 ;  /* 0x000c080001007387 */ /* 0x0003e40000100800 */
[----:B-1----:R-:W-:Y:S02]  /*13da0*/  MOV R0, R67 ;  /* 0x0000004300007202 */ /* 0x002fe40000000f00 */
[----:B------:R-:W-:Y:S04]  /*13db0*/  STL [R1+0xc1c], R86 ;  /* 0x000c1c5601007387 */ /* 0x000fe80000100800 */
[----:B------:R1:W-:Y:S02]  /*13dc0*/  STL [R1+0xc10], R0 ;  /* 0x000c100001007387 */ /* 0x0003e40000100800 */
[----:B-1----:R-:W-:-:S02]  /*13dd0*/  IMAD.MOV.U32 R0, RZ, RZ, R87 ;  /* 0x000000ffff007224 */ /* 0x002fc400078e0057 */
[----:B------:R-:W4:Y:S04]  /*13de0*/  LDL.64 R86, [R1+0xe50] ;  /* 0x000e500001567983 */ /* 0x000f280000100a00 */
        /* <DEDUP_REMOVED lines=13> */
[----:B----4-:R-:W-:Y:S04]  /*13ec0*/  STL [R1+0xc3c], R68 ;  /* 0x000c3c4401007387 */ /* 0x010fe80000100800 */
[----:B------:R-:W4:Y:S01]  /*13ed0*/  LDL.LU.64 R66, [R1+0xe70] ;  /* 0x000e700001427983 */ /* 0x000f220000300a00 */
[----:B-1----:R-:W-:-:S05]  /*13ee0*/  IMAD.MOV.U32 R0, RZ, RZ, R69 ;  /* 0x000000ffff007224 */ /* 0x002fca00078e0045 */
[----:B------:R1:W-:Y:S04]  /*13ef0*/  STL [R1+0xc38], R0 ;  /* 0x000c380001007387 */ /* 0x0003e80000100800 */
[----:B------:R-:W-:Y:S04]  /*13f00*/  STL [R1+0xc44], R70 ;  /* 0x000c444601007387 */ /* 0x000fe80000100800 */
[----:B------:R-:W4:Y:S01]  /*13f10*/  LDL.LU.64 R64, [R1+0xe28] ;  /* 0x000e280001407983 */ /* 0x000f220000300a00 */
[----:B-1----:R-:W-:-:S05]  /*13f20*/  MOV R0, R71 ;  /* 0x0000004700007202 */ /* 0x002fca0000000f00 */
[----:B------:R1:W-:Y:S04]  /*13f30*/  STL [R1+0xc40], R0 ;  /* 0x000c400001007387 */ /* 0x0003e80000100800 */
[----:B------:R1:W-:Y:S02]  /*13f40*/  STL [R1+0xc4c], R78 ;  /* 0x000c4c4e01007387 */ /* 0x0003e40000100800 */
[----:B-1----:R-:W-:Y:S02]  /*13f50*/  IMAD.MOV.U32 R0, RZ, RZ, R79 ;  /* 0x000000ffff007224 */ /* 0x002fe400078e004f */
        /* <DEDUP_REMOVED lines=14> */
[----:B------:R-:W-:Y:S04]  /*14040*/  STL [R1+0xc6c], R8 ;  /* 0x000c6c0801007387 */ /* 0x000fe80000100800 */
[----:B------:R-:W-:Y:S04]  /*14050*/  STL [R1+0xc68], R9 ;  /* 0x000c680901007387 */ /* 0x000fe80000100800 */
[----:B------:R-:W4:Y:S01]  /*14060*/  LDL.LU.64 R68, [R1+0xe08] ;  /* 0x000e080001447983 */ /* 0x000f220000300a00 */
[----:B-1----:R-:W-:-:S03]  /*14070*/  IMAD.MOV.U32 R0, RZ, RZ, R87 ;  /* 0x000000ffff007224 */ /* 0x002fc600078e0057 */
[----:B------:R1:W-:Y:S04]  /*14080*/  STL [R1+0xc74], R86 ;  /* 0x000c745601007387 */ /* 0x0003e80000100800 */
[----:B-1----:R-:W4:Y:S04]  /*14090*/  LDL.LU.64 R86, [R1+0xdd8] ;  /* 0x000dd80001567983 */ /* 0x002f280000300a00 */
[----:B------:R1:W-:Y:S04]  /*140a0*/  STL [R1+0xc70], R0 ;  /* 0x000c700001007387 */ /* 0x0003e80000100800 */
        /* <DEDUP_REMOVED lines=20> */
[----:B------:R1:W-:Y:S02]  /*141f0*/  STL [R1+0xc98], R0 ;  /* 0x000c980001007387 */ /* 0x0003e40000100800 */
[----:B-1----:R-:W-:Y:S02]  /*14200*/  IMAD.MOV.U32 R0, RZ, RZ, R79 ;  /* 0x000000ffff007224 */ /* 0x002fe400078e004f */
        /* <DEDUP_REMOVED lines=20> */
[----:B------:R-:W-:Y:S04]  /*14350*/  STL [R1+0xcd4], R70 ;  /* 0x000cd44601007387 */ /* 0x000fe80000100800 */
[----:B------:R1:W-:Y:S04]  /*14360*/  STL [R1+0xcc8], R0 ;  /* 0x000cc80001007387 */ /* 0x0003e80000100800 */
[----:B------:R-:W4:Y:S01]  /*14370*/  LDL.LU.64 R86, [R1+0xe60] ;  /* 0x000e600001567983 */ /* 0x000f220000300a00 */
[----:B-1----:R-:W-:-:S03]  /*14380*/  IMAD.MOV.U32 R0, RZ, RZ, R71 ;  /* 0x000000ffff007224 */ /* 0x002fc600078e0047 */
[----:B--2---:R-:W-:Y:S04]  /*14390*/  STL [R1+0xcdc], R72 ;  /* 0x000cdc4801007387 */ /* 0x004fe80000100800 */
[----:B------:R1:W-:Y:S04]  /*143a0*/  STL [R1+0xcd0], R0 ;  /* 0x000cd00001007387 */ /* 0x0003e80000100800 */
[----:B------:R-:W2:Y:S01]  /*143b0*/  LDL.LU.64 R70, [R1+0xe18] ;  /* 0x000e180001467983 */ /* 0x000ea20000300a00 */
[----:B-1----:R-:W-:-:S03]  /*143c0*/  MOV R0, R73 ;  /* 0x0000004900007202 */ /* 0x002fc60000000f00 */
[----:B---3--:R-:W-:Y:S04]  /*143d0*/  STL [R1+0xce4], R74 ;  /* 0x000ce44a01007387 */ /* 0x008fe80000100800 */
[----:B------:R1:W-:Y:S04]  /*143e0*/  STL [R1+0xcd8], R0 ;  /* 0x000cd80001007387 */ /* 0x0003e80000100800 */
[----:B------:R-:W3:Y:S01]  /*143f0*/  LDL.LU.64 R72, [R1+0xf10] ;  /* 0x000f100001487983 */ /* 0x000ee20000300a00 */
[----:B-1----:R-:W-:-:S03]  /*14400*/  IMAD.MOV.U32 R0, RZ, RZ, R75 ;  /* 0x000000ffff007224 */ /* 0x002fc600078e004b */
[----:B----4-:R-:W-:Y:S04]  /*14410*/  STL [R1+0xcec], R76 ;  /* 0x000cec4c01007387 */ /* 0x010fe80000100800 */
[----:B------:R1:W-:Y:S04]  /*14420*/  STL [R1+0xce0], R0 ;  /* 0x000ce00001007387 */ /* 0x0003e80000100800 */
[----:B------:R-:W4:Y:S01]  /*14430*/  LDL.LU.64 R74, [R1+0xec8] ;  /* 0x000ec800014a7983 */ /* 0x000f220000300a00 */
[----:B-1----:R-:W-:-:S03]  /*14440*/  IMAD.MOV.U32 R0, RZ, RZ, R77 ;  /* 0x000000ffff007224 */ /* 0x002fc600078e004d */
[----:B------:R-:W-:Y:S04]  /*14450*/  STL [R1+0xcf4], R66 ;  /* 0x000cf44201007387 */ /* 0x000fe80000100800 */
[----:B------:R1:W-:Y:S04]  /*14460*/  STL [R1+0xce8], R0 ;  /* 0x000ce80001007387 */ /* 0x0003e80000100800 */
[----:B------:R-:W4:Y:S04]  /*14470*/  LDL.LU.64 R76, [R1+0xe80] ;  /* 0x000e8000014c7983 */ /* 0x000f280000300a00 */
        /* <DEDUP_REMOVED lines=42> */
[----:B------:R-:W-:Y:S04]  /*14720*/  STL [R1+0xd4c], R64 ;  /* 0x000d4c4001007387 */ /* 0x000fe80000100800 */
[----:B------:R1:W-:Y:S04]  /*14730*/  STL [R1+0xd40], R0 ;  /* 0x000d400001007387 */ /* 0x0003e80000100800 */
[----:B------:R-:W4:Y:S01]  /*14740*/  LDL.LU.64 R76, [R1+0xee0] ;  /* 0x000ee000014c7983 */ /* 0x000f220000300a00 */
[----:B-1----:R-:W-:-:S03]  /*14750*/  IMAD.MOV.U32 R0, RZ, RZ, R65 ;  /* 0x000000ffff007224 */ /* 0x002fc600078e0041 */
[----:B------:R-:W-:Y:S04]  /*14760*/  STL [R1+0xd54], R78 ;  /* 0x000d544e01007387 */ /* 0x000fe80000100800 */
[----:B------:R1:W-:Y:S02]  /*14770*/  STL [R1+0xd48], R0 ;  /* 0x000d480001007387 */ /* 0x0003e40000100800 */
[----:B-1----:R-:W-:Y:S02]  /*14780*/  MOV R0, R79 ;  /* 0x0000004f00007202 */ /* 0x002fe40000000f00 */
        /* <DEDUP_REMOVED lines=24> */
[----:B--2---:R-:W-:Y:S04]  /*14910*/  STL [R1+0xd8c], R70 ;  /* 0x000d8c4601007387 */ /* 0x004fe80000100800 */
[----:B------:R-:W2:Y:S01]  /*14920*/  LDL.LU.64 R56, [R1+0xf90] ;  /* 0x000f900001387983 */ /* 0x000ea20000300a00 */
[----:B-1----:R-:W-:-:S05]  /*14930*/  IMAD.MOV.U32 R0, RZ, RZ, R71 ;  /* 0x000000ffff007224 */ /* 0x002fca00078e0047 */
[----:B------:R1:W-:Y:S04]  /*14940*/  STL [R1+0xd88], R0 ;  /* 0x000d880001007387 */ /* 0x0003e80000100800 */
[----:B---3--:R-:W-:Y:S01]  /*14950*/  STL [R1+0xd94], R72 ;  /* 0x000d944801007387 */ /* 0x008fe20000100800 */
[----:B-1----:R-:W-:-:S03]  /*14960*/  IMAD.MOV.U32 R0, RZ, RZ, R73 ;  /* 0x000000ffff007224 */ /* 0x002fc600078e0049 */
[----:B------:R-:W3:Y:S04]  /*14970*/  LDL.LU.64 R58, [R1+0xf60] ;  /* 0x000f6000013a7983 */ /* 0x000ee80000300a00 */
[----:B------:R1:W-:Y:S04]  /*14980*/  STL [R1+0xd90], R0 ;  /* 0x000d900001007387 */ /* 0x0003e80000100800 */
[----:B----4-:R-:W-:Y:S04]  /*14990*/  STL [R1+0xd9c], R74 ;  /* 0x000d9c4a01007387 */ /* 0x010fe80000100800 */
[----:B------:R-:W4:Y:S01]  /*149a0*/  LDL.LU.64 R60, [R1+0xf20] ;  /* 0x000f2000013c7983 */ /* 0x000f220000300a00 */
[----:B-1----:R-:W-:-:S03]  /*149b0*/  MOV R0, R75 ;  /* 0x0000004b00007202 */ /* 0x002fc60000000f00 */
[----:B------:R-:W4:Y:S04]  /*149c0*/  LDL.LU.64 R62, [R1+0xed8] ;  /* 0x000ed800013e7983 */ /* 0x000f280000300a00 */
[----:B------:R1:W-:Y:S04]  /*149d0*/  STL [R1+0xd98], R0 ;  /* 0x000d980001007387 */ /* 0x0003e80000100800 */
[----:B------:R-:W-:Y:S04]  /*149e0*/  STL [R1+0xda4], R76 ;  /* 0x000da44c01007387 */ /* 0x000fe80000100800 */
[----:B------:R-:W4:Y:S01]  /*149f0*/  LDL.LU.64 R64, [R1+0xfa0] ;  /* 0x000fa00001407983 */ /* 0x000f220000300a00 */
[----:B-1----:R-:W-:-:S03]  /*14a00*/  IMAD.MOV.U32 R0, RZ, RZ, R77 ;  /* 0x000000ffff007224 */ /* 0x002fc600078e004d */
        /* <DEDUP_REMOVED lines=21> */
[----:B------:R1:W-:Y:S02]  /*14b60*/  STL [R1+0xdc0], R0 ;  /* 0x000dc00001007387 */ /* 0x0003e40000100800 */
[----:B-1----:R-:W-:Y:S02]  /*14b70*/  MOV R0, R87 ;  /* 0x0000005700007202 */ /* 0x002fe40000000f00 */
[----:B------:R1:W-:Y:S04]  /*14b80*/  STL [R1+0xdcc], R86 ;  /* 0x000dcc5601007387 */ /* 0x0003e80000100800 */
[----:B------:R-:W4:Y:S04]  /*14b90*/  LDL.LU.64 R84, [R1+0xf70] ;  /* 0x000f700001547983 */ /* 0x000f280000300a00 */
[----:B--2---:R-:W-:Y:S04]  /*14ba0*/  STL [R1+0xdd4], R56 ;  /* 0x000dd43801007387 */ /* 0x004fe80000100800 */
[----:B------:R2:W-:Y:S04]  /*14bb0*/  STL [R1+0xdc8], R0 ;  /* 0x000dc80001007387 */ /* 0x0005e80000100800 */
[----:B-1----:R-:W4:Y:S01]  /*14bc0*/  LDL.LU.64 R86, [R1+0xf38] ;  /* 0x000f380001567983 */ /* 0x002f220000300a00 */
[----:B--2---:R-:W-:-:S03]  /*14bd0*/  IMAD.MOV.U32 R0, RZ, RZ, R57 ;  /* 0x000000ffff007224 */ /* 0x004fc600078e0039 */
[----:B---3--:R-:W-:Y:S04]  /*14be0*/  STL [R1+0xddc], R58 ;  /* 0x000ddc3a01007387 */ /* 0x008fe80000100800 */
[----:B------:R1:W-:Y:S02]  /*14bf0*/  STL [R1+0xdd0], R0 ;  /* 0x000dd00001007387 */ /* 0x0003e40000100800 */
[----:B-1----:R-:W-:Y:S02]  /*14c00*/  IMAD.MOV.U32 R0, RZ, RZ, R59 ;  /* 0x000000ffff007224 */ /* 0x002fe400078e003b */
[----:B----4-:R-:W-:Y:S04]  /*14c10*/  STL [R1+0xde4], R60 ;  /* 0x000de43c01007387 */ /* 0x010fe80000100800 */
[----:B------:R1:W-:Y:S04]  /*14c20*/  STL [R1+0xdd8], R0 ;  /* 0x000dd80001007387 */ /* 0x0003e80000100800 */
[----:B------:R-:W-:Y:S01]  /*14c30*/  STL [R1+0xdec], R62 ;  /* 0x000dec3e01007387 */ /* 0x000fe20000100800 */
[----:B-1----:R-:W-:-:S05]  /*14c40*/  MOV R0, R61 ;  /* 0x0000003d00007202 */ /* 0x002fca0000000f00 */
[----:B------:R1:W-:Y:S04]  /*14c50*/  STL [R1+0xde0], R0 ;  /* 0x000de00001007387 */ /* 0x0003e80000100800 */
[----:B------:R-:W-:Y:S01]  /*14c60*/  STL [R1+0xdf4], R64 ;  /* 0x000df44001007387 */ /* 0x000fe20000100800 */
[----:B-1----:R-:W-:-:S05]  /*14c70*/  IMAD.MOV.U32 R0, RZ, RZ, R63 ;  /* 0x000000ffff007224 */ /* 0x002fca00078e003f */
[----:B------:R1:W-:Y:S04]  /*14c80*/  STL [R1+0xde8], R0 ;  /* 0x000de80001007387 */ /* 0x0003e80000100800 */
[----:B------:R-:W-:Y:S01]  /*14c90*/  STL [R1+0xdfc], R66 ;  /* 0x000dfc4201007387 */ /* 0x000fe20000100800 */
[----:B-1----:R-:W-:-:S05]  /*14ca0*/  IMAD.MOV.U32 R0, RZ, RZ, R65 ;  /* 0x000000ffff007224 */ /* 0x002fca00078e0041 */
[----:B------:R1:W-:Y:S02]  /*14cb0*/  STL [R1+0xdf0], R0 ;  /* 0x000df00001007387 */ /* 0x0003e40000100800 */
[----:B-1----:R-:W-:Y:S02]  /*14cc0*/  MOV R0, R67 ;  /* 0x0000004300007202 */ /* 0x002fe40000000f00 */
[----:B------:R-:W-:Y:S04]  /*14cd0*/  STL [R1+0xe04], R68 ;  /* 0x000e044401007387 */ /* 0x000fe80000100800 */
[----:B------:R1:W-:Y:S04]  /*14ce0*/  STL [R1+0xdf8], R0 ;  /* 0x000df80001007387 */ /* 0x0003e80000100800 */
[----:B------:R-:W-:Y:S01]  /*14cf0*/  STL [R1+0xe0c], R70 ;  /* 0x000e0c4601007387 */ /* 0x000fe20000100800 */
[----:B-1----:R-:W-:-:S05]  /*14d00*/  IMAD.MOV.U32 R0, RZ, RZ, R69 ;  /* 0x000000ffff007224 */ /* 0x002fca00078e0045 */
[----:B------:R1:W-:Y:S04]  /*14d10*/  STL [R1+0xe00], R0 ;  /* 0x000e000001007387 */ /* 0x0003e80000100800 */
[----:B------:R-:W-:Y:S01]  /*14d20*/  STL [R1+0xe14], R72 ;  /* 0x000e144801007387 */ /* 0x000fe20000100800 */
[----:B-1----:R-:W-:-:S05]  /*14d30*/  IMAD.MOV.U32 R0, RZ, RZ, R71 ;  /* 0x000000ffff007224 */ /* 0x002fca00078e0047 */
        /* <DEDUP_REMOVED lines=19> */
[----:B-1----:R-:W-:-:S05]  /*14e70*/  MOV R0, R85 ;  /* 0x0000005500007202 */ /* 0x002fca0000000f00 */
[----:B------:R1:W-:Y:S01]  /*14e80*/  STL [R1+0xe40], R0 ;  /* 0x000e400001007387 */ /* 0x0003e20000100800 */
[----:B------:R-:W-:-:S03]  /*14e90*/  IMAD.MOV.U32 R6, RZ, RZ, R87 ;  /* 0x000000ffff067224 */ /* 0x000fc600078e0057 */
[----:B------:R2:W-:Y:S04]  /*14ea0*/  STL [R1+0xe4c], R86 ;  /* 0x000e4c5601007387 */ /* 0x0005e80000100800 */
[----:B------:R3:W-:Y:S04]  /*14eb0*/  STL [R1+0xe48], R6 ;  /* 0x000e480601007387 */ /* 0x0007e80000100800 */
        /* <DEDUP_REMOVED lines=320> */
[----:B------:R-:W-:-:S02]  /*162c0*/  SHF.R.S32.HI R5, RZ, 0x1f, R3 ;  /* 0x0000001fff057819 */ /* 0x000fc40000011403 */
[----:B-1----:R-:W-:Y:S02]  /*162d0*/  SHF.R.S32.HI R0, RZ, 0x1f, R2 ;  /* 0x0000001fff007819 */ /* 0x002fe40000011402 */
[----:B------:R-:W-:Y:S02]  /*162e0*/  LEA.HI R5, R5, R3, RZ, 0x6 ;  /* 0x0000000305057211 */ /* 0x000fe400078f30ff */
[----:B------:R-:W-:Y:S01]  /*162f0*/  SHF.R.S32.HI R3, RZ, 0x1f, R4 ;  /* 0x0000001fff037819 */ /* 0x000fe20000011404 */
[----:B------:R-:W-:Y:S01]  /*16300*/  IMAD.MOV.U32 R15, RZ, RZ, RZ ;  /* 0x000000ffff0f7224 */ /* 0x000fe200078e00ff */
[C---:B------:R-:W-:Y:S01]  /*16310*/  SHF.L.U64.HI R0, R2.reuse, 0x2, R0 ;  /* 0x0000000202007819 */ /* 0x040fe20000010200 */
[----:B------:R-:W-:Y:S01]  /*16320*/  IMAD.SHL.U32 R2, R2, 0x4, RZ ;  /* 0x0000000402027824 */ /* 0x000fe200078e00ff */
[----:B------:R-:W-:Y:S02]  /*16330*/  SHF.L.U64.HI R3, R4, 0x2, R3 ;  /* 0x0000000204037819 */ /* 0x000fe40000010203 */
[----:B------:R-:W-:-:S02]  /*16340*/  CS2R R152, SRZ ;  /* 0x0000000000987805 */ /* 0x000fc4000001ff00 */
[----:B------:R-:W-:Y:S02]  /*16350*/  SHF.L.U32 R4, R4, 0x2, RZ ;  /* 0x0000000204047819 */ /* 0x000fe400000006ff */
        /* <DEDUP_REMOVED lines=62> */
[----:B------:R-:W-:Y:S02]  /*16740*/  SHF.R.S32.HI R5, RZ, 0x6, R5 ;  /* 0x00000006ff057819 */ /* 0x000fe40000011405 */
        /* <DEDUP_REMOVED lines=32> */
[----:B--2---:R-:W-:Y:S01]  /*16950*/  CS2R R86, SRZ ;  /* 0x0000000000567805 */ /* 0x004fe2000001ff00 */
[----:B------:R-:W-:Y:S01]  /*16960*/  UMOV UR14, 0x1 ;  /* 0x00000001000e7882 */ /* 0x000fe20000000000 */
[----:B---3--:R-:W-:-:S05]  /*16970*/  UMOV UR13, 0xffffffff ;  /* 0xffffffff000d7882 */ /* 0x008fca0000000000 */
.L_x_1:
[----:B------:R-:W-:Y:S01]  /*16980*/  STL.64 [R1+0x11d8], R150 ;  /* 0x0011d89601007387 */ /* 0x000fe20000100a00 */
[----:B------:R-:W-:Y:S01]  /*16990*/  UIADD3 UR13, UR13, 0x1, URZ ;  /* 0x000000010d0d7890 */ /* 0x000fe2000fffe03f */
[----:B------:R-:W-:-:S04]  /*169a0*/  DEPBAR.LE SB0, 0x2 ;  /* 0x000080800000791a */ /* 0x000fc80000000000 */
[----:B------:R-:W-:Y:S01]  /*169b0*/  STL.64 [R1+0x11d0], R148 ;  /* 0x0011d09401007387 */ /* 0x000fe20000100a00 */
[----:B------:R-:W-:Y:S01]  /*169c0*/  UMOV UR7, 0x40000040 ;  /* 0x4000004000077882 */ /* 0x000fe20000000000 */
[----:B------:R-:W1:Y:S02]  /*169d0*/  LDC R5, c[0x0][0x230] ;  /* 0x00008c00ff057b82 */ /* 0x000e640000000800 */
[----:B------:R-:W-:Y:S04]  /*169e0*/  STL.64 [R1+0x11c8], R146 ;  /* 0x0011c89201007387 */ /* 0x000fe80000100a00 */
        /* <DEDUP_REMOVED lines=28> */
[----:B------:R2:W-:Y:S04]  /*16bb0*/  STL.64 [R1+0x10e0], R88 ;  /* 0x0010e05801007387 */ /* 0x0005e80000100a00 */
[----:B--2---:R-:W2:Y:S04]  /*16bc0*/  LDL.LU.64 R88, [R1+0x400] ;  /* 0x0004000001587983 */ /* 0x004ea80000300a00 */
[----:B------:R-:W2:Y:S04]  /*16bd0*/  LDL.LU.64 R90, [R1+0x408] ;  /* 0x00040800015a7983 */ /* 0x000ea80000300a00 */
        /* <DEDUP_REMOVED lines=29> */
[----:B------:R-:W2:Y:S01]  /*16db0*/  LDL.LU.64 R150, [R1+0x4f8] ;  /* 0x0004f80001967983 */ /* 0x000ea20000300a00 */
[----:B------:R-:W-:Y:S01]  /*16dc0*/  UISETP.GT.AND UP0, UPT, UR13, 0x2, UPT ;  /* 0x000000020d00788c */ /* 0x000fe2000bf04270 */
[----:B------:R-:W-:Y:S03]  /*16dd0*/  BAR.SYNC.DEFER_BLOCKING 0x0 ;  /* 0x0000000000007b1d */ /* 0x000fe60000010000 */
[----:B------:R-:W-:-:S04]  /*16de0*/  USEL UR13, UR13, URZ, !UP0 ;  /* 0x0000003f0d0d7287 */ /* 0x000fc8000c000000 */
[----:B------:R-:W-:Y:S02]  /*16df0*/  ULEA UR5, UR13, UR12, 0xf ;  /* 0x0000000c0d057291 */ /* 0x000fe4000f8e783f */
[----:B------:R-:W-:Y:S01]  /*16e00*/  ULEA UR4, UR13, UR12, 0x11 ;  /* 0x0000000c0d047291 */ /* 0x000fe2000f8e883f */
[----:B------:R-:W-:Y:S01]  /*16e10*/  STL.64 [R1+0x10d8], R86 ;  /* 0x0010d85601007387 */ /* 0x000fe20000100a00 */
[----:B------:R-:W-:Y:S02]  /*16e20*/  UIADD3 UR5, UR5, 0x60000, URZ ;  /* 0x0006000005057890 */ /* 0x000fe4000fffe03f */
[----:B------:R-:W-:Y:S01]  /*16e30*/  USHF.R.U32.HI UR4, URZ, 0x4, UR4 ;  /* 0x000000043f047899 */ /* 0x000fe20008011604 */
[----:B------:R-:W-:Y:S01]  /*16e40*/  STL.64 [R1+0x10d0], R84 ;  /* 0x0010d05401007387 */ /* 0x000fe20000100a00 */
[----:B------:R-:W-:Y:S02]  /*16e50*/  USHF.R.U32.HI UR5, URZ, 0x4, UR5 ;  /* 0x000000043f057899 */ /* 0x000fe40008011605 */
[----:B------:R-:W-:Y:S01]  /*16e60*/  USGXT.U32 UR4, UR4, 0xe ;  /* 0x0000000e0404789a */ /* 0x000fe20008000000 */
[----:B------:R-:W-:Y:S01]  /*16e70*/  STL.64 [R1+0x10c8], R82 ;  /* 0x0010c85201007387 */ /* 0x000fe20000100a00 */
[----:B------:R-:W-:-:S02]  /*16e80*/  USGXT.U32 UR6, UR5, 0xe ;  /* 0x0000000e0506789a */ /* 0x000fc40008000000 */
[----:B------:R-:W-:Y:S01]  /*16e90*/  UIADD3 UR8, UP0, UR4, 0x2, URZ ;  /* 0x0000000204087890 */ /* 0x000fe2000ff1e03f */
[----:B------:R-:W-:Y:S01]  /*16ea0*/  STL.64 [R1+0x10c0], R80 ;  /* 0x0010c05001007387 */ /* 0x000fe20000100a00 */
[----:B------:R-:W-:Y:S01]  /*16eb0*/  UMOV UR5, 0x40000040 ;  /* 0x4000004000057882 */ /* 0x000fe20000000000 */
[----:B------:R-:W-:Y:S02]  /*16ec0*/  UIADD3 UR10, UP1, UR6, 0x2, URZ ;  /* 0x00000002060a7890 */ /* 0x000fe4000ff3e03f */
        /* <DEDUP_REMOVED lines=28> */
[----:B------:R-:W-:Y:S04]  /*17090*/  STL [R1+0xfd8], R3 ;  /* 0x000fd80301007387 */ /* 0x000fe80000100800 */
[----:B------:R-:W-:Y:S04]  /*170a0*/  STL [R1+0xfd4], R16 ;  /* 0x000fd41001007387 */ /* 0x000fe80000100800 */
[----:B-----5:R-:W-:Y:S04]  /*170b0*/  STL [R1+0xfc8], R14 ;  /* 0x000fc80e01007387 */ /* 0x020fe80000100800 */
[----:B-----5:R-:W-:Y:S04]  /*170c0*/  STL [R1+0xfc4], R13 ;  /* 0x000fc40d01007387 */ /* 0x020fe80000100800 */
[----:B------:R-:W-:Y:S04]  /*170d0*/  STL [R1+0xfc0], R12 ;  /* 0x000fc00c01007387 */ /* 0x000fe80000100800 */
[----:B------:R-:W-:Y:S04]  /*170e0*/  STL [R1+0xfbc], R11 ;  /* 0x000fbc0b01007387 */ /* 0x000fe80000100800 */
[----:B------:R-:W-:Y:S01]  /*170f0*/  STL [R1+0xfb8], R10 ;  /* 0x000fb80a01007387 */ /* 0x000fe20000100800 */
[----:B--2---:R-:W-:-:S06]  /*17100*/  WARPGROUP.ARRIVE ;  /* 0x00000000000079c5 */ /* 0x004fcc0000000000 */
[----:B------:R-:W-:Y:S01]  /*17110*/  HGMMA.64x128x8.F32.TF32 R88, gdesc[UR4], R88, gsb0 ;  /* 0x05e00000045879f0 */ /* 0x000fe20008002858 */
[----:B------:R-:W-:Y:S01]  /*17120*/  UMOV UR4, URZ ;  /* 0x0000003f00047c82 */ /* 0x000fe20008000000 */
[----:B------:R-:W-:Y:S01]  /*17130*/  UMOV UR5, URZ ;  /* 0x0000003f00057c82 */ /* 0x000fe20008000000 */
[----:B------:R-:W-:Y:S02]  /*17140*/  UIADD3.X UR9, UR4, 0x40000040, URZ, UP0, !UPT ;  /* 0x4000004004097890 */ /* 0x000fe400087fe43f */
[----:B------:R-:W-:Y:S02]  /*17150*/  UIADD3.X UR11, UR5, 0x40000040, URZ, UP1, !UPT ;  /* 0x40000040050b7890 */ /* 0x000fe40008ffe43f */
[----:B------:R-:W-:Y:S02]  /*17160*/  UIADD3.64 UR40, UR8, 0x2, URZ ;  /* 0x0000000208287897 */ /* 0x000fe4000fffe03f */
[----:B------:R-:W-:Y:S02]  /*17170*/  UIADD3.64 UR42, UR10, 0x2, URZ ;  /* 0x000000020a2a7897 */ /* 0x000fe4000fffe03f */
[----:B------:R-:W-:-:S02]  /*17180*/  UIADD3.64 UR36, UR8, 0x4, URZ ;  /* 0x0000000408247897 */ /* 0x000fc4000fffe03f */
[----:B------:R-:W-:Y:S02]  /*17190*/  UIADD3.64 UR38, UR10, 0x4, URZ ;  /* 0x000000040a267897 */ /* 0x000fe4000fffe03f */
[----:B------:R-:W-:Y:S02]  /*171a0*/  UIADD3.64 UR32, UR8, 0xffe, URZ ;  /* 0x00000ffe08207897 */ /* 0x000fe4000fffe03f */
[----:B------:R-:W-:Y:S02]  /*171b0*/  UIADD3.64 UR34, UR10, 0x3fe, URZ ;  /* 0x000003fe0a227897 */ /* 0x000fe4000fffe03f */
[----:B------:R-:W-:Y:S02]  /*171c0*/  UIADD3.64 UR28, UR8, 0x1000, URZ ;  /* 0x00001000081c7897 */ /* 0x000fe4000fffe03f */
[----:B------:R-:W-:Y:S02]  /*171d0*/  UIADD3.64 UR30, UR10, 0x400, URZ ;  /* 0x000004000a1e7897 */ /* 0x000fe4000fffe03f */
[----:B------:R-:W-:-:S02]  /*171e0*/  UIADD3.64 UR24, UR8, 0x1002, URZ ;  /* 0x0000100208187897 */ /* 0x000fc4000fffe03f */
[----:B------:R-:W-:Y:S02]  /*171f0*/  UIADD3.64 UR26, UR10, 0x402, URZ ;  /* 0x000004020a1a7897 */ /* 0x000fe4000fffe03f */
[----:B------:R-:W-:Y:S02]  /*17200*/  UIADD3.64 UR20, UR8, 0x1004, URZ ;  /* 0x0000100408147897 */ /* 0x000fe4000fffe03f */
[----:B------:R-:W-:Y:S01]  /*17210*/  UIADD3.64 UR22, UR10, 0x404, URZ ;  /* 0x000004040a167897 */ /* 0x000fe2000fffe03f */
[----:B------:R-:W-:Y:S02]  /*17220*/  WARPGROUP.DEPBAR.LE gsb0, 0x0 ;  /* 0x00008000000079c5 */ /* 0x000fe40000010000 */
[----:B------:R-:W-:-:S06]  /*17230*/  WARPGROUP.ARRIVE ;  /* 0x00000000000079c5 */ /* 0x000fcc0000000000 */
[----:B------:R-:W-:Y:S03]  /*17240*/  HGMMA.64x128x8.F32.TF32 R88, gdesc[UR8], R88, gsb0 ;  /* 0x05e00000085879f0 */ /* 0x000fe60008002858 */
[----:B------:R-:W-:Y:S02]  /*17250*/  WARPGROUP.DEPBAR.LE gsb0, 0x0 ;  /* 0x00008000000079c5 */ /* 0x000fe40000010000 */
[----:B------:R-:W-:-:S07]  /*17260*/  WARPGROUP.ARRIVE ;  /* 0x00000000000079c5 */ /* 0x000fce0000000000 */
        /* <DEDUP_REMOVED lines=17> */
[----:B------:R2:W-:Y:S04]  /*17380*/  STL.64 [R1+0x400], R88 ;  /* 0x0004005801007387 */ /* 0x0005e80000100a00 */
        /* <DEDUP_REMOVED lines=31> */
[----:B--2---:R-:W2:Y:S04]  /*17580*/  LDL.LU.64 R88, [R1+0x300] ;  /* 0x0003000001587983 */ /* 0x004ea80000300a00 */
[----:B---3--:R-:W2:Y:S04]  /*17590*/  LDL.LU.64 R90, [R1+0x308] ;  /* 0x00030800015a7983 */ /* 0x008ea80000300a00 */
[----:B----4-:R-:W2:Y:S04]  /*175a0*/  LDL.LU.64 R92, [R1+0x310] ;  /* 0x00031000015c7983 */ /* 0x010ea80000300a00 */
[----:B-1----:R-:W2:Y:S04]  /*175b0*/  LDL.LU.64 R94, [R1+0x318] ;  /* 0x00031800015e7983 */ /* 0x002ea80000300a00 */
        /* <DEDUP_REMOVED lines=28> */
[----:B------:R-:W-:-:S02]  /*17780*/  UIADD3.64 UR4, UR8, 0x1fe, URZ ;  /* 0x000001fe08047897 */ /* 0x000fc4000fffe03f */
[----:B------:R-:W-:Y:S01]  /*17790*/  UIADD3.64 UR44, UR8, 0x200, URZ ;  /* 0x00000200082c7897 */ /* 0x000fe2000fffe03f */
[----:B------:R-:W3:Y:S01]  /*177a0*/  LDL.LU.64 R24, [R1+0x200] ;  /* 0x0002000001187983 */ /* 0x000ee20000300a00 */
[----:B------:R-:W-:Y:S01]  /*177b0*/  UMOV UR46, UR10 ;  /* 0x0000000a002e7c82 */ /* 0x000fe20008000000 */
[----:B------:R-:W-:Y:S01]  /*177c0*/  UMOV UR47, UR11 ;  /* 0x0000000b002f7c82 */ /* 0x000fe20008000000 */
[----:B------:R-:W-:Y:S01]  /*177d0*/  UIADD3.64 UR40, UR8, 0x202, URZ ;  /* 0x0000020208287897 */ /* 0x000fe2000fffe03f */
[----:B------:R-:W3:Y:S01]  /*177e0*/  LDL.LU.64 R26, [R1+0x208] ;  /* 0x00020800011a7983 */ /* 0x000ee20000300a00 */
[----:B------:R-:W-:Y:S02]  /*177f0*/  UIADD3.64 UR36, UR8, 0x204, URZ ;  /* 0x0000020408247897 */ /* 0x000fe4000fffe03f */
[----:B------:R-:W-:Y:S01]  /*17800*/  UIADD3.64 UR32, UR8, 0x11fe, URZ ;  /* 0x000011fe08207897 */ /* 0x000fe2000fffe03f */
[----:B------:R-:W3:Y:S01]  /*17810*/  LDL.LU.64 R28, [R1+0x210] ;  /* 0x00021000011c7983 */ /* 0x000ee20000300a00 */
[----:B------:R-:W-:-:S03]  /*17820*/  UIADD3.64 UR28, UR8, 0x1200, URZ ;  /* 0x00001200081c7897 */ /* 0x000fc6000fffe03f */
[----:B------:R-:W3:Y:S04]  /*17830*/  LDL.LU.64 R30, [R1+0x218] ;  /* 0x00021800011e7983 */ /* 0x000ee80000300a00 */
        /* <DEDUP_REMOVED lines=27> */
[----:B------:R-:W3:Y:S01]  /*179f0*/  LDL.LU.64 R86, [R1+0x2f8] ;  /* 0x0002f80001567983 */ /* 0x000ee20000300a00 */
[----:B------:R-:W-:-:S02]  /*17a00*/  UIADD3.64 UR24, UR8, 0x1202, URZ ;  /* 0x0000120208187897 */ /* 0x000fc4000fffe03f */
[----:B------:R-:W-:Y:S01]  /*17a10*/  UIADD3.64 UR20, UR8, 0x1204, URZ ;  /* 0x0000120408147897 */ /* 0x000fe2000fffe03f */
[----:B--2---:R-:W-:-:S06]  /*17a20*/  WARPGROUP.ARRIVE ;  /* 0x00000000000079c5 */ /* 0x004fcc0000000000 */
[----:B------:R-:W-:Y:S01]  /*17a30*/  HGMMA.64x128x8.F32.TF32 R88, gdesc[UR4], R88, gsb0 ;  /* 0x05e00000045879f0 */ /* 0x000fe20008002858 */
[----:B------:R-:W-:Y:S02]  /*17a40*/  UIADD3.64 UR4, UR8, 0x3fe, URZ ;  /* 0x000003fe08047897 */ /* 0x000fe4000fffe03f */
[----:B------:R-:W-:Y:S02]  /*17a50*/  WARPGROUP.DEPBAR.LE gsb0, 0x0 ;  /* 0x00008000000079c5 */ /* 0x000fe40000010000 */
[----:B------:R-:W-:-:S07]  /*17a60*/  WARPGROUP.ARRIVE ;  /* 0x00000000000079c5 */ /* 0x000fce0000000000 */
[----:B------:R-:W-:Y:S01]  /*17a70*/  HGMMA.64x128x8.F32.TF32 R88, gdesc[UR44], R88, gsb0 ;  /* 0x05e000002c5879f0 */ /* 0x000fe20008002858 */
[----:B------:R-:W-:Y:S01]  /*17a80*/  UIADD3.64 UR44, UR8, 0x400, URZ ;  /* 0x00000400082c7897 */ /* 0x000fe2000fffe03f */
[----:B------:R-:W-:Y:S01]  /*17a90*/  UMOV UR46, UR10 ;  /* 0x0000000a002e7c82 */ /* 0x000fe20008000000 */
[----:B------:R-:W-:Y:S01]  /*17aa0*/  UMOV UR47, UR11 ;  /* 0x0000000b002f7c82 */ /* 0x000fe20008000000 */
[----:B------:R-:W-:Y:S02]  /*17ab0*/  WARPGROUP.DEPBAR.LE gsb0, 0x0 ;  /* 0x00008000000079c5 */ /* 0x000fe40000010000 */
[----:B------:R-:W-:-:S06]  /*17ac0*/  WARPGROUP.ARRIVE ;  /* 0x00000000000079c5 */ /* 0x000fcc0000000000 */
[----:B------:R-:W-:Y:S01]  /*17ad0*/  HGMMA.64x128x8.F32.TF32 R88, gdesc[UR40], R88, gsb0 ;  /* 0x05e00000285879f0 */ /* 0x000fe20008002858 */
[----:B------:R-:W-:Y:S02]  /*17ae0*/  UIADD3.64 UR40, UR8, 0x402, URZ ;  /* 0x0000040208287897 */ /* 0x000fe4000fffe03f */
[----:B------:R-:W-:Y:S02]  /*17af0*/  WARPGROUP.DEPBAR.LE gsb0, 0x0 ;  /* 0x00008000000079c5 */ /* 0x000fe40000010000 */
[----:B------:R-:W-:-:S07]  /*17b00*/  WARPGROUP.ARRIVE ;  /* 0x00000000000079c5 */ /* 0x000fce0000000000 */
        /* <DEDUP_REMOVED lines=19> */
[----:B---3--:R-:W-:Y:S01]  /*17c40*/  WARPGROUP.ARRIVE ;  /* 0x00000000000079c5 */ /* 0x008fe20000000000 */
[----:B------:R1:W-:Y:S04]  /*17c50*/  STL.64 [R1+0x300], R88 ;  /* 0x0003005801007387 */ /* 0x0003e80000100a00 */
[----:B------:R2:W-:Y:S02]  /*17c60*/  STL.64 [R1+0x308], R90 ;  /* 0x0003085a01007387 */ /* 0x0005e40000100a00 */
[----:B------:R-:W-:Y:S02]  /*17c70*/  HGMMA.64x128x8.F32.TF32 R24, gdesc[UR4], R24, gsb0 ;  /* 0x05e00000041879f0 */ /* 0x000fe40008002818 */
        /* <DEDUP_REMOVED lines=30> */
[----:B-1----:R-:W4:Y:S04]  /*17e60*/  LDL.LU.64 R88, [R1+0x100] ;  /* 0x0001000001587983 */ /* 0x002f280000300a00 */
[----:B--2---:R-:W2:Y:S04]  /*17e70*/  LDL.LU.64 R90, [R1+0x108] ;  /* 0x00010800015a7983 */ /* 0x004ea80000300a00 */
[----:B---3--:R-:W2:Y:S01]  /*17e80*/  LDL.LU.64 R92, [R1+0x110] ;  /* 0x00011000015c7983 */ /* 0x008ea20000300a00 */
[----:B------:R-:W-:-:S02]  /*17e90*/  WARPGROUP.DEPBAR.LE gsb0, 0x0 ;  /* 0x00008000000079c5 */ /* 0x000fc40000010000 */
        /* <DEDUP_REMOVED lines=53> */
[----:B----4-:R-:W4:Y:S04]  /*181f0*/  LDL.LU.64 R94, [R1+0x118] ;  /* 0x00011800015e7983 */ /* 0x010f280000300a00 */
        /* <DEDUP_REMOVED lines=28> */
[----:B------:R-:W-:-:S02]  /*183c0*/  UIADD3.64 UR4, UR8, 0x5fe, URZ ;  /* 0x000005fe08047897 */ /* 0x000fc4000fffe03f */
[----:B------:R-:W-:Y:S01]  /*183d0*/  UIADD3.64 UR44, UR8, 0x600, URZ ;  /* 0x00000600082c7897 */ /* 0x000fe2000fffe03f */
[----:B-1----:R-:W4:Y:S01]  /*183e0*/  LDL.LU.64 R24, [R1] ;  /* 0x0000000001187983 */ /* 0x002f220000300a00 */
[----:B------:R-:W-:Y:S01]  /*183f0*/  UMOV UR46, UR10 ;  /* 0x0000000a002e7c82 */ /* 0x000fe20008000000 */
[----:B------:R-:W-:Y:S01]  /*18400*/  UMOV UR47, UR11 ;  /* 0x0000000b002f7c82 */ /* 0x000fe20008000000 */
[----:B------:R-:W-:Y:S01]  /*18410*/  UIADD3.64 UR40, UR8, 0x602, URZ ;  /* 0x0000060208287897 */ /* 0x000fe2000fffe03f */
[----:B---3--:R-:W3:Y:S01]  /*18420*/  LDL.LU.64 R26, [R1+0x8] ;  /* 0x00000800011a7983 */ /* 0x008ee20000300a00 */
        /* <DEDUP_REMOVED lines=31> */
[----:B--2---:R-:W3:Y:S04]  /*18620*/  LDL.LU.64 R84, [R1+0xf0] ;  /* 0x0000f00001547983 */ /* 0x004ee80000300a00 */
[----:B------:R-:W3:Y:S01]  /*18630*/  LDL.LU.64 R86, [R1+0xf8] ;  /* 0x0000f80001567983 */ /* 0x000ee20000300a00 */
[----:B----4-:R-:W-:-:S06]  /*18640*/  WARPGROUP.ARRIVE ;  /* 0x00000000000079c5 */ /* 0x010fcc0000000000 */
        /* <DEDUP_REMOVED lines=29> */
[----:B---3--:R-:W-:-:S06]  /*18820*/  WARPGROUP.ARRIVE ;  /* 0x00000000000079c5 */ /* 0x008fcc0000000000 */
        /* <DEDUP_REMOVED lines=47> */
[----:B------:R-:W-:Y:S04]  /*18b20*/  STL.64 [R1+0x100], R88 ;  /* 0x0001005801007387 */ /* 0x000fe80000100a00 */
[----:B------:R-:W-:Y:S04]  /*18b30*/  STL.64 [R1+0x108], R90 ;  /* 0x0001085a01007387 */ /* 0x000fe80000100a00 */
[----:B------:R-:W-:Y:S04]  /*18b40*/  STL.64 [R1+0x110], R92 ;  /* 0x0001105c01007387 */ /* 0x000fe80000100a00 */
[----:B------:R-:W-:Y:S04]  /*18b50*/  STL.64 [R1+0x118], R94 ;  /* 0x0001185e01007387 */ /* 0x000fe80000100a00 */
[----:B------:R-:W-:Y:S04]  /*18b60*/  STL.64 [R1+0x120], R96 ;  /* 0x0001206001007387 */ /* 0x000fe80000100a00 */
[----:B------:R-:W-:Y:S04]  /*18b70*/  STL.64 [R1+0x128], R98 ;  /* 0x0001286201007387 */ /* 0x000fe80000100a00 */
[----:B------:R-:W-:Y:S04]  /*18b80*/  STL.64 [R1+0x130], R100 ;  /* 0x0001306401007387 */ /* 0x000fe80000100a00 */
[----:B------:R-:W-:Y:S01]  /*18b90*/  STL.64 [R1+0x138], R102 ;  /* 0x0001386601007387 */ /* 0x000fe20000100a00 */
[----:B------:R-:W-:-:S02]  /*18ba0*/  WARPGROUP.DEPBAR.LE gsb0, 0x0 ;  /* 0x00008000000079c5 */ /* 0x000fc40000010000 */
[----:B------:R-:W-:-:S06]  /*18bb0*/  WARPGROUP.ARRIVE ;  /* 0x00000000000079c5 */ /* 0x000fcc0000000000 */
[----:B------:R-:W-:Y:S01]  /*18bc0*/  HGMMA.64x128x8.F32.TF32 R152, gdesc[UR32], R152, gsb0 ;  /* 0x05e00000209879f0 */ /* 0x000fe20008002898 */
[----:B------:R-:W-:Y:S04]  /*18bd0*/  STL.64 [R1+0x140], R104 ;  /* 0x0001406801007387 */ /* 0x000fe80000100a00 */
[----:B------:R-:W-:Y:S04]  /*18be0*/  STL.64 [R1+0x148], R106 ;  /* 0x0001486a01007387 */ /* 0x000fe80000100a00 */
[----:B------:R-:W-:Y:S04]  /*18bf0*/  STL.64 [R1+0x150], R108 ;  /* 0x0001506c01007387 */ /* 0x000fe80000100a00 */
[----:B------:R-:W-:Y:S01]  /*18c00*/  STL.64 [R1+0x158], R110 ;  /* 0x0001586e01007387 */ /* 0x000fe20000100a00 */
[----:B------:R-:W-:-:S03]  /*18c10*/  UIADD3.64 UR28, UR8, 0x1a00, URZ ;  /* 0x00001a00081c7897 */ /* 0x000fc6000fffe03f */
        /* <DEDUP_REMOVED lines=20> */
[----:B-1----:R-:W2:Y:S04]  /*18d60*/  LDL.LU.64 R150, [R1+0x11d8] ;  /* 0x0011d80001967983 */ /* 0x002ea80000300a00 */
[----:B------:R-:W2:Y:S04]  /*18d70*/  LDL.LU.64 R148, [R1+0x11d0] ;  /* 0x0011d00001947983 */ /* 0x000ea80000300a00 */
[----:B------:R-:W2:Y:S04]  /*18d80*/  LDL.LU.64 R146, [R1+0x11c8] ;  /* 0x0011c80001927983 */ /* 0x000ea80000300a00 */
[----:B------:R-:W2:Y:S04]  /*18d90*/  LDL.LU.64 R144, [R1+0x11c0] ;  /* 0x0011c00001907983 */ /* 0x000ea80000300a00 */
[----:B------:R-:W2:Y:S04]  /*18da0*/  LDL.LU.64 R142, [R1+0x11b8] ;  /* 0x0011b800018e7983 */ /* 0x000ea80000300a00 */
[----:B------:R-:W2:Y:S04]  /*18db0*/  LDL.LU.64 R140, [R1+0x11b0] ;  /* 0x0011b000018c7983 */ /* 0x000ea80000300a00 */
[----:B------:R-:W2:Y:S04]  /*18dc0*/  LDL.LU.64 R138, [R1+0x11a8] ;  /* 0x0011a800018a7983 */ /* 0x000ea80000300a00 */
[----:B------:R-:W2:Y:S01]  /*18dd0*/  LDL.LU.64 R136, [R1+0x11a0] ;  /* 0x0011a00001887983 */ /* 0x000ea20000300a00 */
[----:B------:R-:W-:-:S02]  /*18de0*/  WARPGROUP.DEPBAR.LE gsb0, 0x0 ;  /* 0x00008000000079c5 */ /* 0x000fc40000010000 */
[----:B------:R-:W-:Y:S01]  /*18df0*/  WARPGROUP.ARRIVE ;  /* 0x00000000000079c5 */ /* 0x000fe20000000000 */
[----:B------:R-:W2:Y:S04]  /*18e00*/  LDL.LU.64 R134, [R1+0x1198] ;  /* 0x0011980001867983 */ /* 0x000ea80000300a00 */
[----:B------:R-:W2:Y:S01]  /*18e10*/  LDL.LU.64 R132, [R1+0x1190] ;  /* 0x0011900001847983 */ /* 0x000ea20000300a00 */
[----:B------:R-:W-:Y:S03]  /*18e20*/  HGMMA.64x128x8.F32.TF32 R152, gdesc[UR28], R152, gsb0 ;  /* 0x05e000001c9879f0 */ /* 0x000fe60008002898 */
        /* <DEDUP_REMOVED lines=22> */
[----:B------:R-:W-:Y:S01]  /*18f90*/  UIADD3.64 UR24, UR8, 0x1a02, URZ ;  /* 0x00001a0208187897 */ /* 0x000fe2000fffe03f */
[----:B------:R-:W-:-:S02]  /*18fa0*/  WARPGROUP.DEPBAR.LE gsb0, 0x0 ;  /* 0x00008000000079c5 */ /* 0x000fc40000010000 */
[----:B------:R-:W-:-:S06]  /*18fb0*/  WARPGROUP.ARRIVE ;  /* 0x00000000000079c5 */ /* 0x000fcc0000000000 */
[----:B------:R-:W-:Y:S01]  /*18fc0*/  HGMMA.64x128x8.F32.TF32 R152, gdesc[UR24], R152, gsb0 ;  /* 0x05e00000189879f0 */ /* 0x000fe20008002898 */
[----:B------:R-:W-:Y:S02]  /*18fd0*/  UIADD3.64 UR20, UR8, 0x1a04, URZ ;  /* 0x00001a0408147897 */ /* 0x000fe4000fffe03f */
[----:B------:R-:W-:Y:S01]  /*18fe0*/  UIADD3.64 UR4, UR8, 0xbfe, URZ ;  /* 0x00000bfe08047897 */ /* 0x000fe2000fffe03f */
[----:B------:R-:W-:Y:S02]  /*18ff0*/  WARPGROUP.DEPBAR.LE gsb0, 0x0 ;  /* 0x00008000000079c5 */ /* 0x000fe40000010000 */
[----:B------:R-:W-:-:S06]  /*19000*/  WARPGROUP.ARRIVE ;  /* 0x00000000000079c5 */ /* 0x000fcc0000000000 */
[----:B------:R-:W-:Y:S01]  /*19010*/  HGMMA.64x128x8.F32.TF32 R152, gdesc[UR20], R152, gsb0 ;  /* 0x05e00000149879f0 */ /* 0x000fe20008002898 */
[----:B------:R-:W-:Y:S01]  /*19020*/  UIADD3.64 UR44, UR8, 0xc00, URZ ;  /* 0x00000c00082c7897 */ /* 0x000fe2000fffe03f */
[----:B------:R-:W-:Y:S01]  /*19030*/  UMOV UR46, UR10 ;  /* 0x0000000a002e7c82 */ /* 0x000fe20008000000 */
[----:B------:R-:W-:Y:S01]  /*19040*/  UMOV UR47, UR11 ;  /* 0x0000000b002f7c82 */ /* 0x000fe20008000000 */
[----:B------:R-:W-:Y:S02]  /*19050*/  WARPGROUP.DEPBAR.LE gsb0, 0x0 ;  /* 0x00008000000079c5 */ /* 0x000fe40000010000 */
[----:B--2---:R-:W-:-:S06]  /*19060*/  WARPGROUP.ARRIVE ;  /* 0x00000000000079c5 */ /* 0x004fcc0000000000 */
        /* <DEDUP_REMOVED lines=13> */
[----:B------:R-:W-:Y:S04]  /*19140*/  STL.64 [R1], R24 ;  /* 0x0000001801007387 */ /* 0x000fe80000100a00 */
        /* <DEDUP_REMOVED lines=78> */
[----:B------:R-:W-:Y:S03]  /*19630*/  HGMMA.64x128x8.F32.TF32 R88, gdesc[UR20], R88, gsb0 ;  /* 0x05e00000145879f0 */ /* 0x000fe60008002858 */
[----:B------:R-:W-:Y:S02]  /*19640*/  WARPGROUP.DEPBAR.LE gsb0, 0x0 ;  /* 0x00008000000079c5 */ /* 0x000fe40000010000 */
[----:B--2---:R-:W-:-:S07]  /*19650*/  WARPGROUP.ARRIVE ;  /* 0x00000000000079c5 */ /* 0x004fce0000000000 */
[----:B------:R-:W-:Y:S01]  /*19660*/  HGMMA.64x128x8.F32.TF32 R24, gdesc[UR4], R24, gsb0 ;  /* 0x05e00000041879f0 */ /* 0x000fe20008002818 */
[----:B------:R-:W-:Y:S01]  /*19670*/  UIADD3.64 UR4, UR8, 0xe00, URZ ;  /* 0x00000e0008047897 */ /* 0x000fe2000fffe03f */
[----:B------:R-:W-:Y:S01]  /*19680*/  UMOV UR6, UR10 ;  /* 0x0000000a00067c82 */ /* 0x000fe20008000000 */
[----:B------:R-:W-:Y:S01]  /*19690*/  UMOV UR7, UR11 ;  /* 0x0000000b00077c82 */ /* 0x000fe20008000000 */
[----:B------:R-:W-:Y:S01]  /*196a0*/  UIADD3.64 UR40, UR8, 0xe02, URZ ;  /* 0x00000e0208287897 */ /* 0x000fe2000fffe03f */
        /* <DEDUP_REMOVED lines=19> */
[----:B------:R-:W-:-:S05]  /*197e0*/  VIADD R5, R5, 0x3f ;  /* 0x0000003f05057836 */ /* 0x000fca0000000000 */
[----:B------:R-:W-:-:S04]  /*197f0*/  SHF.R.S32.HI R3, RZ, 0x1f, R5 ;  /* 0x0000001fff037819 */ /* 0x000fc80000011405 */
[----:B------:R-:W-:Y:S02]  /*19800*/  LEA.HI R3, R3, R5, RZ, 0x6 ;  /* 0x0000000503037211 */ /* 0x000fe400078f30ff */
[----:B------:R-:W1:Y:S01]  /*19810*/  LDC R5, c[0x0][0x230] ;  /* 0x00008c00ff057b82 */ /* 0x000e620000000800 */
[----:B------:R2:W-:Y:S04]  /*19820*/  STL [R1+0xfd0], R214 ;  /* 0x000fd0d601007387 */ /* 0x0005e80000100800 */
[----:B------:R-:W-:Y:S04]  /*19830*/  STL [R1+0xfcc], R215 ;  /* 0x000fccd701007387 */ /* 0x000fe80000100800 */
[----:B------:R-:W3:Y:S04]  /*19840*/  LDL.LU R14, [R1+0x850] ;  /* 0x00085000010e7983 */ /* 0x000ee80000300800 */
[----:B------:R-:W4:Y:S01]  /*19850*/  LDL.LU R13, [R1+0x854] ;  /* 0x00085400010d7983 */ /* 0x000f220000300800 */
[----:B------:R-:W-:-:S03]  /*19860*/  SHF.R.S32.HI R3, RZ, 0x6, R3 ;  /* 0x00000006ff037819 */ /* 0x000fc60000011403 */
[----:B------:R-:W2:Y:S04]  /*19870*/  LDL.LU R12, [R1+0x858] ;  /* 0x00085800010c7983 */ /* 0x000ea80000300800 */
[----:B------:R-:W2:Y:S01]  /*19880*/  LDL.LU R11, [R1+0x85c] ;  /* 0x00085c00010b7983 */ /* 0x000ea20000300800 */
[----:B-1----:R-:W-:-:S03]  /*19890*/  IADD3 R5, R5, -0x80, RZ ;  /* 0xffffff8005057810 */ /* 0x002fc60007ffe0ff */
[----:B------:R-:W2:Y:S02]  /*198a0*/  LDL.LU R10, [R1+0x860] ;  /* 0x00086000010a7983 */ /* 0x000ea40000300800 */
[----:B------:R-:W-:Y:S02]  /*198b0*/  IMAD R6, R15, -0x40, R5 ;  /* 0xffffffc00f067824 */ /* 0x000fe400078e0205 */
[----:B------:R-:W-:Y:S02]  /*198c0*/  VIADD R5, R3, 0xfffffffe ;  /* 0xfffffffe03057836 */ /* 0x000fe40000000000 */
[----:B------:R-:W2:Y:S01]  /*198d0*/  LDL.LU R3, [R1+0x864] ;  /* 0x0008640001037983 */ /* 0x000ea20000300800 */
[----:B------:R-:W-:Y:S02]  /*198e0*/  WARPGROUP.DEPBAR.LE gsb0, 0x0 ;  /* 0x00008000000079c5 */ /* 0x000fe40000010000 */
[----:B------:R-:W-:-:S06]  /*198f0*/  WARPGROUP.ARRIVE ;  /* 0x00000000000079c5 */ /* 0x000fcc0000000000 */
[----:B------:R-:W-:Y:S01]  /*19900*/  HGMMA.64x128x8.F32.TF32 R24, gdesc[UR24], R24, gsb0 ;  /* 0x05e00000181879f0 */ /* 0x000fe20008002818 */
[----:B------:R-:W-:Y:S01]  /*19910*/  UIADD3.64 UR8, UR8, 0x1e04, URZ ;  /* 0x00001e0408087897 */ /* 0x000fe2000fffe03f */
[----:B------:R-:W-:Y:S01]  /*19920*/  UMOV UR10, UR22 ;  /* 0x00000016000a7c82 */ /* 0x000fe20008000000 */
[----:B------:R-:W-:Y:S01]  /*19930*/  UMOV UR11, UR23 ;  /* 0x00000017000b7c82 */ /* 0x000fe20008000000 */
[----:B------:R-:W-:Y:S01]  /*19940*/  ISETP.GT.AND P1, PT, R6, RZ, PT ;  /* 0x000000ff0600720c */ /* 0x000fe20003f24270 */
[----:B------:R-:W-:Y:S01]  /*19950*/  UIADD3 UR14, UR14, 0x1, URZ ;  /* 0x000000010e0e7890 */ /* 0x000fe2000fffe03f */
[----:B------:R-:W-:Y:S02]  /*19960*/  ISETP.GE.AND P0, PT, R15, R5, PT ;  /* 0x000000050f00720c */ /* 0x000fe40003f06270 */
[----:B------:R-:W-:Y:S01]  /*19970*/  SEL R5, RZ, 0x4, !P1 ;  /* 0x00000004ff057807 */ /* 0x000fe20004800000 */
[----:B------:R-:W-:Y:S01]  /*19980*/  UISETP.GT.AND UP0, UPT, UR14, 0x2, UPT ;  /* 0x000000020e00788c */ /* 0x000fe2000bf04270 */
[----:B------:R-:W-:-:S02]  /*19990*/  WARPGROUP.DEPBAR.LE gsb0, 0x0 ;  /* 0x00008000000079c5 */ /* 0x000fc40000010000 */
[----:B------:R-:W-:-:S06]  /*199a0*/  WARPGROUP.ARRIVE ;  /* 0x00000000000079c5 */ /* 0x000fcc0000000000 */
[----:B------:R-:W-:Y:S01]  /*199b0*/  HGMMA.64x128x8.F32.TF32 R24, gdesc[UR8], R24, gsb0 ;  /* 0x05e00000081879f0 */ /* 0x000fe20008002818 */
[----:B------:R-:W-:Y:S01]  /*199c0*/  SEL R5, R5, RZ, !P0 ;  /* 0x000000ff05057207 */ /* 0x000fe20004000000 */
[----:B------:R-:W-:Y:S01]  /*199d0*/  USEL UR14, UR14, URZ, !UP0 ;  /* 0x0000003f0e0e7287 */ /* 0x000fe2000c000000 */
[-C--:B------:R-:W-:Y:S02]  /*199e0*/  IADD3 R18, P2, R18, R2.reuse, RZ ;  /* 0x0000000212127210 */ /* 0x080fe40007f5e0ff */
[----:B------:R-:W-:Y:S01]  /*199f0*/  ISETP.NE.U32.AND P1, PT, R5, RZ, PT ;  /* 0x000000ff0500720c */ /* 0x000fe20003f25070 */
[----:B------:R-:W-:Y:S02]  /*19a00*/  ULEA UR4, UR14, UR12, 0x11 ;  /* 0x0000000c0e047291 */ /* 0x000fe4000f8e883f */
[----:B------:R-:W-:Y:S01]  /*19a10*/  IMAD.X R17, R17, 0x1, R0, P2 ;  /* 0x0000000111117824 */ /* 0x000fe200010e0600 */
[----:B------:R-:W-:Y:S01]  /*19a20*/  IADD3 R20, P2, R20, R2, RZ ;  /* 0x0000000214147210 */ /* 0x000fe20007f5e0ff */
[----:B------:R-:W-:-:S02]  /*19a30*/  IMAD.MOV.U32 R8, RZ, RZ, R18 ;  /* 0x000000ffff087224 */ /* 0x000fc400078e0012 */
[----:B------:R-:W-:Y:S01]  /*19a40*/  IADD3 R5, R7, UR4, RZ ;  /* 0x0000000407057c10 */ /* 0x000fe2000fffe0ff */
[----:B------:R-:W-:Y:S01]  /*19a50*/  IMAD.MOV.U32 R9, RZ, RZ, R17 ;  /* 0x000000ffff097224 */ /* 0x000fe200078e0011 */
[----:B------:R-:W-:Y:S02]  /*19a60*/  IADD3.X R19, R19, R0, RZ, P2, !PT ;  /* 0x0000000013137210 */ /* 0x000fe400017fe4ff */
[----:B------:R-:W-:-:S05]  /*19a70*/  IADD3 R22, P3, R22, R2, RZ ;  /* 0x0000000216167210 */ /* 0x000fca0007f7e0ff */
[----:B------:R-:W-:Y:S01]  /*19a80*/  IMAD.X R21, R21, 0x1, R0, P3 ;  /* 0x0000000115157824 */ /* 0x000fe200018e0600 */
[----:B------:R-:W-:Y:S02]  /*19a90*/  ISETP.GT.AND P2, PT, R6, 0x1, PT ;  /* 0x000000010600780c */ /* 0x000fe40003f44270 */
[----:B------:R-:W-:-:S04]  /*19aa0*/  IADD3 R216, P3, R216, R2, RZ ;  /* 0x00000002d8d87210 */ /* 0x000fc80007f7e0ff */
[----:B------:R-:W-:Y:S02]  /*19ab0*/  IADD3.X R23, R23, R0, RZ, P3, !PT ;  /* 0x0000000017177210 */ /* 0x000fe40001ffe4ff */
[----:B------:R-:W-:-:S05]  /*19ac0*/  IADD3 R218, P4, R218, R2, RZ ;  /* 0x00000002dada7210 */ /* 0x000fca0007f9e0ff */
[----:B------:R-:W-:Y:S01]  /*19ad0*/  IMAD.X R217, R217, 0x1, R0, P4 ;  /* 0x00000001d9d97824 */ /* 0x000fe200020e0600 */
[----:B------:R-:W-:-:S05]  /*19ae0*/  IADD3 R222, P3, R222, R2, RZ ;  /* 0x00000002dede7210 */ /* 0x000fca0007f7e0ff */
[----:B------:R-:W-:Y:S01]  /*19af0*/  IMAD.X R221, R221, 0x1, R0, P3 ;  /* 0x00000001dddd7824 */ /* 0x000fe200018e0600 */
[----:B------:R-:W-:-:S04]  /*19b00*/  IADD3 R224, P3, R224, R2, RZ ;  /* 0x00000002e0e07210 */ /* 0x000fc80007f7e0ff */
[----:B------:R-:W-:Y:S02]  /*19b10*/  IADD3.X R223, R223, R0, RZ, P3, !PT ;  /* 0x00000000dfdf7210 */ /* 0x000fe40001ffe4ff */
[----:B------:R-:W-:Y:S01]  /*19b20*/  IADD3 R226, P4, R226, R2, RZ ;  /* 0x00000002e2e27210 */ /* 0x000fe20007f9e0ff */
[----:B------:R-:W-:Y:S02]  /*19b30*/  WARPGROUP.DEPBAR.LE gsb0, 0x0 ;  /* 0x00008000000079c5 */ /* 0x000fe40000010000 */
[----:B------:R-:W-:Y:S06]  /*19b40*/  BAR.SYNC.DEFER_BLOCKING 0x0 ;  /* 0x0000000000007b1d */ /* 0x000fec0000010000 */
[----:B------:R-:W-:Y:S01]  /*19b50*/  @!PT LDS RZ, [RZ] ;  /* 0x00000000fffff984 */ /* 0x000fe20000000800 */
[----:B------:R-:W-:Y:S01]  /*19b60*/  @!PT LDS RZ, [RZ] ;  /* 0x00000000fffff984 */ /* 0x000fe20000000800 */
[----:B------:R-:W-:Y:S01]  /*19b70*/  @!PT LDS RZ, [RZ] ;  /* 0x00000000fffff984 */ /* 0x000fe20000000800 */
[----:B------:R1:W-:Y:S02]  /*19b80*/  LDGSTS.E [R5], desc[UR16][R8.64], P1 ;  /* 0x0000000008057fae */ /* 0x0003e40008921850 */
[----:B-1----:R-:W-:Y:S01]  /*19b90*/  IMAD.MOV.U32 R8, RZ, RZ, R20 ;  /* 0x000000ffff087224 */ /* 0x002fe200078e0014 */
[----:B------:R-:W-:-:S05]  /*19ba0*/  MOV R9, R19 ;  /* 0x0000001300097202 */ /* 0x000fca0000000f00 */
[----:B------:R1:W-:Y:S02]  /*19bb0*/  LDGSTS.E [R5+0x4000], desc[UR16][R8.64], P1 ;  /* 0x0400000008057fae */ /* 0x0003e40008921850 */
[----:B-1----:R-:W-:Y:S02]  /*19bc0*/  IMAD.MOV.U32 R8, RZ, RZ, R22 ;  /* 0x000000ffff087224 */ /* 0x002fe400078e0016 */
[----:B------:R-:W-:-:S05]  /*19bd0*/  IMAD.MOV.U32 R9, RZ, RZ, R21 ;  /* 0x000000ffff097224 */ /* 0x000fca00078e0015 */
[----:B------:R1:W-:Y:S02]  /*19be0*/  LDGSTS.E [R5+0x8000], desc[UR16][R8.64], P1 ;  /* 0x0800000008057fae */ /* 0x0003e40008921850 */
[----:B-1----:R-:W-:-:S04]  /*19bf0*/  SEL R8, RZ, 0x4, !P2 ;  /* 0x00000004ff087807 */ /* 0x002fc80005000000 */
[----:B------:R-:W-:Y:S02]  /*19c00*/  SEL R8, R8, RZ, !P0 ;  /* 0x000000ff08087207 */ /* 0x000fe40004000000 */
[----:B------:R-:W-:Y:S02]  /*19c10*/  MOV R9, R23 ;  /* 0x0000001700097202 */ /* 0x000fe40000000f00 */
[----:B------:R-:W-:Y:S01]  /*19c20*/  ISETP.NE.U32.AND P2, PT, R8, RZ, PT ;  /* 0x000000ff0800720c */ /* 0x000fe20003f45070 */
[----:B------:R-:W-:-:S05]  /*19c30*/  IMAD.MOV.U32 R8, RZ, RZ, R216 ;  /* 0x000000ffff087224 */ /* 0x000fca00078e00d8 */
[----:B------:R1:W-:Y:S01]  /*19c40*/  LDGSTS.E [R5+0xc000], desc[UR16][R8.64], P1 ;  /* 0x0c00000008057fae */ /* 0x0003e20008921850 */
[----:B------:R-:W-:-:S04]  /*19c50*/  IADD3 R220, P1, R220, R2, RZ ;  /* 0x00000002dcdc7210 */ /* 0x000fc80007f3e0ff */
[----:B------:R-:W-:Y:S01]  /*19c60*/  IADD3.X R219, R219, R0, RZ, P1, !PT ;  /* 0x00000000dbdb7210 */ /* 0x000fe20000ffe4ff */
[----:B-1----:R-:W-:Y:S02]  /*19c70*/  IMAD.MOV.U32 R8, RZ, RZ, R218 ;  /* 0x000000ffff087224 */ /* 0x002fe400078e00da */
[----:B------:R-:W-:-:S05]  /*19c80*/  IMAD.MOV.U32 R9, RZ, RZ, R217 ;  /* 0x000000ffff097224 */ /* 0x000fca00078e00d9 */
[----:B------:R1:W-:Y:S01]  /*19c90*/  LDGSTS.E [R5+0x4], desc[UR16][R8.64], P2 ;  /* 0x0000400008057fae */ /* 0x0003e20009121850 */
[----:B------:R-:W-:Y:S01]  /*19ca0*/  ISETP.GT.AND P1, PT, R6, 0x2, PT ;  /* 0x000000020600780c */ /* 0x000fe20003f24270 */
        /* <DEDUP_REMOVED lines=10> */
[----:B------:R-:W-:Y:S02]  /*19d50*/  IMAD.MOV.U32 R8, RZ, RZ, R224 ;  /* 0x000000ffff087224 */ /* 0x000fe400078e00e0 */
[----:B------:R-:W-:-:S03]  /*19d60*/  IMAD.X R225, R225, 0x1, R0, P4 ;  /* 0x00000001e1e17824 */ /* 0x000fc600020e0600 */
[----:B------:R1:W-:Y:S01]  /*19d70*/  LDGSTS.E [R5+0xc004], desc[UR16][R8.64], P2 ;  /* 0x0c00400008057fae */ /* 0x0003e20009121850 */
[-C--:B------:R-:W-:Y:S02]  /*19d80*/  IADD3 R228, P2, R228, R2.reuse, RZ ;  /* 0x00000002e4e47210 */ /* 0x080fe40007f5e0ff */
[----:B------:R-:W-:Y:S02]  /*19d90*/  IADD3 R230, P3, R230, R2, RZ ;  /* 0x00000002e6e67210 */ /* 0x000fe40007f7e0ff */
[----:B------:R-:W-:Y:S01]  /*19da0*/  IADD3.X R227, R227, R0, RZ, P2, !PT ;  /* 0x00000000e3e37210 */ /* 0x000fe200017fe4ff */
[----:B-1----:R-:W-:Y:S02]  /*19db0*/  IMAD.MOV.U32 R8, RZ, RZ, R226 ;  /* 0x000000ffff087224 */ /* 0x002fe400078e00e2 */
[----:B------:R-:W-:Y:S02]  /*19dc0*/  IMAD.MOV.U32 R9, RZ, RZ, R225 ;  /* 0x000000ffff097224 */ /* 0x000fe400078e00e1 */
[----:B------:R-:W-:-:S03]  /*19dd0*/  IMAD.X R229, R229, 0x1, R0, P3 ;  /* 0x00000001e5e57824 */ /* 0x000fc600018e0600 */
[----:B------:R1:W-:Y:S01]  /*19de0*/  LDGSTS.E [R5+0x8], desc[UR16][R8.64], P1 ;  /* 0x0000800008057fae */ /* 0x0003e20008921850 */
[----:B------:R-:W-:Y:S01]  /*19df0*/  ISETP.GT.AND P2, PT, R6, 0x3, PT ;  /* 0x000000030600780c */ /* 0x000fe20003f44270 */
[----:B-1----:R-:W-:Y:S01]  /*19e00*/  IMAD.MOV.U32 R8, RZ, RZ, R228 ;  /* 0x000000ffff087224 */ /* 0x002fe200078e00e4 */
[----:B------:R-:W-:-:S05]  /*19e10*/  MOV R9, R227 ;  /* 0x000000e300097202 */ /* 0x000fca0000000f00 */
[----:B------:R1:W-:Y:S01]  /*19e20*/  LDGSTS.E [R5+0x4008], desc[UR16][R8.64], P1 ;  /* 0x0400800008057fae */ /* 0x0003e20008921850 */
[----:B------:R-:W-:Y:S01]  /*19e30*/  IADD3 R232, P3, R232, R2, RZ ;  /* 0x00000002e8e87210 */ /* 0x000fe20007f7e0ff */
[----:B-1----:R-:W-:Y:S02]  /*19e40*/  IMAD.MOV.U32 R8, RZ, RZ, R230 ;  /* 0x000000ffff087224 */ /* 0x002fe400078e00e6 */
[----:B------:R-:W-:-:S05]  /*19e50*/  IMAD.MOV.U32 R9, RZ, RZ, R229 ;  /* 0x000000ffff097224 */ /* 0x000fca00078e00e5 */
[----:B------:R1:W-:Y:S01]  /*19e60*/  LDGSTS.E [R5+0x8008], desc[UR16][R8.64], P1 ;  /* 0x0800800008057fae */ /* 0x0003e20008921850 */
[----:B------:R-:W-:Y:S02]  /*19e70*/  IADD3.X R231, R231, R0, RZ, P3, !PT ;  /* 0x00000000e7e77210 */ /* 0x000fe40001ffe4ff */
[----:B------:R-:W-:Y:S02]  /*19e80*/  IADD3 R234, P4, R234, R2, RZ ;  /* 0x00000002eaea7210 */ /* 0x000fe40007f9e0ff */
        /* <DEDUP_REMOVED lines=18> */
[-C--:B------:R-:W-:Y:S02]  /*19fb0*/  IADD3 R240, P3, R240, R2.reuse, RZ ;  /* 0x00000002f0f07210 */ /* 0x080fe40007f7e0ff */
[----:B----4-:R-:W-:Y:S01]  /*19fc0*/  IADD3 R13, P4, R13, R2, RZ ;  /* 0x000000020d0d7210 */ /* 0x010fe20007f9e0ff */
[----:B-1----:R-:W-:Y:S02]  /*19fd0*/  IMAD.MOV.U32 R8, RZ, RZ, R238 ;  /* 0x000000ffff087224 */ /* 0x002fe400078e00ee */
[----:B------:R-:W-:-:S05]  /*19fe0*/  IMAD.MOV.U32 R9, RZ, RZ, R237 ;  /* 0x000000ffff097224 */ /* 0x000fca00078e00ed */
[----:B------:R1:W-:Y:S01]  /*19ff0*/  LDGSTS.E [R5+0x800c], desc[UR16][R8.64], P2 ;  /* 0x0800c00008057fae */ /* 0x0003e20009121850 */
[----:B------:R-:W-:Y:S01]  /*1a000*/  IADD3.X R239, R239, R0, RZ, P3, !PT ;  /* 0x00000000efef7210 */ /* 0x000fe20001ffe4ff */
[----:B---3--:R-:W-:Y:S01]  /*1a010*/  IMAD.X R14, R14, 0x1, R0, P4 ;  /* 0x000000010e0e7824 */ /* 0x008fe200020e0600 */
[----:B-1----:R-:W-:-:S04]  /*1a020*/  SEL R8, RZ, 0x4, !P1 ;  /* 0x00000004ff087807 */ /* 0x002fc80004800000 */
[----:B------:R-:W-:Y:S02]  /*1a030*/  SEL R8, R8, RZ, !P0 ;  /* 0x000000ff08087207 */ /* 0x000fe40004000000 */
[----:B------:R-:W-:Y:S02]  /*1a040*/  MOV R9, R239 ;  /* 0x000000ef00097202 */ /* 0x000fe40000000f00 */
[----:B------:R-:W-:Y:S01]  /*1a050*/  ISETP.NE.U32.AND P1, PT, R8, RZ, PT ;  /* 0x000000ff0800720c */ /* 0x000fe20003f25070 */
[----:B------:R-:W-:Y:S01]  /*1a060*/  IMAD.MOV.U32 R8, RZ, RZ, R240 ;  /* 0x000000ffff087224 */ /* 0x000fe200078e00f0 */
[----:B------:R-:W-:Y:S04]  /*1a070*/  STL [R1+0x854], R13 ;  /* 0x0008540d01007387 */ /* 0x000fe80000100800 */
[----:B------:R1:W-:Y:S01]  /*1a080*/  STL [R1+0x850], R14 ;  /* 0x0008500e01007387 */ /* 0x0003e20000100800 */
[----:B--2---:R-:W-:-:S03]  /*1a090*/  IADD3 R3, P3, R3, R2, RZ ;  /* 0x0000000203037210 */ /* 0x004fc60007f7e0ff */
[----:B------:R2:W-:Y:S01]  /*1a0a0*/  LDGSTS.E [R5+0xc00c], desc[UR16][R8.64], P2 ;  /* 0x0c00c00008057fae */ /* 0x0005e20009121850 */
[----:B------:R-:W-:-:S03]  /*1a0b0*/  IADD3 R11, P2, R11, R2, RZ ;  /* 0x000000020b0b7210 */ /* 0x000fc60007f5e0ff */
[----:B------:R-:W3:Y:S04]  /*1a0c0*/  LDL.LU R214, [R1+0x868] ;  /* 0x0008680001d67983 */ /* 0x000ee80000300800 */
[----:B------:R-:W4:Y:S01]  /*1a0d0*/  LDL.LU R16, [R1+0x86c] ;  /* 0x00086c0001107983 */ /* 0x000f220000300800 */
[----:B--2---:R-:W-:Y:S02]  /*1a0e0*/  IMAD.MOV.U32 R9, RZ, RZ, R14 ;  /* 0x000000ffff097224 */ /* 0x004fe400078e000e */
[----:B------:R-:W-:Y:S01]  /*1a0f0*/  IMAD.MOV.U32 R8, RZ, RZ, R13 ;  /* 0x000000ffff087224 */ /* 0x000fe200078e000d */
[----:B-1----:R-:W2:Y:S01]  /*1a100*/  LDL.LU R14, [R1+0x870] ;  /* 0x00087000010e7983 */ /* 0x002ea20000300800 */
[----:B------:R-:W-:-:S03]  /*1a110*/  IADD3.X R12, R12, R0, RZ, P2, !PT ;  /* 0x000000000c0c7210 */ /* 0x000fc600017fe4ff */
[----:B------:R-:W2:Y:S01]  /*1a120*/  LDL.LU R13, [R1+0x874] ;  /* 0x00087400010d7983 */ /* 0x000ea20000300800 */
[----:B------:R-:W-:-:S03]  /*1a130*/  IMAD.X R10, R10, 0x1, R0, P3 ;  /* 0x000000010a0a7824 */ /* 0x000fc600018e0600 */
[----:B------:R1:W-:Y:S04]  /*1a140*/  LDGSTS.E [R5+0x10000], desc[UR16][R8.64], P1 ;  /* 0x1000000008057fae */ /* 0x0003e80008921850 */
[----:B------:R-:W-:Y:S04]  /*1a150*/  STL [R1+0x85c], R11 ;  /* 0x00085c0b01007387 */ /* 0x000fe80000100800 */
[----:B------:R1:W-:Y:S02]  /*1a160*/  STL [R1+0x858], R12 ;  /* 0x0008580c01007387 */ /* 0x0003e40000100800 */
[----:B-1----:R-:W-:Y:S01]  /*1a170*/  IMAD.MOV.U32 R8, RZ, RZ, R11 ;  /* 0x000000ffff087224 */ /* 0x002fe200078e000b */
[----:B------:R-:W-:Y:S01]  /*1a180*/  MOV R9, R12 ;  /* 0x0000000c00097202 */ /* 0x000fe20000000f00 */
[----:B------:R-:W-:Y:S04]  /*1a190*/  STL [R1+0x864], R3 ;  /* 0x0008640301007387 */ /* 0x000fe80000100800 */
[----:B------:R1:W-:Y:S04]  /*1a1a0*/  STL [R1+0x860], R10 ;  /* 0x0008600a01007387 */ /* 0x0003e80000100800 */
[----:B------:R1:W-:Y:S04]  /*1a1b0*/  LDGSTS.E [R5+0x14000], desc[UR16][R8.64], P1 ;  /* 0x1400000008057fae */ /* 0x0003e80008921850 */
[----:B------:R-:W2:Y:S04]  /*1a1c0*/  LDL.LU R12, [R1+0x878] ;  /* 0x00087800010c7983 */ /* 0x000ea80000300800 */
[----:B------:R-:W2:Y:S01]  /*1a1d0*/  LDL.LU R11, [R1+0x87c] ;  /* 0x00087c00010b7983 */ /* 0x000ea20000300800 */
[----:B-1----:R-:W-:-:S02]  /*1a1e0*/  IMAD.MOV.U32 R9, RZ, RZ, R10 ;  /* 0x000000ffff097224 */ /* 0x002fc400078e000a */
[----:B------:R-:W-:Y:S01]  /*1a1f0*/  IMAD.MOV.U32 R8, RZ, RZ, R3 ;  /* 0x000000ffff087224 */ /* 0x000fe200078e0003 */
[----:B------:R-:W2:Y:S04]  /*1a200*/  LDL.LU R10, [R1+0x880] ;  /* 0x00088000010a7983 */ /* 0x000ea80000300800 */
[----:B------:R-:W2:Y:S01]  /*1a210*/  LDL.LU R3, [R1+0x884] ;  /* 0x0008840001037983 */ /* 0x000ea20000300800 */
[----:B------:R-:W-:-:S03]  /*1a220*/  ISETP.GT.AND P2, PT, R6, 0x21, PT ;  /* 0x000000210600780c */ /* 0x000fc60003f44270 */
[----:B------:R1:W-:Y:S02]  /*1a230*/  LDGSTS.E [R5+0x18000], desc[UR16][R8.64], P1 ;  /* 0x1800000008057fae */ /* 0x0003e40008921850 */
[----:B-1----:R-:W-:-:S04]  /*1a240*/  SEL R8, RZ, 0x4, !P2 ;  /* 0x00000004ff087807 */ /* 0x002fc80005000000 */
[----:B------:R-:W-:-:S04]  /*1a250*/  SEL R8, R8, RZ, !P0 ;  /* 0x000000ff08087207 */ /* 0x000fc80004000000 */
[----:B------:R-:W-:Y:S02]  /*1a260*/  ISETP.NE.U32.AND P2, PT, R8, RZ, PT ;  /* 0x000000ff0800720c */ /* 0x000fe40003f45070 */
[----:B----4-:R-:W-:-:S04]  /*1a270*/  IADD3 R16, P3, R16, R2, RZ ;  /* 0x0000000210107210 */ /* 0x010fc80007f7e0ff */
[----:B---3--:R-:W-:Y:S01]  /*1a280*/  IADD3.X R214, R214, R0, RZ, P3, !PT ;  /* 0x00000000d6d67210 */ /* 0x008fe20001ffe4ff */
[----:B------:R-:W-:Y:S01]  /*1a290*/  IMAD.MOV.U32 R8, RZ, RZ, R16 ;  /* 0x000000ffff087224 */ /* 0x000fe200078e0010 */
[----:B--2---:R-:W-:Y:S01]  /*1a2a0*/  IADD3 R13, P4, R13, R2, RZ ;  /* 0x000000020d0d7210 */ /* 0x004fe20007f9e0ff */
[----:B------:R-:W-:Y:S01]  /*1a2b0*/  STL [R1+0x86c], R16 ;  /* 0x00086c1001007387 */ /* 0x000fe20000100800 */
[----:B------:R-:W-:-:S03]  /*1a2c0*/  MOV R9, R214 ;  /* 0x000000d600097202 */ /* 0x000fc60000000f00 */
[----:B------:R-:W-:Y:S01]  /*1a2d0*/  IMAD.X R14, R14, 0x1, R0, P4 ;  /* 0x000000010e0e7824 */ /* 0x000fe200020e0600 */
[----:B------:R1:W-:Y:S04]  /*1a2e0*/  STL [R1+0x868], R214 ;  /* 0x000868d601007387 */ /* 0x0003e80000100800 */
[----:B------:R-:W-:Y:S04]  /*1a2f0*/  STL [R1+0x874], R13 ;  /* 0x0008740d01007387 */ /* 0x000fe80000100800 */
[----:B------:R2:W-:Y:S04]  /*1a300*/  STL [R1+0x870], R14 ;  /* 0x0008700e01007387 */ /* 0x0005e80000100800 */
[----:B------:R3:W-:Y:S04]  /*1a310*/  LDGSTS.E [R5+0x1c000], desc[UR16][R8.64], P1 ;  /* 0x1c00000008057fae */ /* 0x0007e80008921850 */
[----:B-1----:R-:W4:Y:S04]  /*1a320*/  LDL.LU R214, [R1+0x888] ;  /* 0x0008880001d67983 */ /* 0x002f280000300800 */
[----:B------:R-:W4:Y:S01]  /*1a330*/  LDL.LU R16, [R1+0x88c] ;  /* 0x00088c0001107983 */ /* 0x000f220000300800 */
[----:B---3--:R-:W-:-:S02]  /*1a340*/  IMAD.MOV.U32 R8, RZ, RZ, R13 ;  /* 0x000000ffff087224 */ /* 0x008fc400078e000d */
[----:B------:R-:W-:Y:S01]  /*1a350*/  IMAD.MOV.U32 R9, RZ, RZ, R14 ;  /* 0x000000ffff097224 */ /* 0x000fe200078e000e */
[----:B------:R-:W-:Y:S01]  /*1a360*/  IADD3 R11, P1, R11, R2, RZ ;  /* 0x000000020b0b7210 */ /* 0x000fe20007f3e0ff */
[----:B--2---:R-:W2:Y:S03]  /*1a370*/  LDL.LU R14, [R1+0x890] ;  /* 0x00089000010e7983 */ /* 0x004ea60000300800 */
[----:B------:R-:W-:Y:S01]  /*1a380*/  IADD3.X R12, R12, R0, RZ, P1, !PT ;  /* 0x000000000c0c7210 */ /* 0x000fe20000ffe4ff */
[----:B------:R-:W3:Y:S04]  /*1a390*/  LDL.LU R13, [R1+0x894] ;  /* 0x00089400010d7983 */ /* 0x000ee80000300800 */
[----:B------:R1:W-:Y:S01]  /*1a3a0*/  LDGSTS.E [R5+0x10004], desc[UR16][R8.64], P2 ;  /* 0x1000400008057fae */ /* 0x0003e20009121850 */
[----:B------:R-:W-:-:S03]  /*1a3b0*/  IADD3 R3, P3, R3, R2, RZ ;  /* 0x0000000203037210 */ /* 0x000fc60007f7e0ff */
[----:B------:R-:W-:Y:S02]  /*1a3c0*/  STL [R1+0x87c], R11 ;  /* 0x00087c0b01007387 */ /* 0x000fe40000100800 */
[----:B------:R-:W-:Y:S02]  /*1a3d0*/  IMAD.X R10, R10, 0x1, R0, P3 ;  /* 0x000000010a0a7824 */ /* 0x000fe400018e0600 */
        /* <DEDUP_REMOVED lines=18> */
[----:B------:R-:W-:Y:S01]  /*1a500*/  IADD3.X R214, R214, R0, RZ, P3, !PT ;  /* 0x00000000d6d67210 */ /* 0x000fe20001ffe4ff */
[----:B------:R-:W-:-:S03]  /*1a510*/  IMAD.MOV.U32 R8, RZ, RZ, R16 ;  /* 0x000000ffff087224 */ /* 0x000fc600078e0010 */
[----:B------:R-:W-:Y:S02]  /*1a520*/  MOV R9, R214 ;  /* 0x000000d600097202 */ /* 0x000fe40000000f00 */
[----:B---3--:R-:W-:-:S03]  /*1a530*/  IADD3 R13, P4, R13, R2, RZ ;  /* 0x000000020d0d7210 */ /* 0x008fc60007f9e0ff */
[----:B------:R1:W-:Y:S02]  /*1a540*/  LDGSTS.E [R5+0x1c004], desc[UR16][R8.64], P2 ;  /* 0x1c00400008057fae */ /* 0x0003e40009121850 */
[----:B--2---:R-:W-:Y:S02]  /*1a550*/  IMAD.X R14, R14, 0x1, R0, P4 ;  /* 0x000000010e0e7824 */ /* 0x004fe400020e0600 */
[----:B------:R2:W-:Y:S04]  /*1a560*/  STL [R1+0x88c], R16 ;  /* 0x00088c1001007387 */ /* 0x0005e80000100800 */
[----:B------:R-:W-:Y:S01]  /*1a570*/  STL [R1+0x888], R214 ;  /* 0x000888d601007387 */ /* 0x000fe20000100800 */
[----:B-1----:R-:W-:Y:S02]  /*1a580*/  IMAD.MOV.U32 R8, RZ, RZ, R13 ;  /* 0x000000ffff087224 */ /* 0x002fe400078e000d */
[----:B------:R-:W-:Y:S01]  /*1a590*/  IMAD.MOV.U32 R9, RZ, RZ, R14 ;  /* 0x000000ffff097224 */ /* 0x000fe200078e000e */
[----:B------:R1:W-:Y:S04]  /*1a5a0*/  STL [R1+0x894], R13 ;  /* 0x0008940d01007387 */ /* 0x0003e80000100800 */
[----:B------:R3:W-:Y:S04]  /*1a5b0*/  STL [R1+0x890], R14 ;  /* 0x0008900e01007387 */ /* 0x0007e80000100800 */
[----:B------:R-:W4:Y:S04]  /*1a5c0*/  LDL.LU R215, [R1+0x8ac] ;  /* 0x0008ac0001d77983 */ /* 0x000f280000300800 */
[----:B------:R1:W-:Y:S01]  /*1a5d0*/  LDGSTS.E [R5+0x10008], desc[UR16][R8.64], P1 ;  /* 0x1000800008057fae */ /* 0x0003e20008921850 */
[----:B------:R-:W-:-:S04]  /*1a5e0*/  IADD3 R11, P2, R11, R2, RZ ;  /* 0x000000020b0b7210 */ /* 0x000fc80007f5e0ff */
[----:B------:R-:W-:Y:S01]  /*1a5f0*/  IADD3.X R12, R12, R0, RZ, P2, !PT ;  /* 0x000000000c0c7210 */ /* 0x000fe200017fe4ff */
[----:B------:R-:W-:Y:S01]  /*1a600*/  STL [R1+0x89c], R11 ;  /* 0x00089c0b01007387 */ /* 0x000fe20000100800 */
[----:B------:R-:W-:Y:S01]  /*1a610*/  IADD3 R3, P3, R3, R2, RZ ;  /* 0x0000000203037210 */ /* 0x000fe20007f7e0ff */
[----:B-1----:R-:W-:Y:S01]  /*1a620*/  IMAD.MOV.U32 R8, RZ, RZ, R11 ;  /* 0x000000ffff087224 */ /* 0x002fe200078e000b */
[----:B------:R-:W-:Y:S01]  /*1a630*/  MOV R9, R12 ;  /* 0x0000000c00097202 */ /* 0x000fe20000000f00 */
[----:B------:R1:W-:Y:S02]  /*1a640*/  STL [R1+0x898], R12 ;  /* 0x0008980c01007387 */ /* 0x0003e40000100800 */
[----:B------:R-:W-:Y:S02]  /*1a650*/  IMAD.X R10, R10, 0x1, R0, P3 ;  /* 0x000000010a0a7824 */ /* 0x000fe400018e0600 */
[----:B------:R-:W-:Y:S04]  /*1a660*/  STL [R1+0x8a4], R3 ;  /* 0x0008a40301007387 */ /* 0x000fe80000100800 */
[----:B--2---:R-:W2:Y:S04]  /*1a670*/  LDL.LU R16, [R1+0x8b4] ;  /* 0x0008b40001107983 */ /* 0x004ea80000300800 */
[----:B------:R1:W-:Y:S04]  /*1a680*/  STL [R1+0x8a0], R10 ;  /* 0x0008a00a01007387 */ /* 0x0003e80000100800 */
[----:B------:R-:W2:Y:S04]  /*1a690*/  LDL.LU R13, [R1+0x8bc] ;  /* 0x0008bc00010d7983 */ /* 0x000ea80000300800 */
[----:B------:R1:W-:Y:S04]  /*1a6a0*/  LDGSTS.E [R5+0x14008], desc[UR16][R8.64], P1 ;  /* 0x1400800008057fae */ /* 0x0003e80008921850 */
[----:B------:R-:W2:Y:S04]  /*1a6b0*/  LDL.LU R214, [R1+0x8b0] ;  /* 0x0008b00001d67983 */ /* 0x000ea80000300800 */
[----:B---3--:R-:W3:Y:S01]  /*1a6c0*/  LDL.LU R14, [R1+0x8b8] ;  /* 0x0008b800010e7983 */ /* 0x008ee20000300800 */
[----:B-1----:R-:W-:-:S03]  /*1a6d0*/  IMAD.MOV.U32 R8, RZ, RZ, R3 ;  /* 0x000000ffff087224 */ /* 0x002fc600078e0003 */
[----:B------:R-:W3:Y:S01]  /*1a6e0*/  LDL.LU R12, [R1+0x8c0] ;  /* 0x0008c000010c7983 */ /* 0x000ee20000300800 */
[----:B------:R-:W-:-:S03]  /*1a6f0*/  IMAD.MOV.U32 R9, RZ, RZ, R10 ;  /* 0x000000ffff097224 */ /* 0x000fc600078e000a */
[----:B------:R-:W3:Y:S04]  /*1a700*/  LDL.LU R11, [R1+0x8c4] ;  /* 0x0008c400010b7983 */ /* 0x000ee80000300800 */
[----:B------:R-:W3:Y:S04]  /*1a710*/  LDL.LU R10, [R1+0x8c8] ;  /* 0x0008c800010a7983 */ /* 0x000ee80000300800 */
[----:B------:R-:W3:Y:S04]  /*1a720*/  LDL.LU R3, [R1+0x8cc] ;  /* 0x0008cc0001037983 */ /* 0x000ee80000300800 */
[----:B------:R1:W-:Y:S04]  /*1a730*/  LDGSTS.E [R5+0x18008], desc[UR16][R8.64], P1 ;  /* 0x1800800008057fae */ /* 0x0003e80008921850 */
[----:B------:R-:W2:Y:S01]  /*1a740*/  LDL.LU R9, [R1+0x8a8] ;  /* 0x0008a80001097983 */ /* 0x000ea20000300800 */
[----:B------:R-:W-:-:S04]  /*1a750*/  ISETP.GT.AND P2, PT, R6, 0x23, PT ;  /* 0x000000230600780c */ /* 0x000fc80003f44270 */
[----:B-1----:R-:W-:-:S04]  /*1a760*/  SEL R8, RZ, 0x4, !P2 ;  /* 0x00000004ff087807 */ /* 0x002fc80005000000 */
[----:B------:R-:W-:-:S04]  /*1a770*/  SEL R8, R8, RZ, !P0 ;  /* 0x000000ff08087207 */ /* 0x000fc80004000000 */
[----:B------:R-:W-:Y:S02]  /*1a780*/  ISETP.NE.U32.AND P2, PT, R8, RZ, PT ;  /* 0x000000ff0800720c */ /* 0x000fe40003f45070 */
[----:B----4-:R-:W-:-:S05]  /*1a790*/  IADD3 R215, P3, R215, R2, RZ ;  /* 0x00000002d7d77210 */ /* 0x010fca0007f7e0ff */
[----:B------:R-:W-:Y:S01]  /*1a7a0*/  IMAD.MOV.U32 R8, RZ, RZ, R215 ;  /* 0x000000ffff087224 */ /* 0x000fe200078e00d7 */
[----:B------:R-:W-:Y:S01]  /*1a7b0*/  STL [R1+0x8ac], R215 ;  /* 0x0008acd701007387 */ /* 0x000fe20000100800 */
[----:B--2---:R-:W-:-:S05]  /*1a7c0*/  IADD3.X R9, R9, R0, RZ, P3, !PT ;  /* 0x0000000009097210 */ /* 0x004fca0001ffe4ff */
[----:B------:R1:W-:Y:S01]  /*1a7d0*/  LDGSTS.E [R5+0x1c008], desc[UR16][R8.64], P1 ;  /* 0x1c00800008057fae */ /* 0x0003e20008921850 */
[-C--:B------:R-:W-:Y:S02]  /*1a7e0*/  IADD3 R16, P1, R16, R2.reuse, RZ ;  /* 0x0000000210107210 */ /* 0x080fe40007f3e0ff */
[----:B------:R-:W-:-:S03]  /*1a7f0*/  IADD3 R13, P3, R13, R2, RZ ;  /* 0x000000020d0d7210 */ /* 0x000fc60007f7e0ff */
[----:B------:R-:W-:Y:S01]  /*1a800*/  IMAD.X R214, R214, 0x1, R0, P1 ;  /* 0x00000001d6d67824 */ /* 0x000fe200008e0600 */
[----:B------:R2:W-:Y:S01]  /*1a810*/  STL [R1+0x8a8], R9 ;  /* 0x0008a80901007387 */ /* 0x0005e20000100800 */
[----:B---3--:R-:W-:Y:S01]  /*1a820*/  IADD3.X R14, R14, R0, RZ, P3, !PT ;  /* 0x000000000e0e7210 */ /* 0x008fe20001ffe4ff */
[----:B-1----:R-:W-:Y:S01]  /*1a830*/  IMAD.MOV.U32 R8, RZ, RZ, R16 ;  /* 0x000000ffff087224 */ /* 0x002fe200078e0010 */
[-C--:B------:R-:W-:Y:S01]  /*1a840*/  IADD3 R11, P1, R11, R2.reuse, RZ ;  /* 0x000000020b0b7210 */ /* 0x080fe20007f3e0ff */
[----:B--2---:R-:W-:Y:S01]  /*1a850*/  IMAD.MOV.U32 R9, RZ, RZ, R214 ;  /* 0x000000ffff097224 */ /* 0x004fe200078e00d6 */
[----:B------:R-:W-:-:S03]  /*1a860*/  IADD3 R3, P3, R3, R2, RZ ;  /* 0x0000000203037210 */ /* 0x000fc60007f7e0ff */
[----:B------:R-:W-:Y:S01]  /*1a870*/  IMAD.X R12, R12, 0x1, R0, P1 ;  /* 0x000000010c0c7824 */ /* 0x000fe200008e0600 */
[----:B------:R1:W-:Y:S01]  /*1a880*/  LDGSTS.E [R5+0x1000c], desc[UR16][R8.64], P2 ;  /* 0x1000c00008057fae */ /* 0x0003e20009121850 */
[----:B------:R-:W-:-:S03]  /*1a890*/  IADD3.X R10, R10, R0, RZ, P3, !PT ;  /* 0x000000000a0a7210 */ /* 0x000fc60001ffe4ff */
[----:B------:R-:W-:Y:S01]  /*1a8a0*/  STL [R1+0x8b4], R16 ;  /* 0x0008b41001007387 */ /* 0x000fe20000100800 */
[----:B-1----:R-:W-:Y:S01]  /*1a8b0*/  MOV R8, R13 ;  /* 0x0000000d00087202 */ /* 0x002fe20000000f00 */
[----:B------:R-:W-:Y:S02]  /*1a8c0*/  IMAD.MOV.U32 R9, RZ, RZ, R14 ;  /* 0x000000ffff097224 */ /* 0x000fe400078e000e */
[----:B------:R-:W-:Y:S04]  /*1a8d0*/  STL [R1+0x8b0], R214 ;  /* 0x0008b0d601007387 */ /* 0x000fe80000100800 */
[----:B------:R1:W-:Y:S04]  /*1a8e0*/  LDGSTS.E [R5+0x1400c], desc[UR16][R8.64], P2 ;  /* 0x1400c00008057fae */ /* 0x0003e80009121850 */
[----:B------:R-:W-:Y:S04]  /*1a8f0*/  STL [R1+0x8bc], R13 ;  /* 0x0008bc0d01007387 */ /* 0x000fe80000100800 */
[----:B------:R-:W-:Y:S01]  /*1a900*/  STL [R1+0x8b8], R14 ;  /* 0x0008b80e01007387 */ /* 0x000fe20000100800 */
[----:B-1----:R-:W-:-:S02]  /*1a910*/  IMAD.MOV.U32 R8, RZ, RZ, R11 ;  /* 0x000000ffff087224 */ /* 0x002fc400078e000b */
[----:B------:R-:W-:Y:S01]  /*1a920*/  IMAD.MOV.U32 R9, RZ, RZ, R12 ;  /* 0x000000ffff097224 */ /* 0x000fe200078e000c */
[----:B------:R-:W-:Y:S04]  /*1a930*/  STL [R1+0x8c4], R11 ;  /* 0x0008c40b01007387 */ /* 0x000fe80000100800 */
[----:B------:R-:W-:Y:S04]  /*1a940*/  STL [R1+0x8c0], R12 ;  /* 0x0008c00c01007387 */ /* 0x000fe80000100800 */
[----:B------:R-:W-:Y:S04]  /*1a950*/  STL [R1+0x8cc], R3 ;  /* 0x0008cc0301007387 */ /* 0x000fe80000100800 */
[----:B------:R1:W-:Y:S04]  /*1a960*/  LDGSTS.E [R5+0x1800c], desc[UR16][R8.64], P2 ;  /* 0x1800c00008057fae */ /* 0x0003e80009121850 */
[----:B------:R2:W-:Y:S01]  /*1a970*/  STL [R1+0x8c8], R10 ;  /* 0x0008c80a01007387 */ /* 0x0005e20000100800 */
[----:B-1----:R-:W-:Y:S01]  /*1a980*/  IMAD.MOV.U32 R9, RZ, RZ, R10 ;  /* 0x000000ffff097224 */ /* 0x002fe200078e000a */
[----:B------:R-:W-:-:S02]  /*1a990*/  MOV R8, R3 ;  /* 0x0000000300087202 */ /* 0x000fc40000000f00 */
[----:B--2---:R-:W2:Y:S04]  /*1a9a0*/  LDL.LU R10, [R1+0x500] ;  /* 0x00050000010a7983 */ /* 0x004ea80000300800 */
[----:B------:R-:W3:Y:S01]  /*1a9b0*/  LDL.LU R3, [R1+0x504] ;  /* 0x0005040001037983 */ /* 0x000ee20000300800 */
[----:B------:R-:W-:-:S03]  /*1a9c0*/  ISETP.GT.AND P1, PT, R6, 0x4, PT ;  /* 0x000000040600780c */ /* 0x000fc60003f24270 */
[----:B------:R1:W-:Y:S01]  /*1a9d0*/  LDGSTS.E [R5+0x1c00c], desc[UR16][R8.64], P2 ;  /* 0x1c00c00008057fae */ /* 0x0003e20009121850 */
[-C--:B------:R-:W-:Y:S02]  /*1a9e0*/  IADD3 R242, P2, R242, R2.reuse, RZ ;  /* 0x00000002f2f27210 */ /* 0x080fe40007f5e0ff */
[-C--:B------:R-:W-:Y:S01]  /*1a9f0*/  IADD3 R246, P3, R246, R2.reuse, RZ ;  /* 0x00000002f6f67210 */ /* 0x080fe20007f7e0ff */
[----:B------:R-:W4:Y:S01]  /*1aa00*/  LDL.LU R214, [R1+0x508] ;  /* 0x0005080001d67983 */ /* 0x000f220000300800 */
[----:B-1----:R-:W-:Y:S01]  /*1aa10*/  SEL R5, RZ, 0x4, !P1 ;  /* 0x00000004ff057807 */ /* 0x002fe20004800000 */
[----:B------:R-:W-:Y:S01]  /*1aa20*/  IMAD.X R241, R241, 0x1, R0, P2 ;  /* 0x00000001f1f17824 */ /* 0x000fe200010e0600 */
[----:B------:R-:W-:Y:S01]  /*1aa30*/  IADD3 R250, P4, R250, R2, RZ ;  /* 0x00000002fafa7210 */ /* 0x000fe20007f9e0ff */
[----:B------:R-:W-:Y:S01]  /*1aa40*/  IMAD.MOV.U32 R8, RZ, RZ, R242 ;  /* 0x000000ffff087224 */ /* 0x000fe200078e00f2 */
[----:B------:R-:W-:Y:S01]  /*1aa50*/  SEL R5, R5, RZ, !P0 ;  /* 0x000000ff05057207 */ /* 0x000fe20004000000 */
[----:B------:R-:W-:Y:S01]  /*1aa60*/  IMAD.X R245, R245, 0x1, R0, P3 ;  /* 0x00000001f5f57824 */ /* 0x000fe200018e0600 */
[----:B------:R-:W4:Y:S02]  /*1aa70*/  LDL.LU R16, [R1+0x50c] ;  /* 0x00050c0001107983 */ /* 0x000f240000300800 */
[----:B------:R-:W-:-:S02]  /*1aa80*/  ISETP.NE.U32.AND P1, PT, R5, RZ, PT ;  /* 0x000000ff0500720c */ /* 0x000fc40003f25070 */
[----:B------:R-:W-:Y:S02]  /*1aa90*/  LOP3.LUT R5, R7, 0x10, RZ, 0x3c, !PT ;  /* 0x0000001007057812 */ /* 0x000fe400078e3cff */
[----:B------:R-:W-:Y:S01]  /*1aaa0*/  IADD3 R244, P2, R244, R2, RZ ;  /* 0x00000002f4f47210 */ /* 0x000fe20007f5e0ff */
[----:B------:R-:W-:Y:S01]  /*1aab0*/  IMAD.MOV.U32 R9, RZ, RZ, R241 ;  /* 0x000000ffff097224 */ /* 0x000fe200078e00f1 */
[----:B------:R-:W-:Y:S01]  /*1aac0*/  IADD3 R5, R5, UR4, RZ ;  /* 0x0000000405057c10 */ /* 0x000fe2000fffe0ff */
[----:B------:R-:W-:Y:S01]  /*1aad0*/  IMAD.X R249, R249, 0x1, R0, P4 ;  /* 0x00000001f9f97824 */ /* 0x000fe200020e0600 */
[----:B------:R-:W-:Y:S01]  /*1aae0*/  IADD3.X R243, R243, R0, RZ, P2, !PT ;  /* 0x00000000f3f37210 */ /* 0x000fe200017fe4ff */
[----:B------:R-:W4:Y:S04]  /*1aaf0*/  LDL.LU R14, [R1+0x510] ;  /* 0x00051000010e7983 */ /* 0x000f280000300800 */
[----:B------:R1:W-:Y:S01]  /*1ab00*/  LDGSTS.E [R5], desc[UR16][R8.64], P1 ;  /* 0x0000000008057fae */ /* 0x0003e20008921850 */
[----:B------:R-:W-:-:S02]  /*1ab10*/  ISETP.GT.AND P2, PT, R6, 0x5, PT ;  /* 0x000000050600780c */ /* 0x000fc40003f44270 */
[----:B------:R-:W-:Y:S01]  /*1ab20*/  IADD3 R248, P3, R248, R2, RZ ;  /* 0x00000002f8f87210 */ /* 0x000fe20007f7e0ff */
[----:B------:R-:W4:Y:S01]  /*1ab30*/  LDL.LU R13, [R1+0x514] ;  /* 0x00051400010d7983 */ /* 0x000f220000300800 */
[----:B-1----:R-:W-:Y:S01]  /*1ab40*/  IMAD.MOV.U32 R8, RZ, RZ, R244 ;  /* 0x000000ffff087224 */ /* 0x002fe200078e00f4 */
[----:B------:R-:W-:-:S05]  /*1ab50*/  MOV R9, R243 ;  /* 0x000000f300097202 */ /* 0x000fca0000000f00 */
[----:B------:R1:W-:Y:S01]  /*1ab60*/  LDGSTS.E [R5+0x4000], desc[UR16][R8.64], P1 ;  /* 0x0400000008057fae */ /* 0x0003e20008921850 */
[----:B------:R-:W-:Y:S01]  /*1ab70*/  IADD3.X R247, R247, R0, RZ, P3, !PT ;  /* 0x00000000f7f77210 */ /* 0x000fe20001ffe4ff */
        /* <DEDUP_REMOVED lines=13> */
[----:B------:R1:W-:Y:S02]  /*1ac50*/  LDGSTS.E [R5+0x4], desc[UR16][R8.64], P2 ;  /* 0x0000400008057fae */ /* 0x0003e40009121850 */
[----:B-1----:R-:W-:Y:S01]  /*1ac60*/  IMAD.MOV.U32 R8, RZ, RZ, R252 ;  /* 0x000000ffff087224 */ /* 0x002fe200078e00fc */
[----:B------:R-:W-:-:S05]  /*1ac70*/  MOV R9, R251 ;  /* 0x000000fb00097202 */ /* 0x000fca0000000f00 */
[----:B------:R1:W-:Y:S01]  /*1ac80*/  LDGSTS.E [R5+0x4004], desc[UR16][R8.64], P2 ;  /* 0x0400400008057fae */ /* 0x0003e20009121850 */
[----:B---3--:R-:W-:-:S05]  /*1ac90*/  IADD3 R3, P3, R3, R2, RZ ;  /* 0x0000000203037210 */ /* 0x008fca0007f7e0ff */
[----:B--2---:R-:W-:Y:S01]  /*1aca0*/  IMAD.X R10, R10, 0x1, R0, P3 ;  /* 0x000000010a0a7824 */ /* 0x004fe200018e0600 */
[----:B------:R-:W-:Y:S01]  /*1acb0*/  STL [R1+0x504], R3 ;  /* 0x0005040301007387 */ /* 0x000fe20000100800 */
[----:B-1----:R-:W-:-:S03]  /*1acc0*/  IMAD.MOV.U32 R8, RZ, RZ, R3 ;  /* 0x000000ffff087224 */ /* 0x002fc600078e0003 */
[----:B------:R1:W-:Y:S01]  /*1acd0*/  STL [R1+0x500], R10 ;  /* 0x0005000a01007387 */ /* 0x0003e20000100800 */
[----:B------:R-:W-:-:S03]  /*1ace0*/  IMAD.MOV.U32 R9, RZ, RZ, R10 ;  /* 0x000000ffff097224 */ /* 0x000fc600078e000a */
[----:B------:R-:W2:Y:S04]  /*1acf0*/  LDL.LU R12, [R1+0x518] ;  /* 0x00051800010c7983 */ /* 0x000ea80000300800 */
[----:B------:R-:W3:Y:S04]  /*1ad00*/  LDL.LU R11, [R1+0x51c] ;  /* 0x00051c00010b7983 */ /* 0x000ee80000300800 */
[----:B-1----:R-:W2:Y:S04]  /*1ad10*/  LDL.LU R10, [R1+0x520] ;  /* 0x00052000010a7983 */ /* 0x002ea80000300800 */
[----:B------:R-:W2:Y:S01]  /*1ad20*/  LDL.LU R3, [R1+0x524] ;  /* 0x0005240001037983 */ /* 0x000ea20000300800 */
[----:B------:R-:W-:-:S03]  /*1ad30*/  ISETP.GT.AND P1, PT, R6, 0x6, PT ;  /* 0x000000060600780c */ /* 0x000fc60003f24270 */
[----:B------:R1:W-:Y:S01]  /*1ad40*/  LDGSTS.E [R5+0x8004], desc[UR16][R8.64], P2 ;  /* 0x0800400008057fae */ /* 0x0003e20009121850 */
[----:B----4-:R-:W-:-:S04]  /*1ad50*/  IADD3 R16, P3, R16, R2, RZ ;  /* 0x0000000210107210 */ /* 0x010fc80007f7e0ff */
[----:B------:R-:W-:Y:S02]  /*1ad60*/  IADD3.X R214, R214, R0, RZ, P3, !PT ;  /* 0x00000000d6d67210 */ /* 0x000fe40001ffe4ff */
[----:B-1----:R-:W-:Y:S02]  /*1ad70*/  SEL R8, RZ, 0x4, !P1 ;  /* 0x00000004ff087807 */ /* 0x002fe40004800000 */
[----:B------:R-:W-:Y:S02]  /*1ad80*/  IADD3 R13, P4, R13, R2, RZ ;  /* 0x000000020d0d7210 */ /* 0x000fe40007f9e0ff */
[----:B------:R-:W-:Y:S01]  /*1ad90*/  SEL R8, R8, RZ, !P0 ;  /* 0x000000ff08087207 */ /* 0x000fe20004000000 */
[----:B------:R-:W-:Y:S01]  /*1ada0*/  STL [R1+0x50c], R16 ;  /* 0x00050c1001007387 */ /* 0x000fe20000100800 */
[----:B------:R-:W-:Y:S01]  /*1adb0*/  MOV R9, R214 ;  /* 0x000000d600097202 */ /* 0x000fe20000000f00 */
[----:B------:R-:W-:Y:S01]  /*1adc0*/  IMAD.X R14, R14, 0x1, R0, P4 ;  /* 0x000000010e0e7824 */ /* 0x000fe200020e0600 */
[----:B------:R-:W-:Y:S01]  /*1add0*/  ISETP.NE.U32.AND P1, PT, R8, RZ, PT ;  /* 0x000000ff0800720c */ /* 0x000fe20003f25070 */
[----:B------:R-:W-:Y:S01]  /*1ade0*/  IMAD.MOV.U32 R8, RZ, RZ, R16 ;  /* 0x000000ffff087224 */ /* 0x000fe200078e0010 */
[----:B------:R1:W-:Y:S04]  /*1adf0*/  STL [R1+0x508], R214 ;  /* 0x000508d601007387 */ /* 0x0003e80000100800 */
[----:B------:R-:W-:Y:S04]  /*1ae00*/  STL [R1+0x514], R13 ;  /* 0x0005140d01007387 */ /* 0x000fe80000100800 */
[----:B------:R4:W-:Y:S04]  /*1ae10*/  STL [R1+0x510], R14 ;  /* 0x0005100e01007387 */ /* 0x0009e80000100800 */
[----:B------:R4:W-:Y:S04]  /*1ae20*/  LDGSTS.E [R5+0xc004], desc[UR16][R8.64], P2 ;  /* 0x0c00400008057fae */ /* 0x0009e80009121850 */
[----:B-1----:R-:W2:Y:S04]  /*1ae30*/  LDL.LU R214, [R1+0x528] ;  /* 0x0005280001d67983 */ /* 0x002ea80000300800 */
[----:B------:R-:W2:Y:S01]  /*1ae40*/  LDL.LU R16, [R1+0x52c] ;  /* 0x00052c0001107983 */ /* 0x000ea20000300800 */
[----:B----4-:R-:W-:-:S02]  /*1ae50*/  IMAD.MOV.U32 R9, RZ, RZ, R14 ;  /* 0x000000ffff097224 */ /* 0x010fc400078e000e */
[----:B------:R-:W-:Y:S01]  /*1ae60*/  IMAD.MOV.U32 R8, RZ, RZ, R13 ;  /* 0x000000ffff087224 */ /* 0x000fe200078e000d */
[----:B------:R-:W4:Y:S04]  /*1ae70*/  LDL.LU R14, [R1+0x530] ;  /* 0x00053000010e7983 */ /* 0x000f280000300800 */
[----:B------:R-:W4:Y:S04]  /*1ae80*/  LDL.LU R13, [R1+0x534] ;  /* 0x00053400010d7983 */ /* 0x000f280000300800 */
[----:B------:R1:W-:Y:S01]  /*1ae90*/  LDGSTS.E [R5+0x8], desc[UR16][R8.64], P1 ;  /* 0x0000800008057fae */ /* 0x0003e20008921850 */
[----:B---3--:R-:W-:-:S04]  /*1aea0*/  IADD3 R11, P2, R11, R2, RZ ;  /* 0x000000020b0b7210 */ /* 0x008fc80007f5e0ff */
[----:B--2---:R-:W-:Y:S02]  /*1aeb0*/  IADD3.X R12, R12, R0, RZ, P2, !PT ;  /* 0x000000000c0c7210 */ /* 0x004fe400017fe4ff */
[----:B------:R-:W-:Y:S01]  /*1aec0*/  IADD3 R3, P3, R3, R2, RZ ;  /* 0x0000000203037210 */ /* 0x000fe20007f7e0ff */
[----:B-1----:R-:W-:Y:S01]  /*1aed0*/  IMAD.MOV.U32 R8, RZ, RZ, R11 ;  /* 0x000000ffff087224 */ /* 0x002fe200078e000b */
[----:B------:R-:W-:Y:S01]  /*1aee0*/  MOV R9, R12 ;  /* 0x0000000c00097202 */ /* 0x000fe20000000f00 */
[----:B------:R-:W-:Y:S02]  /*1aef0*/  STL [R1+0x51c], R11 ;  /* 0x00051c0b01007387 */ /* 0x000fe40000100800 */
[----:B------:R-:W-:Y:S02]  /*1af00*/  IMAD.X R10, R10, 0x1, R0, P3 ;  /* 0x000000010a0a7824 */ /* 0x000fe400018e0600 */
        /* <DEDUP_REMOVED lines=8> */
[----:B--2---:R-:W2:Y:S04]  /*1af90*/  LDL.LU R10, [R1+0x540] ;  /* 0x00054000010a7983 */ /* 0x004ea80000300800 */
[----:B------:R-:W3:Y:S01]  /*1afa0*/  LDL.LU R3, [R1+0x544] ;  /* 0x0005440001037983 */ /* 0x000ee20000300800 */
[----:B------:R-:W-:-:S03]  /*1afb0*/  ISETP.GT.AND P2, PT, R6, 0x7, PT ;  /* 0x000000070600780c */ /* 0x000fc60003f44270 */
[----:B------:R1:W-:Y:S01]  /*1afc0*/  LDGSTS.E [R5+0x8008], desc[UR16][R8.64], P1 ;  /* 0x0800800008057fae */ /* 0x0003e20008921850 */
[-C--:B------:R-:W-:Y:S02]  /*1afd0*/  IADD3 R16, P3, R16, R2.reuse, RZ ;  /* 0x0000000210107210 */ /* 0x080fe40007f7e0ff */
[----:B-1----:R-:W-:Y:S02]  /*1afe0*/  SEL R8, RZ, 0x4, !P2 ;  /* 0x00000004ff087807 */ /* 0x002fe40005000000 */
[----:B----4-:R-:W-:Y:S02]  /*1aff0*/  IADD3 R13, P4, R13, R2, RZ ;  /* 0x000000020d0d7210 */ /* 0x010fe40007f9e0ff */
[----:B------:R-:W-:Y:S02]  /*1b000*/  SEL R8, R8, RZ, !P0 ;  /* 0x000000ff08087207 */ /* 0x000fe40004000000 */
[----:B------:R-:W-:Y:S01]  /*1b010*/  IADD3.X R214, R214, R0, RZ, P3, !PT ;  /* 0x00000000d6d67210 */ /* 0x000fe20001ffe4ff */
[----:B------:R-:W-:Y:S01]  /*1b020*/  IMAD.X R14, R14, 0x1, R0, P4 ;  /* 0x000000010e0e7824 */ /* 0x000fe200020e0600 */
[----:B------:R-:W-:Y:S01]  /*1b030*/  ISETP.NE.U32.AND P2, PT, R8, RZ, PT ;  /* 0x000000ff0800720c */ /* 0x000fe20003f45070 */
[----:B------:R-:W-:Y:S01]  /*1b040*/  IMAD.MOV.U32 R8, RZ, RZ, R16 ;  /* 0x000000ffff087224 */ /* 0x000fe200078e0010 */
[----:B------:R-:W-:Y:S01]  /*1b050*/  MOV R9, R214 ;  /* 0x000000d600097202 */ /* 0x000fe20000000f00 */
[----:B------:R-:W-:Y:S04]  /*1b060*/  STL [R1+0x52c], R16 ;  /* 0x00052c1001007387 */ /* 0x000fe80000100800 */
        /* <DEDUP_REMOVED lines=11> */
[----:B------:R-:W-:-:S04]  /*1b120*/  IADD3 R11, P1, R11, R2, RZ ;  /* 0x000000020b0b7210 */ /* 0x000fc80007f3e0ff */
[----:B------:R-:W-:Y:S01]  /*1b130*/  IADD3.X R12, R12, R0, RZ, P1, !PT ;  /* 0x000000000c0c7210 */ /* 0x000fe20000ffe4ff */
[----:B-1----:R-:W-:Y:S01]  /*1b140*/  IMAD.MOV.U32 R8, RZ, RZ, R11 ;  /* 0x000000ffff087224 */ /* 0x002fe200078e000b */
[----:B---3--:R-:W-:Y:S01]  /*1b150*/  IADD3 R3, P3, R3, R2, RZ ;  /* 0x0000000203037210 */ /* 0x008fe20007f7e0ff */
[----:B------:R-:W-:Y:S01]  /*1b160*/  STL [R1+0x53c], R11 ;  /* 0x00053c0b01007387 */ /* 0x000fe20000100800 */
[----:B------:R-:W-:-:S03]  /*1b170*/  MOV R9, R12 ;  /* 0x0000000c00097202 */ /* 0x000fc60000000f00 */
[----:B--2---:R-:W-:Y:S01]  /*1b180*/  IMAD.X R10, R10, 0x1, R0, P3 ;  /* 0x000000010a0a7824 */ /* 0x004fe200018e0600 */
        /* <DEDUP_REMOVED lines=12> */
[----:B------:R-:W-:Y:S02]  /*1b250*/  IADD3 R16, P3, R16, R2, RZ ;  /* 0x0000000210107210 */ /* 0x000fe40007f7e0ff */
[----:B-1----:R-:W-:Y:S02]  /*1b260*/  SEL R8, RZ, 0x4, !P1 ;  /* 0x00000004ff087807 */ /* 0x002fe40004800000 */
[----:B------:R-:W-:Y:S02]  /*1b270*/  IADD3.X R214, R214, R0, RZ, P3, !PT ;  /* 0x00000000d6d67210 */ /* 0x000fe40001ffe4ff */
[----:B------:R-:W-:Y:S02]  /*1b280*/  SEL R8, R8, RZ, !P0 ;  /* 0x000000ff08087207 */ /* 0x000fe40004000000 */
[----:B----4-:R-:W-:Y:S02]  /*1b290*/  IADD3 R13, P4, R13, R2, RZ ;  /* 0x000000020d0d7210 */ /* 0x010fe40007f9e0ff */
[----:B------:R-:W-:Y:S01]  /*1b2a0*/  ISETP.NE.U32.AND P1, PT, R8, RZ, PT ;  /* 0x000000ff0800720c */ /* 0x000fe20003f25070 */
[----:B------:R-:W-:Y:S01]  /*1b2b0*/  IMAD.MOV.U32 R8, RZ, RZ, R16 ;  /* 0x000000ffff087224 */ /* 0x000fe200078e0010 */
[----:B------:R-:W-:Y:S01]  /*1b2c0*/  MOV R9, R214 ;  /* 0x000000d600097202 */ /* 0x000fe20000000f00 */
[----:B------:R-:W-:Y:S01]  /*1b2d0*/  IMAD.X R14, R14, 0x1, R0, P4 ;  /* 0x000000010e0e7824 */ /* 0x000fe200020e0600 */
        /* <DEDUP_REMOVED lines=30> */
[----:B------:R1:W-:Y:S02]  /*1b4c0*/  LDGSTS.E [R5+0x18000], desc[UR16][R8.64], P1 ;  /* 0x1800000008057fae */ /* 0x0003e40008921850 */
[----:B-1----:R-:W-:Y:S02]  /*1b4d0*/  SEL R8, RZ, 0x4, !P2 ;  /* 0x00000004ff087807 */ /* 0x002fe40005000000 */
[----:B------:R-:W-:Y:S02]  /*1b4e0*/  IADD3 R16, P3, R16, R2, RZ ;  /* 0x0000000210107210 */ /* 0x000fe40007f7e0ff */
[----:B------:R-:W-:Y:S02]  /*1b4f0*/  SEL R8, R8, RZ, !P0 ;  /* 0x000000ff08087207 */ /* 0x000fe40004000000 */
[----:B------:R-:W-:Y:S02]  /*1b500*/  IADD3.X R214, R214, R0, RZ, P3, !PT ;  /* 0x00000000d6d67210 */ /* 0x000fe40001ffe4ff */
[----:B------:R-:W-:-:S02]  /*1b510*/  ISETP.NE.U32.AND P2, PT, R8, RZ, PT ;  /* 0x000000ff0800720c */ /* 0x000fc40003f45070 */
[----:B----4-:R-:W-:Y:S01]  /*1b520*/  IADD3 R13, P4, R13, R2, RZ ;  /* 0x000000020d0d7210 */ /* 0x010fe20007f9e0ff */
[----:B------:R-:W-:Y:S01]  /*1b530*/  IMAD.MOV.U32 R8, RZ, RZ, R16 ;  /* 0x000000ffff087224 */ /* 0x000fe200078e0010 */
[----:B------:R-:W-:Y:S01]  /*1b540*/  MOV R9, R214 ;  /* 0x000000d600097202 */ /* 0x000fe20000000f00 */
[----:B------:R-:W-:Y:S02]  /*1b550*/  STL [R1+0x8ec], R16 ;  /* 0x0008ec1001007387 */ /* 0x000fe40000100800 */
[----:B------:R-:W-:Y:S02]  /*1b560*/  IMAD.X R14, R14, 0x1, R0, P4 ;  /* 0x000000010e0e7824 */ /* 0x000fe400020e0600 */
[----:B------:R1:W-:Y:S04]  /*1b570*/  STL [R1+0x8e8], R214 ;  /* 0x0008e8d601007387 */ /* 0x0003e80000100800 */
[----:B------:R-:W-:Y:S04]  /*1b580*/  STL [R1+0x8f4], R13 ;  /* 0x0008f40d01007387 */ /* 0x000fe80000100800 */
[----:B------:R4:W-:Y:S04]  /*1b590*/  STL [R1+0x8f0], R14 ;  /* 0x0008f00e01007387 */ /* 0x0009e80000100800 */
[----:B------:R4:W-:Y:S04]  /*1b5a0*/  LDGSTS.E [R5+0x1c000], desc[UR16][R8.64], P1 ;  /* 0x1c00000008057fae */ /* 0x0009e80008921850 */
[----:B-1----:R-:W2:Y:S04]  /*1b5b0*/  LDL.LU R214, [R1+0x908] ;  /* 0x0009080001d67983 */ /* 0x002ea80000300800 */
[----:B------:R-:W2:Y:S01]  /*1b5c0*/  LDL.LU R16, [R1+0x90c] ;  /* 0x00090c0001107983 */ /* 0x000ea20000300800 */
[----:B----4-:R-:W-:-:S02]  /*1b5d0*/  IMAD.MOV.U32 R8, RZ, RZ, R13 ;  /* 0x000000ffff087224 */ /* 0x010fc400078e000d */
[----:B------:R-:W-:Y:S02]  /*1b5e0*/  IMAD.MOV.U32 R9, RZ, RZ, R14 ;  /* 0x000000ffff097224 */ /* 0x000fe400078e000e */
        /* <DEDUP_REMOVED lines=26> */
[----:B------:R-:W-:Y:S01]  /*1b790*/  ISETP.NE.U32.AND P1, PT, R8, RZ, PT ;  /* 0x000000ff0800720c */ /* 0x000fe20003f25070 */
[----:B------:R-:W-:Y:S01]  /*1b7a0*/  IMAD.MOV.U32 R8, RZ, RZ, R16 ;  /* 0x000000ffff087224 */ /* 0x000fe200078e0010 */
[----:B------:R-:W-:-:S02]  /*1b7b0*/  MOV R9, R214 ;  /* 0x000000d600097202 */ /* 0x000fc40000000f00 */
[----:B----4-:R-:W-:-:S03]  /*1b7c0*/  IADD3 R13, P4, R13, R2, RZ ;  /* 0x000000020d0d7210 */ /* 0x010fc60007f9e0ff */
[----:B------:R1:W-:Y:S02]  /*1b7d0*/  LDGSTS.E [R5+0x1c004], desc[UR16][R8.64], P2 ;  /* 0x1c00400008057fae */ /* 0x0003e40009121850 */
[----:B------:R-:W-:Y:S02]  /*1b7e0*/  IMAD.X R14, R14, 0x1, R0, P4 ;  /* 0x000000010e0e7824 */ /* 0x000fe400020e0600 */
        /* <DEDUP_REMOVED lines=11> */
[----:B---3--:R-:W-:Y:S01]  /*1b8a0*/  IADD3 R3, P3, R3, R2, RZ ;  /* 0x0000000203037210 */ /* 0x008fe20007f7e0ff */
[----:B-1----:R-:W-:Y:S01]  /*1b8b0*/  IMAD.MOV.U32 R8, RZ, RZ, R11 ;  /* 0x000000ffff087224 */ /* 0x002fe200078e000b */
[----:B------:R-:W-:Y:S01]  /*1b8c0*/  MOV R9, R12 ;  /* 0x0000000c00097202 */ /* 0x000fe20000000f00 */
[----:B------:R1:W-:Y:S02]  /*1b8d0*/  STL [R1+0x918], R12 ;  /* 0x0009180c01007387 */ /* 0x0003e40000100800 */
[----:B--2---:R-:W-:Y:S02]  /*1b8e0*/  IMAD.X R10, R10, 0x1, R0, P3 ;  /* 0x000000010a0a7824 */ /* 0x004fe400018e0600 */
[----:B------:R-:W-:Y:S04]  /*1b8f0*/  STL [R1+0x924], R3 ;  /* 0x0009240301007387 */ /* 0x000fe80000100800 */
[----:B----4-:R-:W2:Y:S04]  /*1b900*/  LDL.LU R16, [R1+0x934] ;  /* 0x0009340001107983 */ /* 0x010ea80000300800 */
[----:B------:R3:W-:Y:S04]  /*1b910*/  STL [R1+0x920], R10 ;  /* 0x0009200a01007387 */ /* 0x0007e80000100800 */
[----:B------:R-:W4:Y:S04]  /*1b920*/  LDL.LU R13, [R1+0x93c] ;  /* 0x00093c00010d7983 */ /* 0x000f280000300800 */
[----:B------:R1:W-:Y:S04]  /*1b930*/  LDGSTS.E [R5+0x14008], desc[UR16][R8.64], P1 ;  /* 0x1400800008057fae */ /* 0x0003e80008921850 */
[----:B------:R-:W4:Y:S04]  /*1b940*/  LDL.LU R214, [R1+0x930] ;  /* 0x0009300001d67983 */ /* 0x000f280000300800 */
[----:B------:R-:W4:Y:S01]  /*1b950*/  LDL.LU R14, [R1+0x938] ;  /* 0x00093800010e7983 */ /* 0x000f220000300800 */
[----:B-1----:R-:W-:-:S03]  /*1b960*/  IMAD.MOV.U32 R8, RZ, RZ, R3 ;  /* 0x000000ffff087224 */ /* 0x002fc600078e0003 */
[----:B------:R-:W4:Y:S01]  /*1b970*/  LDL.LU R12, [R1+0x940] ;  /* 0x00094000010c7983 */ /* 0x000f220000300800 */
[----:B------:R-:W-:-:S03]  /*1b980*/  IMAD.MOV.U32 R9, RZ, RZ, R10 ;  /* 0x000000ffff097224 */ /* 0x000fc600078e000a */
[----:B------:R-:W4:Y:S04]  /*1b990*/  LDL.LU R11, [R1+0x944] ;  /* 0x00094400010b7983 */ /* 0x000f280000300800 */
[----:B---3--:R-:W3:Y:S04]  /*1b9a0*/  LDL.LU R10, [R1+0x948] ;  /* 0x00094800010a7983 */ /* 0x008ee80000300800 */
[----:B------:R-:W3:Y:S04]  /*1b9b0*/  LDL.LU R3, [R1+0x94c] ;  /* 0x00094c0001037983 */ /* 0x000ee80000300800 */
[----:B------:R1:W-:Y:S04]  /*1b9c0*/  LDGSTS.E [R5+0x18008], desc[UR16][R8.64], P1 ;  /* 0x1800800008057fae */ /* 0x0003e80008921850 */
[----:B------:R-:W2:Y:S01]  /*1b9d0*/  LDL.LU R9, [R1+0x928] ;  /* 0x0009280001097983 */ /* 0x000ea20000300800 */
[----:B------:R-:W-:-:S04]  /*1b9e0*/  ISETP.GT.AND P2, PT, R6, 0x27, PT ;  /* 0x000000270600780c */ /* 0x000fc80003f44270 */
[----:B-1----:R-:W-:Y:S02]  /*1b9f0*/  SEL R8, RZ, 0x4, !P2 ;  /* 0x00000004ff087807 */ /* 0x002fe40005000000 */
[----:B------:R-:W-:Y:S02]  /*1ba00*/  IADD3 R215, P3, R215, R2, RZ ;  /* 0x00000002d7d77210 */ /* 0x000fe40007f7e0ff */
[----:B------:R-:W-:-:S04]  /*1ba10*/  SEL R8, R8, RZ, !P0 ;  /* 0x000000ff08087207 */ /* 0x000fc80004000000 */
[----:B------:R-:W-:Y:S01]  /*1ba20*/  ISETP.NE.U32.AND P2, PT, R8, RZ, PT ;  /* 0x000000ff0800720c */ /* 0x000fe20003f45070 */
[----:B------:R-:W-:Y:S01]  /*1ba30*/  IMAD.MOV.U32 R8, RZ, RZ, R215 ;  /* 0x000000ffff087224 */ /* 0x000fe200078e00d7 */
[----:B------:R-:W-:Y:S01]  /*1ba40*/  STL [R1+0x92c], R215 ;  /* 0x00092cd701007387 */ /* 0x000fe20000100800 */
[----:B--2---:R-:W-:-:S05]  /*1ba50*/  IADD3.X R9, R9, R0, RZ, P3, !PT ;  /* 0x0000000009097210 */ /* 0x004fca0001ffe4ff */
[----:B------:R1:W-:Y:S01]  /*1ba60*/  LDGSTS.E [R5+0x1c008], desc[UR16][R8.64], P1 ;  /* 0x1c00800008057fae */ /* 0x0003e20008921850 */
[-C--:B------:R-:W-:Y:S02]  /*1ba70*/  IADD3 R16, P1, R16, R2.reuse, RZ ;  /* 0x0000000210107210 */ /* 0x080fe40007f3e0ff */
[----:B----4-:R-:W-:-:S03]  /*1ba80*/  IADD3 R13, P3, R13, R2, RZ ;  /* 0x000000020d0d7210 */ /* 0x010fc60007f7e0ff */
[----:B------:R-:W-:Y:S01]  /*1ba90*/  IMAD.X R214, R214, 0x1, R0, P1 ;  /* 0x00000001d6d67824 */ /* 0x000fe200008e0600 */
[----:B------:R2:W-:Y:S01]  /*1baa0*/  STL [R1+0x928], R9 ;  /* 0x0009280901007387 */ /* 0x0005e20000100800 */
[----:B------:R-:W-:Y:S01]  /*1bab0*/  IADD3.X R14, R14, R0, RZ, P3, !PT ;  /* 0x000000000e0e7210 */ /* 0x000fe20001ffe4ff */
[----:B-1----:R-:W-:Y:S02]  /*1bac0*/  IMAD.MOV.U32 R8, RZ, RZ, R16 ;  /* 0x000000ffff087224 */ /* 0x002fe400078e0010 */
[----:B------:R-:W-:Y:S01]  /*1bad0*/  STL [R1+0x934], R16 ;  /* 0x0009341001007387 */ /* 0x000fe20000100800 */
[----:B--2---:R-:W-:-:S03]  /*1bae0*/  IMAD.MOV.U32 R9, RZ, RZ, R214 ;  /* 0x000000ffff097224 */ /* 0x004fc600078e00d6 */
[----:B------:R-:W-:Y:S01]  /*1baf0*/  STL [R1+0x930], R214 ;  /* 0x000930d601007387 */ /* 0x000fe20000100800 */
[----:B------:R-:W-:-:S03]  /*1bb00*/  IADD3 R11, P1, R11, R2, RZ ;  /* 0x000000020b0b7210 */ /* 0x000fc60007f3e0ff */
[----:B------:R-:W-:Y:S04]  /*1bb10*/  STL [R1+0x93c], R13 ;  /* 0x00093c0d01007387 */ /* 0x000fe80000100800 */
[----:B------:R1:W-:Y:S01]  /*1bb20*/  LDGSTS.E [R5+0x1000c], desc[UR16][R8.64], P2 ;  /* 0x1000c00008057fae */ /* 0x0003e20009121850 */
[----:B---3--:R-:W-:-:S03]  /*1bb30*/  IADD3 R3, P3, R3, R2, RZ ;  /* 0x0000000203037210 */ /* 0x008fc60007f7e0ff */
[----:B------:R2:W-:Y:S01]  /*1bb40*/  STL [R1+0x938], R14 ;  /* 0x0009380e01007387 */ /* 0x0005e20000100800 */
[----:B------:R-:W-:Y:S02]  /*1bb50*/  IMAD.X R12, R12, 0x1, R0, P1 ;  /* 0x000000010c0c7824 */ /* 0x000fe400008e0600 */
[----:B-1----:R-:W-:Y:S01]  /*1bb60*/  IMAD.MOV.U32 R9, RZ, RZ, R14 ;  /* 0x000000ffff097224 */ /* 0x002fe200078e000e */
[----:B------:R-:W-:Y:S01]  /*1bb70*/  MOV R8, R13 ;  /* 0x0000000d00087202 */ /* 0x000fe20000000f00 */
[----:B--2---:R-:W2:Y:S04]  /*1bb80*/  LDL.LU R14, [R1+0x550] ;  /* 0x00055000010e7983 */ /* 0x004ea80000300800 */
[----:B------:R-:W3:Y:S01]  /*1bb90*/  LDL.LU R13, [R1+0x554] ;  /* 0x00055400010d7983 */ /* 0x000ee20000300800 */
[----:B------:R-:W-:-:S03]  /*1bba0*/  IADD3.X R10, R10, R0, RZ, P3, !PT ;  /* 0x000000000a0a7210 */ /* 0x000fc60001ffe4ff */
[----:B------:R1:W-:Y:S04]  /*1bbb0*/  LDGSTS.E [R5+0x1400c], desc[UR16][R8.64], P2 ;  /* 0x1400c00008057fae */ /* 0x0003e80009121850 */
[----:B------:R-:W-:Y:S04]  /*1bbc0*/  STL [R1+0x944], R11 ;  /* 0x0009440b01007387 */ /* 0x000fe80000100800 */
[----:B------:R4:W-:Y:S01]  /*1bbd0*/  STL [R1+0x940], R12 ;  /* 0x0009400c01007387 */ /* 0x0009e20000100800 */
[----:B-1----:R-:W-:Y:S02]  /*1bbe0*/  IMAD.MOV.U32 R8, RZ, RZ, R11 ;  /* 0x000000ffff087224 */ /* 0x002fe400078e000b */
[----:B------:R-:W-:Y:S01]  /*1bbf0*/  IMAD.MOV.U32 R9, RZ, RZ, R12 ;  /* 0x000000ffff097224 */ /* 0x000fe200078e000c */
[----:B------:R-:W-:Y:S04]  /*1bc00*/  STL [R1+0x94c], R3 ;  /* 0x00094c0301007387 */ /* 0x000fe80000100800 */
[----:B------:R1:W-:Y:S04]  /*1bc10*/  STL [R1+0x948], R10 ;  /* 0x0009480a01007387 */ /* 0x0003e80000100800 */
[----:B------:R1:W-:Y:S04]  /*1bc20*/  LDGSTS.E [R5+0x1800c], desc[UR16][R8.64], P2 ;  /* 0x1800c00008057fae */ /* 0x0003e80009121850 */
[----:B----4-:R-:W4:Y:S04]  /*1bc30*/  LDL.LU R12, [R1+0x558] ;  /* 0x00055800010c7983 */ /* 0x010f280000300800 */
[----:B------:R-:W4:Y:S01]  /*1bc40*/  LDL.LU R11, [R1+0x55c] ;  /* 0x00055c00010b7983 */ /* 0x000f220000300800 */
[----:B-1----:R-:W-:Y:S01]  /*1bc50*/  IMAD.MOV.U32 R9, RZ, RZ, R10 ;  /* 0x000000ffff097224 */ /* 0x002fe200078e000a */
[----:B------:R-:W-:-:S02]  /*1bc60*/  MOV R8, R3 ;  /* 0x0000000300087202 */ /* 0x000fc40000000f00 */
[----:B------:R-:W4:Y:S04]  /*1bc70*/  LDL.LU R10, [R1+0x560] ;  /* 0x00056000010a7983 */ /* 0x000f280000300800 */
[----:B------:R-:W4:Y:S01]  /*1bc80*/  LDL.LU R3, [R1+0x564] ;  /* 0x0005640001037983 */ /* 0x000f220000300800 */
[----:B------:R-:W-:-:S03]  /*1bc90*/  ISETP.GT.AND P1, PT, R6, 0x8, PT ;  /* 0x000000080600780c */ /* 0x000fc60003f24270 */
[----:B------:R1:W-:Y:S02]  /*1bca0*/  LDGSTS.E [R5+0x1c00c], desc[UR16][R8.64], P2 ;  /* 0x1c00c00008057fae */ /* 0x0003e40009121850 */
[----:B-1----:R-:W-:-:S04]  /*1bcb0*/  SEL R5, RZ, 0x4, !P1 ;  /* 0x00000004ff057807 */ /* 0x002fc80004800000 */
[----:B------:R-:W-:-:S04]  /*1bcc0*/  SEL R5, R5, RZ, !P0 ;  /* 0x000000ff05057207 */ /* 0x000fc80004000000 */
[----:B------:R-:W-:Y:S02]  /*1bcd0*/  ISETP.NE.U32.AND P1, PT, R5, RZ, PT ;  /* 0x000000ff0500720c */ /* 0x000fe40003f25070 */
[----:B------:R-:W-:-:S04]  /*1bce0*/  LOP3.LUT R5, R7, 0x20, RZ, 0x3c, !PT ;  /* 0x0000002007057812 */ /* 0x000fc800078e3cff */
[----:B------:R-:W-:Y:S02]  /*1bcf0*/  IADD3 R5, R5, UR4, RZ ;  /* 0x0000000405057c10 */ /* 0x000fe4000fffe0ff */
[----:B---3--:R-:W-:-:S05]  /*1bd00*/  IADD3 R13, P2, R13, R2, RZ ;  /* 0x000000020d0d7210 */ /* 0x008fca0007f5e0ff */
[----:B--2---:R-:W-:Y:S01]  /*1bd10*/  IMAD.X R14, R14, 0x1, R0, P2 ;  /* 0x000000010e0e7824 */ /* 0x004fe200010e0600 */
[----:B------:R-:W-:Y:S01]  /*1bd20*/  STL [R1+0x554], R13 ;  /* 0x0005540d01007387 */ /* 0x000fe20000100800 */
[----:B------:R-:W-:-:S03]  /*1bd30*/  IMAD.MOV.U32 R8, RZ, RZ, R13 ;  /* 0x000000ffff087224 */ /* 0x000fc600078e000d */
[----:B------:R1:W-:Y:S01]  /*1bd40*/  STL [R1+0x550], R14 ;  /* 0x0005500e01007387 */ /* 0x0003e20000100800 */
[----:B------:R-:W-:-:S03]  /*1bd50*/  IMAD.MOV.U32 R9, RZ, RZ, R14 ;  /* 0x000000ffff097224 */ /* 0x000fc600078e000e */
[----:B------:R-:W2:Y:S04]  /*1bd60*/  LDL.LU R214, [R1+0x568] ;  /* 0x0005680001d67983 */ /* 0x000ea80000300800 */
[----:B------:R-:W3:Y:S04]  /*1bd70*/  LDL.LU R16, [R1+0x56c] ;  /* 0x00056c0001107983 */ /* 0x000ee80000300800 */
[----:B-1----:R-:W2:Y:S04]  /*1bd80*/  LDL.LU R14, [R1+0x570] ;  /* 0x00057000010e7983 */ /* 0x002ea80000300800 */
[----:B------:R-:W2:Y:S04]  /*1bd90*/  LDL.LU R13, [R1+0x574] ;  /* 0x00057400010d7983 */ /* 0x000ea80000300800 */
[----:B------:R1:W-:Y:S01]  /*1bda0*/  LDGSTS.E [R5], desc[UR16][R8.64], P1 ;  /* 0x0000000008057fae */ /* 0x0003e20008921850 */
[----:B----4-:R-:W-:-:S04]  /*1bdb0*/  IADD3 R11, P2, R11, R2, RZ ;  /* 0x000000020b0b7210 */ /* 0x010fc80007f5e0ff */
[----:B------:R-:W-:Y:S02]  /*1bdc0*/  IADD3.X R12, R12, R0, RZ, P2, !PT ;  /* 0x000000000c0c7210 */ /* 0x000fe400017fe4ff */
        /* <DEDUP_REMOVED lines=14> */
[----:B------:R-:W4:Y:S01]  /*1beb0*/  LDL.LU R3, [R1+0x584] ;  /* 0x0005840001037983 */ /* 0x000f220000300800 */
[----:B------:R-:W-:-:S03]  /*1bec0*/  ISETP.GT.AND P2, PT, R6, 0x9, PT ;  /* 0x000000090600780c */ /* 0x000fc60003f44270 */
[----:B------:R1:W-:Y:S02]  /*1bed0*/  LDGSTS.E [R5+0x8000], desc[UR16][R8.64], P1 ;  /* 0x0800000008057fae */ /* 0x0003e40008921850 */
[----:B-1----:R-:W-:-:S04]  /*1bee0*/  SEL R8, RZ, 0x4, !P2 ;  /* 0x00000004ff087807 */ /* 0x002fc80005000000 */
[----:B------:R-:W-:-:S04]  /*1bef0*/  SEL R8, R8, RZ, !P0 ;  /* 0x000000ff08087207 */ /* 0x000fc80004000000 */
[----:B------:R-:W-:Y:S02]  /*1bf00*/  ISETP.NE.U32.AND P2, PT, R8, RZ, PT ;  /* 0x000000ff0800720c */ /* 0x000fe40003f45070 */
[----:B---3--:R-:W-:-:S04]  /*1bf10*/  IADD3 R16, P3, R16, R2, RZ ;  /* 0x0000000210107210 */ /* 0x008fc80007f7e0ff */
[----:B--2---:R-:W-:Y:S02]  /*1bf20*/  IADD3.X R214, R214, R0, RZ, P3, !PT ;  /* 0x00000000d6d67210 */ /* 0x004fe40001ffe4ff */
[----:B------:R-:W-:Y:S01]  /*1bf30*/  IADD3 R13, P4, R13, R2, RZ ;  /* 0x000000020d0d7210 */ /* 0x000fe20007f9e0ff */
        /* <DEDUP_REMOVED lines=13> */
[----:B------:R-:W3:Y:S04]  /*1c010*/  LDL.LU R13, [R1+0x594] ;  /* 0x00059400010d7983 */ /* 0x000ee80000300800 */
[----:B------:R1:W-:Y:S01]  /*1c020*/  LDGSTS.E [R5+0x4], desc[UR16][R8.64], P2 ;  /* 0x0000400008057fae */ /* 0x0003e20009121850 */
[----:B------:R-:W-:-:S04]  /*1c030*/  IADD3 R11, P1, R11, R2, RZ ;  /* 0x000000020b0b7210 */ /* 0x000fc80007f3e0ff */
[----:B------:R-:W-:Y:S02]  /*1c040*/  IADD3.X R12, R12, R0, RZ, P1, !PT ;  /* 0x000000000c0c7210 */ /* 0x000fe40000ffe4ff */
[----:B----4-:R-:W-:Y:S01]  /*1c050*/  IADD3 R3, P3, R3, R2, RZ ;  /* 0x0000000203037210 */ /* 0x010fe20007f7e0ff */
        /* <DEDUP_REMOVED lines=19> */
[----:B------:R-:W-:-:S04]  /*1c190*/  IADD3 R16, P3, R16, R2, RZ ;  /* 0x0000000210107210 */ /* 0x000fc80007f7e0ff */
[----:B------:R-:W-:Y:S01]  /*1c1a0*/  IADD3.X R214, R214, R0, RZ, P3, !PT ;  /* 0x00000000d6d67210 */ /* 0x000fe20001ffe4ff */
[----:B------:R-:W-:Y:S01]  /*1c1b0*/  IMAD.MOV.U32 R8, RZ, RZ, R16 ;  /* 0x000000ffff087224 */ /* 0x000fe200078e0010 */
        /* <DEDUP_REMOVED lines=96> */
[----:B------:R-:W-:Y:S01]  /*1c7c0*/  IADD3.X R12, R12, R0, RZ, P2, !PT ;  /* 0x000000000c0c7210 */ /* 0x000fe200017fe4ff */
[----:B-1----:R-:W-:Y:S01]  /*1c7d0*/  IMAD.MOV.U32 R8, RZ, RZ, R11 ;  /* 0x000000ffff087224 */ /* 0x002fe200078e000b */
[----:B----4-:R-:W-:Y:S01]  /*1c7e0*/  IADD3 R3, P3, R3, R2, RZ ;  /* 0x0000000203037210 */ /* 0x010fe20007f7e0ff */
[----:B------:R-:W-:Y:S01]  /*1c7f0*/  STL [R1+0x95c], R11 ;  /* 0x00095c0b01007387 */ /* 0x000fe20000100800 */
[----:B------:R-:W-:-:S03]  /*1c800*/  MOV R9, R12 ;  /* 0x0000000c00097202 */ /* 0x000fc60000000f00 */
[----:B------:R-:W-:Y:S01]  /*1c810*/  IMAD.X R10, R10, 0x1, R0, P3 ;  /* 0x000000010a0a7824 */ /* 0x000fe200018e0600 */
        /* <DEDUP_REMOVED lines=29> */
[----:B------:R-:W-:Y:S02]  /*1c9f0*/  IMAD.MOV.U32 R9, RZ, RZ, R14 ;  /* 0x000000ffff097224 */ /* 0x000fe400078e000e */
        /* <DEDUP_REMOVED lines=38> */
[----:B------:R-:W3:Y:S04]  /*1cc60*/  LDL.LU R215, [R1+0x9ac] ;  /* 0x0009ac0001d77983 */ /* 0x000ee80000300800 */
[----:B------:R1:W-:Y:S01]  /*1cc70*/  LDGSTS.E [R5+0x10008], desc[UR16][R8.64], P1 ;  /* 0x1000800008057fae */ /* 0x0003e20008921850 */
[----:B------:R-:W-:-:S04]  /*1cc80*/  IADD3 R11, P2, R11, R2, RZ ;  /* 0x000000020b0b7210 */ /* 0x000fc80007f5e0ff */
[----:B------:R-:W-:Y:S01]  /*1cc90*/  IADD3.X R12, R12, R0, RZ, P2, !PT ;  /* 0x000000000c0c7210 */ /* 0x000fe200017fe4ff */
[----:B------:R-:W-:Y:S01]  /*1cca0*/  STL [R1+0x99c], R11 ;  /* 0x00099c0b01007387 */ /* 0x000fe20000100800 */
[----:B----4-:R-:W-:Y:S01]  /*1ccb0*/  IADD3 R3, P3, R3, R2, RZ ;  /* 0x0000000203037210 */ /* 0x010fe20007f7e0ff */
        /* <DEDUP_REMOVED lines=15> */
[----:B----4-:R-:W4:Y:S04]  /*1cdb0*/  LDL.LU R10, [R1+0x9c8] ;  /* 0x0009c800010a7983 */ /* 0x010f280000300800 */
[----:B------:R-:W4:Y:S04]  /*1cdc0*/  LDL.LU R3, [R1+0x9cc] ;  /* 0x0009cc0001037983 */ /* 0x000f280000300800 */
[----:B------:R1:W-:Y:S04]  /*1cdd0*/  LDGSTS.E [R5+0x18008], desc[UR16][R8.64], P1 ;  /* 0x1800800008057fae */ /* 0x0003e80008921850 */
[----:B------:R-:W2:Y:S01]  /*1cde0*/  LDL.LU R9, [R1+0x9a8] ;  /* 0x0009a80001097983 */ /* 0x000ea20000300800 */
[----:B------:R-:W-:-:S04]  /*1cdf0*/  ISETP.GT.AND P2, PT, R6, 0x2b, PT ;  /* 0x0000002b0600780c */ /* 0x000fc80003f44270 */
[----:B-1----:R-:W-:-:S04]  /*1ce00*/  SEL R8, RZ, 0x4, !P2 ;  /* 0x00000004ff087807 */ /* 0x002fc80005000000 */
[----:B------:R-:W-:-:S04]  /*1ce10*/  SEL R8, R8, RZ, !P0 ;  /* 0x000000ff08087207 */ /* 0x000fc80004000000 */
[----:B------:R-:W-:Y:S02]  /*1ce20*/  ISETP.NE.U32.AND P2, PT, R8, RZ, PT ;  /* 0x000000ff0800720c */ /* 0x000fe40003f45070 */
[----:B------:R-:W-:-:S05]  /*1ce30*/  IADD3 R215, P3, R215, R2, RZ ;  /* 0x00000002d7d77210 */ /* 0x000fca0007f7e0ff */
        /* <DEDUP_REMOVED lines=9> */
[----:B-1----:R-:W-:Y:S02]  /*1ced0*/  IMAD.MOV.U32 R8, RZ, RZ, R16 ;  /* 0x000000ffff087224 */ /* 0x002fe400078e0010 */
[----:B------:R-:W-:Y:S01]  /*1cee0*/  STL [R1+0x9b4], R16 ;  /* 0x0009b41001007387 */ /* 0x000fe20000100800 */
[----:B--2---:R-:W-:-:S03]  /*1cef0*/  IMAD.MOV.U32 R9, RZ, RZ, R214 ;  /* 0x000000ffff097224 */ /* 0x004fc600078e00d6 */
[----:B------:R-:W-:Y:S01]  /*1cf00*/  STL [R1+0x9b0], R214 ;  /* 0x0009b0d601007387 */ /* 0x000fe20000100800 */
[----:B------:R-:W-:-:S03]  /*1cf10*/  IADD3 R11, P1, R11, R2, RZ ;  /* 0x000000020b0b7210 */ /* 0x000fc60007f3e0ff */
[----:B------:R-:W-:Y:S04]  /*1cf20*/  STL [R1+0x9bc], R13 ;  /* 0x0009bc0d01007387 */ /* 0x000fe80000100800 */
[----:B------:R1:W-:Y:S01]  /*1cf30*/  LDGSTS.E [R5+0x1000c], desc[UR16][R8.64], P2 ;  /* 0x1000c00008057fae */ /* 0x0003e20009121850 */
[----:B----4-:R-:W-:-:S03]  /*1cf40*/  IADD3 R3, P3, R3, R2, RZ ;  /* 0x0000000203037210 */ /* 0x010fc60007f7e0ff */
        /* <DEDUP_REMOVED lines=640> */
[----:B------:R1:W-:Y:S04]  /*1f750*/  LDGSTS.E [R5+0x1000c], desc[UR16][R8.64], P2 ;  /* 0x1000c00008057fae */ /* 0x0003e80009121850 */
[----:B------:R2:W-:Y:S01]  /*1f760*/  STL [R1+0xab8], R14 ;  /* 0x000ab80e01007387 */ /* 0x0005e20000100800 */
[----:B----4-:R-:W-:Y:S01]  /*1f770*/  IADD3 R3, P3, R3, R2, RZ ;  /* 0x0000000203037210 */ /* 0x010fe20007f7e0ff */
[----:B------:R-:W-:-:S02]  /*1f780*/  IMAD.X R12, R12, 0x1, R0, P1 ;  /* 0x000000010c0c7824 */ /* 0x000fc400008e0600 */
        /* <DEDUP_REMOVED lines=160> */
[----:B------:R-:W-:Y:S01]  /*20190*/  STL [R1+0x73c], R11 ;  /* 0x00073c0b01007387 */ /* 0x000fe20000100800 */
[----:B-1----:R-:W-:-:S03]  /*201a0*/  IMAD.MOV.U32 R8, RZ, RZ, R11 ;  /* 0x000000ffff087224 */ /* 0x002fc600078e000b */
[----:B------:R-:W-:Y:S01]  /*201b0*/  IMAD.X R10, R10, 0x1, R0, P3 ;  /* 0x000000010a0a7824 */ /* 0x000fe200018e0600 */
[----:B------:R1:W-:Y:S01]  /*201c0*/  STL [R1+0x738], R12 ;  /* 0x0007380c01007387 */ /* 0x0003e20000100800 */
[----:B------:R-:W-:-:S03]  /*201d0*/  MOV R9, R12 ;  /* 0x0000000c00097202 */ /* 0x000fc60000000f00 */
[----:B------:R-:W-:Y:S04]  /*201e0*/  STL [R1+0x744], R3 ;  /* 0x0007440301007387 */ /* 0x000fe80000100800 */
[----:B------:R4:W-:Y:S04]  /*201f0*/  STL [R1+0x740], R10 ;  /* 0x0007400a01007387 */ /* 0x0009e80000100800 */
[----:B-1----:R-:W2:Y:S04]  /*20200*/  LDL.LU R12, [R1+0xad8] ;  /* 0x000ad800010c7983 */ /* 0x002ea80000300800 */
[----:B------:R-:W2:Y:S04]  /*20210*/  LDL.LU R11, [R1+0xadc] ;  /* 0x000adc00010b7983 */ /* 0x000ea80000300800 */
[----:B------:R1:W-:Y:S02]  /*20220*/  LDGSTS.E [R5+0x400c], desc[UR16][R8.64], P2 ;  /* 0x0400c00008057fae */ /* 0x0003e40009121850 */
[----:B-1----:R-:W-:-:S02]  /*20230*/  IMAD.MOV.U32 R9, RZ, RZ, R10 ;  /* 0x000000ffff097224 */ /* 0x002fc400078e000a */
[----:B------:R-:W-:Y:S01]  /*20240*/  IMAD.MOV.U32 R8, RZ, RZ, R3 ;  /* 0x000000ffff087224 */ /* 0x000fe200078e0003 */
[----:B----4-:R-:W4:Y:S04]  /*20250*/  LDL.LU R10, [R1+0xae0] ;  /* 0x000ae000010a7983 */ /* 0x010f280000300800 */
        /* <DEDUP_REMOVED lines=26> */
[----:B------:R-:W-:Y:S01]  /*20400*/  STL [R1+0xadc], R11 ;  /* 0x000adc0b01007387 */ /* 0x000fe20000100800 */
[----:B-1----:R-:W-:Y:S02]  /*20410*/  IMAD.MOV.U32 R8, RZ, RZ, R11 ;  /* 0x000000ffff087224 */ /* 0x002fe400078e000b */
[----:B------:R-:W-:Y:S01]  /*20420*/  MOV R9, R12 ;  /* 0x0000000c00097202 */ /* 0x000fe20000000f00 */
[----:B------:R-:W-:Y:S04]  /*20430*/  STL [R1+0xad8], R12 ;  /* 0x000ad80c01007387 */ /* 0x000fe80000100800 */
[----:B------:R1:W-:Y:S01]  /*20440*/  LDGSTS.E [R5+0x14000], desc[UR16][R8.64], P1 ;  /* 0x1400000008057fae */ /* 0x0003e20008921850 */
[----:B----4-:R-:W-:-:S05]  /*20450*/  IADD3 R3, P3, R3, R2, RZ ;  /* 0x0000000203037210 */ /* 0x010fca0007f7e0ff */
[----:B------:R-:W-:Y:S01]  /*20460*/  IMAD.X R10, R10, 0x1, R0, P3 ;  /* 0x000000010a0a7824 */ /* 0x000fe200018e0600 */
[----:B------:R-:W-:Y:S01]  /*20470*/  STL [R1+0xae4], R3 ;  /* 0x000ae40301007387 */ /* 0x000fe20000100800 */
[----:B-1----:R-:W-:Y:S02]  /*20480*/  IMAD.MOV.U32 R8, RZ, RZ, R3 ;  /* 0x000000ffff087224 */ /* 0x002fe400078e0003 */
[----:B------:R-:W-:Y:S01]  /*20490*/  IMAD.MOV.U32 R9, RZ, RZ, R10 ;  /* 0x000000ffff097224 */ /* 0x000fe200078e000a */
[----:B------:R1:W-:Y:S01]  /*204a0*/  STL [R1+0xae0], R10 ;  /* 0x000ae00a01007387 */ /* 0x0003e20000100800 */
[----:B------:R-:W-:-:S03]  /*204b0*/  ISETP.GT.AND P2, PT, R6, 0x35, PT ;  /* 0x000000350600780c */ /* 0x000fc60003f44270 */
[----:B------:R4:W-:Y:S04]  /*204c0*/  LDGSTS.E [R5+0x18000], desc[UR16][R8.64], P1 ;  /* 0x1800000008057fae */ /* 0x0009e80008921850 */
[----:B-1----:R-:W2:Y:S04]  /*204d0*/  LDL.LU R10, [R1+0xaf8] ;  /* 0x000af800010a7983 */ /* 0x002ea80000300800 */
[----:B------:R-:W2:Y:S04]  /*204e0*/  LDL.LU R3, [R1+0xafc] ;  /* 0x000afc0001037983 */ /* 0x000ea80000300800 */
[----:B------:R-:W2:Y:S04]  /*204f0*/  LDL.LU R12, [R1+0xb00] ;  /* 0x000b0000010c7983 */ /* 0x000ea80000300800 */
[----:B------:R-:W2:Y:S01]  /*20500*/  LDL.LU R11, [R1+0xb04] ;  /* 0x000b0400010b7983 */ /* 0x000ea20000300800 */
[----:B----4-:R-:W-:-:S04]  /*20510*/  SEL R8, RZ, 0x4, !P2 ;  /* 0x00000004ff087807 */ /* 0x010fc80005000000 */
[----:B------:R-:W-:-:S04]  /*20520*/  SEL R8, R8, RZ, !P0 ;  /* 0x000000ff08087207 */ /* 0x000fc80004000000 */
[----:B------:R-:W-:Y:S02]  /*20530*/  ISETP.NE.U32.AND P2, PT, R8, RZ, PT ;  /* 0x000000ff0800720c */ /* 0x000fe40003f45070 */
[----:B------:R-:W-:-:S04]  /*20540*/  IADD3 R16, P3, R16, R2, RZ ;  /* 0x0000000210107210 */ /* 0x000fc80007f7e0ff */
[----:B------:R-:W-:Y:S02]  /*20550*/  IADD3.X R214, R214, R0, RZ, P3, !PT ;  /* 0x00000000d6d67210 */ /* 0x000fe40001ffe4ff */
[----:B---3--:R-:W-:Y:S01]  /*20560*/  IADD3 R13, P4, R13, R2, RZ ;  /* 0x000000020d0d7210 */ /* 0x008fe20007f9e0ff */
[----:B------:R-:W-:Y:S04]  /*20570*/  STL [R1+0xaec], R16 ;  /* 0x000aec1001007387 */ /* 0x000fe80000100800 */
[----:B--2---:R-:W-:Y:S01]  /*20580*/  IMAD.X R14, R14, 0x1, R0, P4 ;  /* 0x000000010e0e7824 */ /* 0x004fe200020e0600 */
[----:B------:R1:W-:Y:S01]  /*20590*/  STL [R1+0xae8], R214 ;  /* 0x000ae8d601007387 */ /* 0x0003e20000100800 */
[----:B------:R-:W-:Y:S01]  /*205a0*/  IMAD.MOV.U32 R8, RZ, RZ, R16 ;  /* 0x000000ffff087224 */ /* 0x000fe200078e0010 */
[----:B------:R-:W-:-:S02]  /*205b0*/  MOV R9, R214 ;  /* 0x000000d600097202 */ /* 0x000fc40000000f00 */
[----:B------:R-:W-:Y:S04]  /*205c0*/  STL [R1+0xaf4], R13 ;  /* 0x000af40d01007387 */ /* 0x000fe80000100800 */
[----:B------:R2:W-:Y:S04]  /*205d0*/  STL [R1+0xaf0], R14 ;  /* 0x000af00e01007387 */ /* 0x0005e80000100800 */
[----:B-1----:R-:W3:Y:S04]  /*205e0*/  LDL.LU R214, [R1+0xb08] ;  /* 0x000b080001d67983 */ /* 0x002ee80000300800 */
[----:B------:R-:W4:Y:S04]  /*205f0*/  LDL.LU R16, [R1+0xb0c] ;  /* 0x000b0c0001107983 */ /* 0x000f280000300800 */
[----:B------:R1:W-:Y:S02]  /*20600*/  LDGSTS.E [R5+0x1c000], desc[UR16][R8.64], P1 ;  /* 0x1c00000008057fae */ /* 0x0003e40008921850 */
[----:B-1----:R-:W-:-:S02]  /*20610*/  IMAD.MOV.U32 R8, RZ, RZ, R13 ;  /* 0x000000ffff087224 */ /* 0x002fc400078e000d */
[----:B------:R-:W-:Y:S02]  /*20620*/  IMAD.MOV.U32 R9, RZ, RZ, R14 ;  /* 0x000000ffff097224 */ /* 0x000fe400078e000e */
[----:B--2---:R-:W2:Y:S04]  /*20630*/  LDL.LU R14, [R1+0xb10] ;  /* 0x000b1000010e7983 */ /* 0x004ea80000300800 */
[----:B------:R-:W2:Y:S04]  /*20640*/  LDL.LU R13, [R1+0xb14] ;  /* 0x000b1400010d7983 */ /* 0x000ea80000300800 */
[----:B------:R1:W-:Y:S01]  /*20650*/  LDGSTS.E [R5+0x10004], desc[UR16][R8.64], P2 ;  /* 0x1000400008057fae */ /* 0x0003e20009121850 */
[----:B------:R-:W-:-:S04]  /*20660*/  IADD3 R3, P1, R3, R2, RZ ;  /* 0x0000000203037210 */ /* 0x000fc80007f3e0ff */
[----:B------:R-:W-:Y:S02]  /*20670*/  IADD3.X R10, R10, R0, RZ, P1, !PT ;  /* 0x000000000a0a7210 */ /* 0x000fe40000ffe4ff */
[----:B------:R-:W-:Y:S01]  /*20680*/  IADD3 R11, P3, R11, R2, RZ ;  /* 0x000000020b0b7210 */ /* 0x000fe20007f7e0ff */
[----:B------:R1:W-:Y:S02]  /*20690*/  STL [R1+0xafc], R3 ;  /* 0x000afc0301007387 */ /* 0x0003e40000100800 */
[----:B-1----:R-:W-:Y:S01]  /*206a0*/  IMAD.MOV.U32 R8, RZ, RZ, R3 ;  /* 0x000000ffff087224 */ /* 0x002fe200078e0003 */
[----:B------:R-:W-:Y:S01]  /*206b0*/  MOV R9, R10 ;  /* 0x0000000a00097202 */ /* 0x000fe20000000f00 */
[----:B------:R-:W-:Y:S01]  /*206c0*/  IMAD.X R12, R12, 0x1, R0, P3 ;  /* 0x000000010c0c7824 */ /* 0x000fe200018e0600 */
[----:B------:R1:W-:Y:S04]  /*206d0*/  STL [R1+0xaf8], R10 ;  /* 0x000af80a01007387 */ /* 0x0003e80000100800 */
[----:B------:R-:W-:Y:S04]  /*206e0*/  STL [R1+0xb04], R11 ;  /* 0x000b040b01007387 */ /* 0x000fe80000100800 */
[----:B------:R-:W2:Y:S04]  /*206f0*/  LDL.LU R3, [R1+0xb1c] ;  /* 0x000b1c0001037983 */ /* 0x000ea80000300800 */
[----:B------:R1:W-:Y:S04]  /*20700*/  STL [R1+0xb00], R12 ;  /* 0x000b000c01007387 */ /* 0x0003e80000100800 */
[----:B-1----:R-:W2:Y:S04]  /*20710*/  LDL.LU R10, [R1+0xb24] ;  /* 0x000b2400010a7983 */ /* 0x002ea80000300800 */
[----:B------:R1:W-:Y:S02]  /*20720*/  LDGSTS.E [R5+0x14004], desc[UR16][R8.64], P2 ;  /* 0x1400400008057fae */ /* 0x0003e40009121850 */
[----:B-1----:R-:W-:-:S02]  /*20730*/  IMAD.MOV.U32 R9, RZ, RZ, R12 ;  /* 0x000000ffff097224 */ /* 0x002fc400078e000c */
[----:B------:R-:W2:Y:S01]  /*20740*/  LDL.LU R12, [R1+0xb18] ;  /* 0x000b1800010c7983 */ /* 0x000ea20000300800 */
[----:B------:R-:W-:-:S03]  /*20750*/  IMAD.MOV.U32 R8, RZ, RZ, R11 ;  /* 0x000000ffff087224 */ /* 0x000fc600078e000b */
        /* <DEDUP_REMOVED lines=8> */
[----:B------:R-:W-:-:S03]  /*207e0*/  IMAD.MOV.U32 R8, RZ, RZ, R16 ;  /* 0x000000ffff087224 */ /* 0x000fc600078e0010 */
[----:B------:R-:W-:-:S05]  /*207f0*/  MOV R9, R214 ;  /* 0x000000d600097202 */ /* 0x000fca0000000f00 */
[----:B------:R1:W-:Y:S01]  /*20800*/  LDGSTS.E [R5+0x1c004], desc[UR16][R8.64], P2 ;  /* 0x1c00400008057fae */ /* 0x0003e20009121850 */
[----:B--2---:R-:W-:-:S05]  /*20810*/  IADD3 R13, P4, R13, R2, RZ ;  /* 0x000000020d0d7210 */ /* 0x004fca0007f9e0ff */
[----:B------:R-:W-:Y:S01]  /*20820*/  IMAD.X R14, R14, 0x1, R0, P4 ;  /* 0x000000010e0e7824 */ /* 0x000fe200020e0600 */
[----:B------:R-:W-:Y:S01]  /*20830*/  STL [R1+0xb0c], R16 ;  /* 0x000b0c1001007387 */ /* 0x000fe20000100800 */
[----:B-1----:R-:W-:Y:S02]  /*20840*/  IMAD.MOV.U32 R8, RZ, RZ, R13 ;  /* 0x000000ffff087224 */ /* 0x002fe400078e000d */
[----:B------:R-:W-:Y:S01]  /*20850*/  IMAD.MOV.U32 R9, RZ, RZ, R14 ;  /* 0x000000ffff097224 */ /* 0x000fe200078e000e */
[----:B------:R-:W-:Y:S04]  /*20860*/  STL [R1+0xb08], R214 ;  /* 0x000b08d601007387 */ /* 0x000fe80000100800 */
[----:B------:R-:W-:Y:S04]  /*20870*/  STL [R1+0xb14], R13 ;  /* 0x000b140d01007387 */ /* 0x000fe80000100800 */
[----:B------:R-:W-:Y:S04]  /*20880*/  STL [R1+0xb10], R14 ;  /* 0x000b100e01007387 */ /* 0x000fe80000100800 */
[----:B------:R1:W-:Y:S01]  /*20890*/  LDGSTS.E [R5+0x10008], desc[UR16][R8.64], P1 ;  /* 0x1000800008057fae */ /* 0x0003e20008921850 */
[----:B------:R-:W-:-:S02]  /*208a0*/  IADD3 R3, P2, R3, R2, RZ ;  /* 0x0000000203037210 */ /* 0x000fc40007f5e0ff */
[----:B------:R-:W-:-:S03]  /*208b0*/  IADD3 R10, P3, R10, R2, RZ ;  /* 0x000000020a0a7210 */ /* 0x000fc60007f7e0ff */
[----:B------:R2:W-:Y:S01]  /*208c0*/  STL [R1+0xb1c], R3 ;  /* 0x000b1c0301007387 */ /* 0x0005e20000100800 */
[----:B-1----:R-:W-:Y:S01]  /*208d0*/  IMAD.MOV.U32 R8, RZ, RZ, R3 ;  /* 0x000000ffff087224 */ /* 0x002fe200078e0003 */
[----:B------:R-:W-:Y:S01]  /*208e0*/  IADD3.X R12, R12, R0, RZ, P2, !PT ;  /* 0x000000000c0c7210 */ /* 0x000fe200017fe4ff */
[----:B------:R-:W-:-:S04]  /*208f0*/  IMAD.X R11, R11, 0x1, R0, P3 ;  /* 0x000000010b0b7824 */ /* 0x000fc800018e0600 */
[----:B------:R1:W-:Y:S01]  /*20900*/  STL [R1+0xb18], R12 ;  /* 0x000b180c01007387 */ /* 0x0003e20000100800 */
[----:B------:R-:W-:-:S03]  /*20910*/  MOV R9, R12 ;  /* 0x0000000c00097202 */ /* 0x000fc60000000f00 */
[----:B------:R-:W-:Y:S04]  /*20920*/  STL [R1+0xb24], R10 ;  /* 0x000b240a01007387 */ /* 0x000fe80000100800 */
[----:B--2---:R-:W2:Y:S04]  /*20930*/  LDL.LU R3, [R1+0xb28] ;  /* 0x000b280001037983 */ /* 0x004ea80000300800 */
[----:B------:R3:W-:Y:S04]  /*20940*/  STL [R1+0xb20], R11 ;  /* 0x000b200b01007387 */ /* 0x0007e80000100800 */
[----:B------:R-:W4:Y:S04]  /*20950*/  LDL.LU R214, [R1+0xb34] ;  /* 0x000b340001d67983 */ /* 0x000f280000300800 */
        /* <DEDUP_REMOVED lines=13> */
[----:B-1----:R-:W-:-:S04]  /*20a30*/  SEL R8, RZ, 0x4, !P2 ;  /* 0x00000004ff087807 */ /* 0x002fc80005000000 */
[----:B------:R-:W-:-:S04]  /*20a40*/  SEL R8, R8, RZ, !P0 ;  /* 0x000000ff08087207 */ /* 0x000fc80004000000 */
[----:B------:R-:W-:Y:S02]  /*20a50*/  ISETP.NE.U32.AND P2, PT, R8, RZ, PT ;  /* 0x000000ff0800720c */ /* 0x000fe40003f45070 */
[----:B--2---:R-:W-:-:S04]  /*20a60*/  IADD3 R9, P3, R9, R2, RZ ;  /* 0x0000000209097210 */ /* 0x004fc80007f7e0ff */
[----:B------:R-:W-:Y:S01]  /*20a70*/  IADD3.X R3, R3, R0, RZ, P3, !PT ;  /* 0x0000000003037210 */ /* 0x000fe20001ffe4ff */
[----:B------:R1:W-:Y:S01]  /*20a80*/  STL [R1+0xb2c], R9 ;  /* 0x000b2c0901007387 */ /* 0x0003e20000100800 */
[----:B------:R-:W-:-:S03]  /*20a90*/  IMAD.MOV.U32 R8, RZ, RZ, R9 ;  /* 0x000000ffff087224 */ /* 0x000fc600078e0009 */
[----:B-1----:R-:W-:-:S05]  /*20aa0*/  IMAD.MOV.U32 R9, RZ, RZ, R3 ;  /* 0x000000ffff097224 */ /* 0x002fca00078e0003 */
[----:B------:R1:W-:Y:S01]  /*20ab0*/  LDGSTS.E [R5+0x1c008], desc[UR16][R8.64], P1 ;  /* 0x1c00800008057fae */ /* 0x0003e20008921850 */
[-C--:B----4-:R-:W-:Y:S02]  /*20ac0*/  IADD3 R214, P1, R214, R2.reuse, RZ ;  /* 0x00000002d6d67210 */ /* 0x090fe40007f3e0ff */
[----:B------:R-:W-:Y:S02]  /*20ad0*/  IADD3 R14, P3, R14, R2, RZ ;  /* 0x000000020e0e7210 */ /* 0x000fe40007f7e0ff */
[----:B------:R-:W-:Y:S01]  /*20ae0*/  IADD3.X R215, R215, R0, RZ, P1, !PT ;  /* 0x00000000d7d77210 */ /* 0x000fe20000ffe4ff */
[----:B------:R2:W-:Y:S02]  /*20af0*/  STL [R1+0xb28], R3 ;  /* 0x000b280301007387 */ /* 0x0005e40000100800 */
[----:B------:R-:W-:Y:S02]  /*20b00*/  IMAD.X R16, R16, 0x1, R0, P3 ;  /* 0x0000000110107824 */ /* 0x000fe400018e0600 */
[----:B-1----:R-:W-:Y:S01]  /*20b10*/  IMAD.MOV.U32 R8, RZ, RZ, R214 ;  /* 0x000000ffff087224 */ /* 0x002fe200078e00d6 */
[----:B------:R-:W-:Y:S01]  /*20b20*/  MOV R9, R215 ;  /* 0x000000d700097202 */ /* 0x000fe20000000f00 */
[----:B--2---:R-:W2:Y:S01]  /*20b30*/  LDL.LU R3, [R1+0xfd8] ;  /* 0x000fd80001037983 */ /* 0x004ea20000300800 */
[----:B------:R-:W-:-:S03]  /*20b40*/  IADD3 R12, P1, R12, R2, RZ ;  /* 0x000000020c0c7210 */ /* 0x000fc60007f3e0ff */
[----:B------:R-:W-:Y:S01]  /*20b50*/  STL [R1+0xb34], R214 ;  /* 0x000b34d601007387 */ /* 0x000fe20000100800 */
[----:B---3--:R-:W-:-:S03]  /*20b60*/  IADD3 R10, P3, R10, R2, RZ ;  /* 0x000000020a0a7210 */ /* 0x008fc60007f7e0ff */
[----:B------:R-:W-:Y:S04]  /*20b70*/  STL [R1+0xb30], R215 ;  /* 0x000b30d701007387 */ /* 0x000fe80000100800 */
[----:B------:R-:W-:Y:S04]  /*20b80*/  STL [R1+0xb3c], R14 ;  /* 0x000b3c0e01007387 */ /* 0x000fe80000100800 */
[----:B------:R1:W-:Y:S04]  /*20b90*/  LDGSTS.E [R5+0x1000c], desc[UR16][R8.64], P2 ;  /* 0x1000c00008057fae */ /* 0x0003e80009121850 */
[----:B------:R3:W-:Y:S01]  /*20ba0*/  STL [R1+0xb38], R16 ;  /* 0x000b381001007387 */ /* 0x0007e20000100800 */
[----:B------:R-:W-:Y:S01]  /*20bb0*/  IADD3.X R13, R13, R0, RZ, P1, !PT ;  /* 0x000000000d0d7210 */ /* 0x000fe20000ffe4ff */
[----:B------:R-:W-:-:S02]  /*20bc0*/  IMAD.X R11, R11, 0x1, R0, P3 ;  /* 0x000000010b0b7824 */ /* 0x000fc400018e0600 */
[----:B-1----:R-:W-:Y:S02]  /*20bd0*/  IMAD.MOV.U32 R9, RZ, RZ, R16 ;  /* 0x000000ffff097224 */ /* 0x002fe400078e0010 */
[----:B------:R-:W-:Y:S01]  /*20be0*/  IMAD.MOV.U32 R8, RZ, RZ, R14 ;  /* 0x000000ffff087224 */ /* 0x000fe200078e000e */
[----:B---3--:R-:W3:Y:S04]  /*20bf0*/  LDL.LU R16, [R1+0x750] ;  /* 0x0007500001107983 */ /* 0x008ee80000300800 */
[----:B------:R-:W4:Y:S04]  /*20c00*/  LDL.LU R14, [R1+0x754] ;  /* 0x00075400010e7983 */ /* 0x000f280000300800 */
[----:B------:R1:W-:Y:S04]  /*20c10*/  LDGSTS.E [R5+0x1400c], desc[UR16][R8.64], P2 ;  /* 0x1400c00008057fae */ /* 0x0003e80009121850 */
[----:B------:R-:W-:Y:S04]  /*20c20*/  STL [R1+0xb44], R12 ;  /* 0x000b440c01007387 */ /* 0x000fe80000100800 */
[----:B------:R1:W-:Y:S02]  /*20c30*/  STL [R1+0xb40], R13 ;  /* 0x000b400d01007387 */ /* 0x0003e40000100800 */
[----:B-1----:R-:W-:Y:S01]  /*20c40*/  IMAD.MOV.U32 R8, RZ, RZ, R12 ;  /* 0x000000ffff087224 */ /* 0x002fe200078e000c */
[----:B------:R-:W-:Y:S01]  /*20c50*/  MOV R9, R13 ;  /* 0x0000000d00097202 */ /* 0x000fe20000000f00 */
[----:B------:R-:W-:Y:S04]  /*20c60*/  STL [R1+0xb4c], R10 ;  /* 0x000b4c0a01007387 */ /* 0x000fe80000100800 */
[----:B------:R1:W-:Y:S04]  /*20c70*/  STL [R1+0xb48], R11 ;  /* 0x000b480b01007387 */ /* 0x0003e80000100800 */
[----:B------:R-:W2:Y:S04]  /*20c80*/  LDL.LU R13, [R1+0x758] ;  /* 0x00075800010d7983 */ /* 0x000ea80000300800 */
[----:B------:R1:W-:Y:S04]  /*20c90*/  LDGSTS.E [R5+0x1800c], desc[UR16][R8.64], P2 ;  /* 0x1800c00008057fae */ /* 0x0003e80009121850 */
        /* <DEDUP_REMOVED lines=10> */
[----:B------:R-:W-:-:S05]  /*20d40*/  LOP3.LUT R5, R7, 0x60, RZ, 0x3c, !PT ;  /* 0x0000006007057812 */ /* 0x000fca00078e3cff */
[----:B------:R-:W-:Y:S01]  /*20d50*/  VIADD R5, R5, UR4 ;  /* 0x0000000405057c36 */ /* 0x000fe20008000000 */
[----:B----4-:R-:W-:-:S04]  /*20d60*/  IADD3 R14, P2, R14, R2, RZ ;  /* 0x000000020e0e7210 */ /* 0x010fc80007f5e0ff */
[----:B---3--:R-:W-:Y:S01]  /*20d70*/  IADD3.X R16, R16, R0, RZ, P2, !PT ;  /* 0x0000000010107210 */ /* 0x008fe200017fe4ff */
[----:B------:R-:W-:Y:S01]  /*20d80*/  STL [R1+0x754], R14 ;  /* 0x0007540e01007387 */ /* 0x000fe20000100800 */
[----:B------:R-:W-:-:S03]  /*20d90*/  IMAD.MOV.U32 R8, RZ, RZ, R14 ;  /* 0x000000ffff087224 */ /* 0x000fc600078e000e */
[----:B------:R1:W-:Y:S01]  /*20da0*/  STL [R1+0x750], R16 ;  /* 0x0007501001007387 */ /* 0x0003e20000100800 */
[----:B------:R-:W-:-:S03]  /*20db0*/  MOV R9, R16 ;  /* 0x0000001000097202 */ /* 0x000fc60000000f00 */
[----:B------:R-:W3:Y:S04]  /*20dc0*/  LDL.LU R215, [R1+0x768] ;  /* 0x0007680001d77983 */ /* 0x000ee80000300800 */
[----:B------:R-:W4:Y:S04]  /*20dd0*/  LDL.LU R214, [R1+0x76c] ;  /* 0x00076c0001d67983 */ /* 0x000f280000300800 */
[----:B-1----:R-:W3:Y:S04]  /*20de0*/  LDL.LU R16, [R1+0x770] ;  /* 0x0007700001107983 */ /* 0x002ee80000300800 */
[----:B------:R-:W3:Y:S04]  /*20df0*/  LDL.LU R14, [R1+0x774] ;  /* 0x00077400010e7983 */ /* 0x000ee80000300800 */
[----:B------:R1:W-:Y:S01]  /*20e00*/  LDGSTS.E [R5], desc[UR16][R8.64], P1 ;  /* 0x0000000008057fae */ /* 0x0003e20008921850 */
[----:B--2---:R-:W-:-:S05]  /*20e10*/  IADD3 R12, P2, R12, R2, RZ ;  /* 0x000000020c0c7210 */ /* 0x004fca0007f5e0ff */
[--C-:B------:R-:W-:Y:S01]  /*20e20*/  IMAD.X R13, R13, 0x1, R0.reuse, P2 ;  /* 0x000000010d0d7824 */ /* 0x100fe200010e0600 */
[----:B------:R-:W-:Y:S01]  /*20e30*/  STL [R1+0x75c], R12 ;  /* 0x00075c0c01007387 */ /* 0x000fe20000100800 */
[----:B-1----:R-:W-:Y:S02]  /*20e40*/  MOV R8, R12 ;  /* 0x0000000c00087202 */ /* 0x002fe40000000f00 */
[----:B------:R-:W-:Y:S01]  /*20e50*/  IMAD.MOV.U32 R9, RZ, RZ, R13 ;  /* 0x000000ffff097224 */ /* 0x000fe200078e000d */
[----:B------:R-:W-:Y:S01]  /*20e60*/  IADD3 R10, P3, R10, R2, RZ ;  /* 0x000000020a0a7210 */ /* 0x000fe20007f7e0ff */
[----:B------:R1:W-:Y:S04]  /*20e70*/  STL [R1+0x758], R13 ;  /* 0x0007580d01007387 */ /* 0x0003e80000100800 */
[----:B------:R-:W-:Y:S01]  /*20e80*/  IMAD.X R11, R11, 0x1, R0, P3 ;  /* 0x000000010b0b7824 */ /* 0x000fe200018e0600 */
[----:B------:R-:W-:Y:S04]  /*20e90*/  STL [R1+0x764], R10 ;  /* 0x0007640a01007387 */ /* 0x000fe80000100800 */
[----:B------:R2:W-:Y:S04]  /*20ea0*/  STL [R1+0x760], R11 ;  /* 0x0007600b01007387 */ /* 0x0005e80000100800 */
[----:B------:R2:W-:Y:S04]  /*20eb0*/  LDGSTS.E [R5+0x4000], desc[UR16][R8.64], P1 ;  /* 0x0400000008057fae */ /* 0x0005e80008921850 */
[----:B-1----:R-:W3:Y:S04]  /*20ec0*/  LDL.LU R13, [R1+0x778] ;  /* 0x00077800010d7983 */ /* 0x002ee80000300800 */
[----:B------:R-:W3:Y:S01]  /*20ed0*/  LDL.LU R12, [R1+0x77c] ;  /* 0x00077c00010c7983 */ /* 0x000ee20000300800 */
[----:B--2---:R-:W-:Y:S01]  /*20ee0*/  MOV R9, R11 ;  /* 0x0000000b00097202 */ /* 0x004fe20000000f00 */
[----:B------:R-:W-:-:S02]  /*20ef0*/  IMAD.MOV.U32 R8, RZ, RZ, R10 ;  /* 0x000000ffff087224 */ /* 0x000fc400078e000a */
[----:B------:R-:W2:Y:S04]  /*20f00*/  LDL.LU R11, [R1+0x780] ;  /* 0x00078000010b7983 */ /* 0x000ea80000300800 */
[----:B------:R-:W2:Y:S01]  /*20f10*/  LDL.LU R10, [R1+0x784] ;  /* 0x00078400010a7983 */ /* 0x000ea20000300800 */
[----:B------:R-:W-:-:S03]  /*20f20*/  ISETP.GT.AND P2, PT, R6, 0x19, PT ;  /* 0x000000190600780c */ /* 0x000fc60003f44270 */
[----:B------:R1:W-:Y:S02]  /*20f30*/  LDGSTS.E [R5+0x8000], desc[UR16][R8.64], P1 ;  /* 0x0800000008057fae */ /* 0x0003e40008921850 */
[----:B-1----:R-:W-:-:S04]  /*20f40*/  SEL R8, RZ, 0x4, !P2 ;  /* 0x00000004ff087807 */ /* 0x002fc80005000000 */
[----:B------:R-:W-:-:S04]  /*20f50*/  SEL R8, R8, RZ, !P0 ;  /* 0x000000ff08087207 */ /* 0x000fc80004000000 */
[----:B------:R-:W-:Y:S02]  /*20f60*/  ISETP.NE.U32.AND P2, PT, R8, RZ, PT ;  /* 0x000000ff0800720c */ /* 0x000fe40003f45070 */
[----:B----4-:R-:W-:-:S05]  /*20f70*/  IADD3 R214, P3, R214, R2, RZ ;  /* 0x00000002d6d67210 */ /* 0x010fca0007f7e0ff */
[--C-:B---3--:R-:W-:Y:S01]  /*20f80*/  IMAD.X R215, R215, 0x1, R0.reuse, P3 ;  /* 0x00000001d7d77824 */ /* 0x108fe200018e0600 */
[----:B------:R-:W-:Y:S01]  /*20f90*/  IADD3 R14, P4, R14, R2, RZ ;  /* 0x000000020e0e7210 */ /* 0x000fe20007f9e0ff */
[----:B------:R-:W-:Y:S01]  /*20fa0*/  STL [R1+0x76c], R214 ;  /* 0x00076cd601007387 */ /* 0x000fe20000100800 */
[----:B------:R-:W-:Y:S01]  /*20fb0*/  MOV R8, R214 ;  /* 0x000000d600087202 */ /* 0x000fe20000000f00 */
[----:B------:R-:W-:Y:S02]  /*20fc0*/  IMAD.MOV.U32 R9, RZ, RZ, R215 ;  /* 0x000000ffff097224 */ /* 0x000fe400078e00d7 */
[----:B------:R-:W-:Y:S01]  /*20fd0*/  IMAD.X R16, R16, 0x1, R0, P4 ;  /* 0x0000000110107824 */ /* 0x000fe200020e0600 */
[----:B------:R1:W-:Y:S04]  /*20fe0*/  STL [R1+0x768], R215 ;  /* 0x000768d701007387 */ /* 0x0003e80000100800 */
[----:B------:R-:W-:Y:S04]  /*20ff0*/  STL [R1+0x774], R14 ;  /* 0x0007740e01007387 */ /* 0x000fe80000100800 */
[----:B------:R3:W-:Y:S04]  /*21000*/  STL [R1+0x770], R16 ;  /* 0x0007701001007387 */ /* 0x0007e80000100800 */
[----:B-1----:R-:W4:Y:S04]  /*21010*/  LDL.LU R215, [R1+0x788] ;  /* 0x0007880001d77983 */ /* 0x002f280000300800 */
[----:B------:R1:W-:Y:S04]  /*21020*/  LDGSTS.E [R5+0xc000], desc[UR16][R8.64], P1 ;  /* 0x0c00000008057fae */ /* 0x0003e80008921850 */
[----:B------:R-:W4:Y:S01]  /*21030*/  LDL.LU R214, [R1+0x78c] ;  /* 0x00078c0001d67983 */ /* 0x000f220000300800 */
[----:B-1----:R-:W-:Y:S01]  /*21040*/  MOV R9, R16 ;  /* 0x0000001000097202 */ /* 0x002fe20000000f00 */
[----:B------:R-:W-:-:S02]  /*21050*/  IMAD.MOV.U32 R8, RZ, RZ, R14 ;  /* 0x000000ffff087224 */ /* 0x000fc400078e000e */
[----:B---3--:R-:W3:Y:S04]  /*21060*/  LDL.LU R16, [R1+0x790] ;  /* 0x0007900001107983 */ /* 0x008ee80000300800 */
[----:B------:R-:W3:Y:S04]  /*21070*/  LDL.LU R14, [R1+0x794] ;  /* 0x00079400010e7983 */ /* 0x000ee80000300800 */
[----:B------:R1:W-:Y:S01]  /*21080*/  LDGSTS.E [R5+0x4], desc[UR16][R8.64], P2 ;  /* 0x0000400008057fae */ /* 0x0003e20009121850 */
[----:B------:R-:W-:-:S05]  /*21090*/  IADD3 R12, P1, R12, R2, RZ ;  /* 0x000000020c0c7210 */ /* 0x000fca0007f3e0ff */
[--C-:B------:R-:W-:Y:S01]  /*210a0*/  IMAD.X R13, R13, 0x1, R0.reuse, P1 ;  /* 0x000000010d0d7824 */ /* 0x100fe200008e0600 */
[----:B--2---:R-:W-:Y:S01]  /*210b0*/  IADD3 R10, P3, R10, R2, RZ ;  /* 0x000000020a0a7210 */ /* 0x004fe20007f7e0ff */
[----:B------:R-:W-:Y:S01]  /*210c0*/  STL [R1+0x77c], R12 ;  /* 0x00077c0c01007387 */ /* 0x000fe20000100800 */
[----:B-1----:R-:W-:Y:S01]  /*210d0*/  MOV R8, R12 ;  /* 0x0000000c00087202 */ /* 0x002fe20000000f00 */
[----:B------:R-:W-:Y:S02]  /*210e0*/  IMAD.MOV.U32 R9, RZ, RZ, R13 ;  /* 0x000000ffff097224 */ /* 0x000fe400078e000d */
[----:B------:R-:W-:Y:S01]  /*210f0*/  IMAD.X R11, R11, 0x1, R0, P3 ;  /* 0x000000010b0b7824 */ /* 0x000fe200018e0600 */
[----:B------:R1:W-:Y:S04]  /*21100*/  STL [R1+0x778], R13 ;  /* 0x0007780d01007387 */ /* 0x0003e80000100800 */
[----:B------:R-:W-:Y:S04]  /*21110*/  STL [R1+0x784], R10 ;  /* 0x0007840a01007387 */ /* 0x000fe80000100800 */
[----:B------:R2:W-:Y:S04]  /*21120*/  STL [R1+0x780], R11 ;  /* 0x0007800b01007387 */ /* 0x0005e80000100800 */
[----:B-1----:R-:W3:Y:S04]  /*21130*/  LDL.LU R13, [R1+0x798] ;  /* 0x00079800010d7983 */ /* 0x002ee80000300800 */
[----:B------:R1:W-:Y:S04]  /*21140*/  LDGSTS.E [R5+0x4004], desc[UR16][R8.64], P2 ;  /* 0x0400400008057fae */ /* 0x0003e80009121850 */
[----:B------:R-:W3:Y:S01]  /*21150*/  LDL.LU R12, [R1+0x79c] ;  /* 0x00079c00010c7983 */ /* 0x000ee20000300800 */
[----:B-1----:R-:W-:Y:S01]  /*21160*/  MOV R9, R11 ;  /* 0x0000000b00097202 */ /* 0x002fe20000000f00 */
[----:B------:R-:W-:-:S02]  /*21170*/  IMAD.MOV.U32 R8, RZ, RZ, R10 ;  /* 0x000000ffff087224 */ /* 0x000fc400078e000a */
[----:B--2---:R-:W2:Y:S04]  /*21180*/  LDL.LU R11, [R1+0x7a0] ;  /* 0x0007a000010b7983 */ /* 0x004ea80000300800 */
[----:B------:R-:W2:Y:S01]  /*21190*/  LDL.LU R10, [R1+0x7a4] ;  /* 0x0007a400010a7983 */ /* 0x000ea20000300800 */
[----:B------:R-:W-:-:S03]  /*211a0*/  ISETP.GT.AND P1, PT, R6, 0x1a, PT ;  /* 0x0000001a0600780c */ /* 0x000fc60003f24270 */
[----:B------:R1:W-:Y:S02]  /*211b0*/  LDGSTS.E [R5+0x8004], desc[UR16][R8.64], P2 ;  /* 0x0800400008057fae */ /* 0x0003e40009121850 */
[----:B-1----:R-:W-:-:S04]  /*211c0*/  SEL R8, RZ, 0x4, !P1 ;  /* 0x00000004ff087807 */ /* 0x002fc80004800000 */
[----:B------:R-:W-:-:S04]  /*211d0*/  SEL R8, R8, RZ, !P0 ;  /* 0x000000ff08087207 */ /* 0x000fc80004000000 */
[----:B------:R-:W-:Y:S02]  /*211e0*/  ISETP.NE.U32.AND P1, PT, R8, RZ, PT ;  /* 0x000000ff0800720c */ /* 0x000fe40003f25070 */
[----:B----4-:R-:W-:-:S05]  /*211f0*/  IADD3 R214, P3, R214, R2, RZ ;  /* 0x00000002d6d67210 */ /* 0x010fca0007f7e0ff */
[--C-:B------:R-:W-:Y:S01]  /*21200*/  IMAD.X R215, R215, 0x1, R0.reuse, P3 ;  /* 0x00000001d7d77824 */ /* 0x100fe200018e0600 */
[----:B------:R-:W-:Y:S01]  /*21210*/  MOV R8, R214 ;  /* 0x000000d600087202 */ /* 0x000fe20000000f00 */
[----:B------:R-:W-:Y:S01]  /*21220*/  STL [R1+0x78c], R214 ;  /* 0x00078cd601007387 */ /* 0x000fe20000100800 */
[----:B---3--:R-:W-:Y:S01]  /*21230*/  IADD3 R14, P4, R14, R2, RZ ;  /* 0x000000020e0e7210 */ /* 0x008fe20007f9e0ff */
[----:B------:R-:W-:Y:S02]  /*21240*/  IMAD.MOV.U32 R9, RZ, RZ, R215 ;  /* 0x000000ffff097224 */ /* 0x000fe400078e00d7 */
[----:B------:R1:W-:Y:S02]  /*21250*/  STL [R1+0x788], R215 ;  /* 0x000788d701007387 */ /* 0x0003e40000100800 */
[----:B------:R-:W-:Y:S02]  /*21260*/  IMAD.X R16, R16, 0x1, R0, P4 ;  /* 0x0000000110107824 */ /* 0x000fe400020e0600 */
[----:B------:R-:W-:Y:S04]  /*21270*/  STL [R1+0x794], R14 ;  /* 0x0007940e01007387 */ /* 0x000fe80000100800 */
[----:B------:R3:W-:Y:S04]  /*21280*/  STL [R1+0x790], R16 ;  /* 0x0007901001007387 */ /* 0x0007e80000100800 */
[----:B------:R4:W-:Y:S04]  /*21290*/  LDGSTS.E [R5+0xc004], desc[UR16][R8.64], P2 ;  /* 0x0c00400008057fae */ /* 0x0009e80009121850 */
[----:B-1----:R-:W2:Y:S04]  /*212a0*/  LDL.LU R215, [R1+0x7a8] ;  /* 0x0007a80001d77983 */ /* 0x002ea80000300800 */
[----:B------:R-:W2:Y:S01]  /*212b0*/  LDL.LU R214, [R1+0x7ac] ;  /* 0x0007ac0001d67983 */ /* 0x000ea20000300800 */
[----:B----4-:R-:W-:Y:S01]  /*212c0*/  MOV R9, R16 ;  /* 0x0000001000097202 */ /* 0x010fe20000000f00 */
[----:B------:R-:W-:-:S02]  /*212d0*/  IMAD.MOV.U32 R8, RZ, RZ, R14 ;  /* 0x000000ffff087224 */ /* 0x000fc400078e000e */
[----:B---3--:R-:W3:Y:S04]  /*212e0*/  LDL.LU R16, [R1+0x7b0] ;  /* 0x0007b00001107983 */ /* 0x008ee80000300800 */
[----:B------:R-:W4:Y:S04]  /*212f0*/  LDL.LU R14, [R1+0x7b4] ;  /* 0x0007b400010e7983 */ /* 0x000f280000300800 */
[----:B------:R1:W-:Y:S01]  /*21300*/  LDGSTS.E [R5+0x8], desc[UR16][R8.64], P1 ;  /* 0x0000800008057fae */ /* 0x0003e20008921850 */
[----:B------:R-:W-:-:S05]  /*21310*/  IADD3 R12, P2, R12, R2, RZ ;  /* 0x000000020c0c7210 */ /* 0x000fca0007f5e0ff */
[--C-:B------:R-:W-:Y:S01]  /*21320*/  IMAD.X R13, R13, 0x1, R0.reuse, P2 ;  /* 0x000000010d0d7824 */ /* 0x100fe200010e0600 */
[----:B-1----:R-:W-:Y:S01]  /*21330*/  MOV R8, R12 ;  /* 0x0000000c00087202 */ /* 0x002fe20000000f00 */
[----:B------:R-:W-:Y:S01]  /*21340*/  STL [R1+0x79c], R12 ;  /* 0x00079c0c01007387 */ /* 0x000fe20000100800 */
[----:B--2---:R-:W-:Y:S01]  /*21350*/  IADD3 R10, P3, R10, R2, RZ ;  /* 0x000000020a0a7210 */ /* 0x004fe20007f7e0ff */
[----:B------:R-:W-:Y:S02]  /*21360*/  IMAD.MOV.U32 R9, RZ, RZ, R13 ;  /* 0x000000ffff097224 */ /* 0x000fe400078e000d */
[----:B------:R1:W-:Y:S02]  /*21370*/  STL [R1+0x798], R13 ;  /* 0x0007980d01007387 */ /* 0x0003e40000100800 */
[----:B------:R-:W-:Y:S02]  /*21380*/  IMAD.X R11, R11, 0x1, R0, P3 ;  /* 0x000000010b0b7824 */ /* 0x000fe400018e0600 */
        /* <DEDUP_REMOVED lines=14> */
[----:B------:R-:W-:-:S05]  /*21470*/  IADD3 R214, P3, R214, R2, RZ ;  /* 0x00000002d6d67210 */ /* 0x000fca0007f7e0ff */
[--C-:B------:R-:W-:Y:S01]  /*21480*/  IMAD.X R215, R215, 0x1, R0.reuse, P3 ;  /* 0x00000001d7d77824 */ /* 0x100fe200018e0600 */
[----:B----4-:R-:W-:Y:S01]  /*21490*/  IADD3 R14, P4, R14, R2, RZ ;  /* 0x000000020e0e7210 */ /* 0x010fe20007f9e0ff */
[----:B------:R-:W-:Y:S01]  /*214a0*/  STL [R1+0x7ac], R214 ;  /* 0x0007acd601007387 */ /* 0x000fe20000100800 */
[----:B------:R-:W-:Y:S01]  /*214b0*/  MOV R8, R214 ;  /* 0x000000d600087202 */ /* 0x000fe20000000f00 */
[----:B------:R-:W-:Y:S02]  /*214c0*/  IMAD.MOV.U32 R9, RZ, RZ, R215 ;  /* 0x000000ffff097224 */ /* 0x000fe400078e00d7 */
[----:B---3--:R-:W-:Y:S01]  /*214d0*/  IMAD.X R16, R16, 0x1, R0, P4 ;  /* 0x0000000110107824 */ /* 0x008fe200020e0600 */
        /* <DEDUP_REMOVED lines=86> */
[----:B-1----:R-:W-:Y:S01]  /*21a40*/  IMAD.MOV.U32 R8, RZ, RZ, R14 ;  /* 0x000000ffff087224 */ /* 0x002fe200078e000e */
[----:B------:R-:W-:-:S02]  /*21a50*/  MOV R9, R16 ;  /* 0x0000001000097202 */ /* 0x000fc40000000f00 */
[----:B---3--:R-:W3:Y:S04]  /*21a60*/  LDL.LU R16, [R1+0xb90] ;  /* 0x000b900001107983 */ /* 0x008ee80000300800 */
[----:B------:R-:W3:Y:S04]  /*21a70*/  LDL.LU R14, [R1+0xb94] ;  /* 0x000b9400010e7983 */ /* 0x000ee80000300800 */
[----:B------:R1:W-:Y:S01]  /*21a80*/  LDGSTS.E [R5+0x10004], desc[UR16][R8.64], P2 ;  /* 0x1000400008057fae */ /* 0x0003e20009121850 */
[----:B------:R-:W-:-:S05]  /*21a90*/  IADD3 R12, P1, R12, R2, RZ ;  /* 0x000000020c0c7210 */ /* 0x000fca0007f3e0ff */
[----:B------:R-:W-:Y:S01]  /*21aa0*/  IMAD.X R13, R13, 0x1, R0, P1 ;  /* 0x000000010d0d7824 */ /* 0x000fe200008e0600 */
[----:B--2---:R-:W-:Y:S01]  /*21ab0*/  IADD3 R10, P3, R10, R2, RZ ;  /* 0x000000020a0a7210 */ /* 0x004fe20007f7e0ff */
[----:B------:R-:W-:Y:S01]  /*21ac0*/  STL [R1+0xb7c], R12 ;  /* 0x000b7c0c01007387 */ /* 0x000fe20000100800 */
[----:B-1----:R-:W-:-:S03]  /*21ad0*/  MOV R8, R12 ;  /* 0x0000000c00087202 */ /* 0x002fc60000000f00 */
[----:B------:R-:W-:Y:S01]  /*21ae0*/  IMAD.X R11, R11, 0x1, R0, P3 ;  /* 0x000000010b0b7824 */ /* 0x000fe200018e0600 */
[----:B------:R1:W-:Y:S01]  /*21af0*/  STL [R1+0xb78], R13 ;  /* 0x000b780d01007387 */ /* 0x0003e20000100800 */
[----:B------:R-:W-:-:S03]  /*21b00*/  IMAD.MOV.U32 R9, RZ, RZ, R13 ;  /* 0x000000ffff097224 */ /* 0x000fc600078e000d */
[----:B------:R-:W-:Y:S04]  /*21b10*/  STL [R1+0xb84], R10 ;  /* 0x000b840a01007387 */ /* 0x000fe80000100800 */
[----:B------:R2:W-:Y:S04]  /*21b20*/  STL [R1+0xb80], R11 ;  /* 0x000b800b01007387 */ /* 0x0005e80000100800 */
[----:B-1----:R-:W3:Y:S04]  /*21b30*/  LDL.LU R13, [R1+0xb98] ;  /* 0x000b9800010d7983 */ /* 0x002ee80000300800 */
[----:B------:R-:W3:Y:S04]  /*21b40*/  LDL.LU R12, [R1+0xb9c] ;  /* 0x000b9c00010c7983 */ /* 0x000ee80000300800 */
[----:B------:R1:W-:Y:S02]  /*21b50*/  LDGSTS.E [R5+0x14004], desc[UR16][R8.64], P2 ;  /* 0x1400400008057fae */ /* 0x0003e40009121850 */
[----:B-1----:R-:W-:Y:S01]  /*21b60*/  MOV R9, R11 ;  /* 0x0000000b00097202 */ /* 0x002fe20000000f00 */
[----:B------:R-:W-:Y:S01]  /*21b70*/  IMAD.MOV.U32 R8, RZ, RZ, R10 ;  /* 0x000000ffff087224 */ /* 0x000fe200078e000a */
        /* <DEDUP_REMOVED lines=8> */
[----:B------:R-:W-:Y:S01]  /*21c00*/  IMAD.X R215, R215, 0x1, R0, P3 ;  /* 0x00000001d7d77824 */ /* 0x000fe200018e0600 */
[----:B------:R-:W-:-:S03]  /*21c10*/  MOV R8, R214 ;  /* 0x000000d600087202 */ /* 0x000fc60000000f00 */
[----:B------:R-:W-:-:S05]  /*21c20*/  IMAD.MOV.U32 R9, RZ, RZ, R215 ;  /* 0x000000ffff097224 */ /* 0x000fca00078e00d7 */
[----:B------:R1:W-:Y:S01]  /*21c30*/  LDGSTS.E [R5+0x1c004], desc[UR16][R8.64], P2 ;  /* 0x1c00400008057fae */ /* 0x0003e20009121850 */
[----:B---3--:R-:W-:-:S05]  /*21c40*/  IADD3 R14, P4, R14, R2, RZ ;  /* 0x000000020e0e7210 */ /* 0x008fca0007f9e0ff */
[----:B------:R-:W-:Y:S01]  /*21c50*/  IMAD.X R16, R16, 0x1, R0, P4 ;  /* 0x0000000110107824 */ /* 0x000fe200020e0600 */
[----:B------:R-:W-:Y:S01]  /*21c60*/  STL [R1+0xb8c], R214 ;  /* 0x000b8cd601007387 */ /* 0x000fe20000100800 */
[----:B-1----:R-:W-:-:S03]  /*21c70*/  IMAD.MOV.U32 R8, RZ, RZ, R14 ;  /* 0x000000ffff087224 */ /* 0x002fc600078e000e */
[----:B------:R-:W-:Y:S01]  /*21c80*/  MOV R9, R16 ;  /* 0x0000001000097202 */ /* 0x000fe20000000f00 */
[----:B------:R-:W-:Y:S04]  /*21c90*/  STL [R1+0xb88], R215 ;  /* 0x000b88d701007387 */ /* 0x000fe80000100800 */
[----:B------:R-:W-:Y:S04]  /*21ca0*/  STL [R1+0xb94], R14 ;  /* 0x000b940e01007387 */ /* 0x000fe80000100800 */
[----:B------:R1:W-:Y:S04]  /*21cb0*/  STL [R1+0xb90], R16 ;  /* 0x000b901001007387 */ /* 0x0003e80000100800 */
[----:B------:R3:W-:Y:S04]  /*21cc0*/  LDGSTS.E [R5+0x10008], desc[UR16][R8.64], P1 ;  /* 0x1000800008057fae */ /* 0x0007e80008921850 */
[----:B-1----:R-:W4:Y:S01]  /*21cd0*/  LDL.LU R16, [R1+0xba8] ;  /* 0x000ba80001107983 */ /* 0x002f220000300800 */
[----:B------:R-:W-:-:S05]  /*21ce0*/  IADD3 R12, P2, R12, R2, RZ ;  /* 0x000000020c0c7210 */ /* 0x000fca0007f5e0ff */
[----:B------:R-:W-:Y:S01]  /*21cf0*/  IMAD.X R13, R13, 0x1, R0, P2 ;  /* 0x000000010d0d7824 */ /* 0x000fe200010e0600 */
[----:B---3--:R-:W-:Y:S01]  /*21d00*/  MOV R8, R12 ;  /* 0x0000000c00087202 */ /* 0x008fe20000000f00 */
[----:B------:R-:W-:Y:S02]  /*21d10*/  STL [R1+0xb9c], R12 ;  /* 0x000b9c0c01007387 */ /* 0x000fe40000100800 */
[----:B------:R-:W-:Y:S02]  /*21d20*/  IMAD.MOV.U32 R9, RZ, RZ, R13 ;  /* 0x000000ffff097224 */ /* 0x000fe400078e000d */
[----:B------:R1:W-:Y:S04]  /*21d30*/  STL [R1+0xb98], R13 ;  /* 0x000b980d01007387 */ /* 0x0003e80000100800 */
[----:B------:R3:W-:Y:S01]  /*21d40*/  LDGSTS.E [R5+0x14008], desc[UR16][R8.64], P1 ;  /* 0x1400800008057fae */ /* 0x0007e20008921850 */
[----:B--2---:R-:W-:-:S05]  /*21d50*/  IADD3 R10, P3, R10, R2, RZ ;  /* 0x000000020a0a7210 */ /* 0x004fca0007f7e0ff */
[----:B------:R-:W-:Y:S01]  /*21d60*/  IMAD.X R11, R11, 0x1, R0, P3 ;  /* 0x000000010b0b7824 */ /* 0x000fe200018e0600 */
[----:B------:R-:W-:Y:S01]  /*21d70*/  STL [R1+0xba4], R10 ;  /* 0x000ba40a01007387 */ /* 0x000fe20000100800 */
[----:B---3--:R-:W-:-:S03]  /*21d80*/  IMAD.MOV.U32 R8, RZ, RZ, R10 ;  /* 0x000000ffff087224 */ /* 0x008fc600078e000a */
[----:B------:R-:W2:Y:S01]  /*21d90*/  LDL.LU R215, [R1+0xbb4] ;  /* 0x000bb40001d77983 */ /* 0x000ea20000300800 */
[----:B------:R-:W-:-:S03]  /*21da0*/  MOV R9, R11 ;  /* 0x0000000b00097202 */ /* 0x000fc60000000f00 */
[----:B------:R3:W-:Y:S04]  /*21db0*/  STL [R1+0xba0], R11 ;  /* 0x000ba00b01007387 */ /* 0x0007e80000100800 */
[----:B-1----:R-:W2:Y:S04]  /*21dc0*/  LDL.LU R13, [R1+0xbbc] ;  /* 0x000bbc00010d7983 */ /* 0x002ea80000300800 */
[----:B------:R-:W2:Y:S04]  /*21dd0*/  LDL.LU R214, [R1+0xbb8] ;  /* 0x000bb80001d67983 */ /* 0x000ea80000300800 */
[----:B------:R-:W2:Y:S04]  /*21de0*/  LDL.LU R14, [R1+0xbc0] ;  /* 0x000bc000010e7983 */ /* 0x000ea80000300800 */
[----:B------:R-:W2:Y:S04]  /*21df0*/  LDL.LU R12, [R1+0xbc4] ;  /* 0x000bc400010c7983 */ /* 0x000ea80000300800 */
[----:B---3--:R-:W3:Y:S04]  /*21e00*/  LDL.LU R11, [R1+0xbc8] ;  /* 0x000bc800010b7983 */ /* 0x008ee80000300800 */
[----:B------:R-:W3:Y:S04]  /*21e10*/  LDL.LU R10, [R1+0xbcc] ;  /* 0x000bcc00010a7983 */ /* 0x000ee80000300800 */
[----:B------:R1:W-:Y:S04]  /*21e20*/  LDGSTS.E [R5+0x18008], desc[UR16][R8.64], P1 ;  /* 0x1800800008057fae */ /* 0x0003e80008921850 */
[----:B------:R-:W4:Y:S01]  /*21e30*/  LDL.LU R9, [R1+0xbac] ;  /* 0x000bac0001097983 */ /* 0x000f220000300800 */
[----:B------:R-:W-:-:S04]  /*21e40*/  ISETP.GT.AND P2, PT, R6, 0x3b, PT ;  /* 0x0000003b0600780c */ /* 0x000fc80003f44270 */
[----:B-1----:R-:W-:-:S04]  /*21e50*/  SEL R8, RZ, 0x4, !P2 ;  /* 0x00000004ff087807 */ /* 0x002fc80005000000 */
[----:B------:R-:W-:-:S04]  /*21e60*/  SEL R8, R8, RZ, !P0 ;  /* 0x000000ff08087207 */ /* 0x000fc80004000000 */
[----:B------:R-:W-:Y:S02]  /*21e70*/  ISETP.NE.U32.AND P2, PT, R8, RZ, PT ;  /* 0x000000ff0800720c */ /* 0x000fe40003f45070 */
[----:B----4-:R-:W-:-:S05]  /*21e80*/  IADD3 R9, P3, R9, R2, RZ ;  /* 0x0000000209097210 */ /* 0x010fca0007f7e0ff */
[----:B------:R-:W-:Y:S01]  /*21e90*/  IMAD.X R16, R16, 0x1, R0, P3 ;  /* 0x0000000110107824 */ /* 0x000fe200018e0600 */
[----:B------:R1:W-:Y:S01]  /*21ea0*/  STL [R1+0xbac], R9 ;  /* 0x000bac0901007387 */ /* 0x0003e20000100800 */
[----:B------:R-:W-:-:S03]  /*21eb0*/  IMAD.MOV.U32 R8, RZ, RZ, R9 ;  /* 0x000000ffff087224 */ /* 0x000fc600078e0009 */
[----:B------:R4:W-:Y:S01]  /*21ec0*/  STL [R1+0xba8], R16 ;  /* 0x000ba81001007387 */ /* 0x0009e20000100800 */
[----:B-1----:R-:W-:-:S03]  /*21ed0*/  MOV R9, R16 ;  /* 0x0000001000097202 */ /* 0x002fc60000000f00 */
[----:B----4-:R-:W4:Y:S04]  /*21ee0*/  LDL.LU R16, [R1+0xfd4] ;  /* 0x000fd40001107983 */ /* 0x010f280000300800 */
[----:B------:R1:W-:Y:S04]  /*21ef0*/  LDGSTS.E [R5+0x1c008], desc[UR16][R8.64], P1 ;  /* 0x1c00800008057fae */ /* 0x0003e80008921850 */
[----:B------:R-:W4:Y:S01]  /*21f00*/  LDL.LU R9, [R1+0xbb0] ;  /* 0x000bb00001097983 */ /* 0x000f220000300800 */
[-C--:B--2---:R-:W-:Y:S02]  /*21f10*/  IADD3 R215, P1, R215, R2.reuse, RZ ;  /* 0x00000002d7d77210 */ /* 0x084fe40007f3e0ff */
[----:B------:R-:W-:-:S02]  /*21f20*/  IADD3 R13, P3, R13, R2, RZ ;  /* 0x000000020d0d7210 */ /* 0x000fc40007f7e0ff */
[----:B-1----:R-:W-:Y:S01]  /*21f30*/  MOV R8, R215 ;  /* 0x000000d700087202 */ /* 0x002fe20000000f00 */
[----:B------:R1:W-:Y:S02]  /*21f40*/  STL [R1+0xbb4], R215 ;  /* 0x000bb4d701007387 */ /* 0x0003e40000100800 */
[----:B------:R-:W-:Y:S01]  /*21f50*/  IMAD.X R214, R214, 0x1, R0, P3 ;  /* 0x00000001d6d67824 */ /* 0x000fe200018e0600 */
[----:B---3--:R-:W-:-:S05]  /*21f60*/  IADD3 R10, P3, R10, R2, RZ ;  /* 0x000000020a0a7210 */ /* 0x008fca0007f7e0ff */
[--C-:B------:R-:W-:Y:S01]  /*21f70*/  IMAD.X R11, R11, 0x1, R0.reuse, P3 ;  /* 0x000000010b0b7824 */ /* 0x100fe200018e0600 */
[----:B-1----:R-:W1:Y:S01]  /*21f80*/  S2R R215, SR_TID.X ;  /* 0x0000000000d77919 */ /* 0x002e620000002100 */
[----:B----4-:R-:W-:Y:S01]  /*21f90*/  IMAD.X R9, R9, 0x1, R0, P1 ;  /* 0x0000000109097824 */ /* 0x010fe200008e0600 */
[----:B------:R-:W-:-:S04]  /*21fa0*/  IADD3 R12, P1, R12, R2, RZ ;  /* 0x000000020c0c7210 */ /* 0x000fc80007f3e0ff */
[----:B------:R2:W-:Y:S01]  /*21fb0*/  STL [R1+0xbb0], R9 ;  /* 0x000bb00901007387 */ /* 0x0005e20000100800 */
[----:B------:R-:W-:-:S03]  /*21fc0*/  IADD3.X R14, R14, R0, RZ, P1, !PT ;  /* 0x000000000e0e7210 */ /* 0x000fc60000ffe4ff */
[----:B------:R3:W-:Y:S04]  /*21fd0*/  STL [R1+0xbbc], R13 ;  /* 0x000bbc0d01007387 */ /* 0x0007e80000100800 */
[----:B------:R4:W-:Y:S04]  /*21fe0*/  LDGSTS.E [R5+0x1000c], desc[UR16][R8.64], P2 ;  /* 0x1000c00008057fae */ /* 0x0009e80009121850 */
[----:B------:R1:W-:Y:S01]  /*21ff0*/  STL [R1+0xbb8], R214 ;  /* 0x000bb8d601007387 */ /* 0x0003e20000100800 */
[----:B----4-:R-:W-:Y:S02]  /*22000*/  IMAD.MOV.U32 R8, RZ, RZ, R13 ;  /* 0x000000ffff087224 */ /* 0x010fe400078e000d */
[----:B--2---:R-:W-:Y:S01]  /*22010*/  IMAD.MOV.U32 R9, RZ, RZ, R214 ;  /* 0x000000ffff097224 */ /* 0x004fe200078e00d6 */
[----:B---3--:R-:W2:Y:S04]  /*22020*/  LDL.LU R13, [R1+0x7d4] ;  /* 0x0007d400010d7983 */ /* 0x008ea80000300800 */
[----:B------:R-:W-:Y:S04]  /*22030*/  STL [R1+0xbc4], R12 ;  /* 0x000bc40c01007387 */ /* 0x000fe80000100800 */
[----:B------:R3:W-:Y:S04]  /*22040*/  STL [R1+0xbc0], R14 ;  /* 0x000bc00e01007387 */ /* 0x0007e80000100800 */
[----:B------:R-:W-:Y:S04]  /*22050*/  STL [R1+0xbcc], R10 ;  /* 0x000bcc0a01007387 */ /* 0x000fe80000100800 */
[----:B------:R4:W-:Y:S04]  /*22060*/  LDGSTS.E [R5+0x1400c], desc[UR16][R8.64], P2 ;  /* 0x1400c00008057fae */ /* 0x0009e80009121850 */
[----:B-1----:R-:W2:Y:S04]  /*22070*/  LDL.LU R214, [R1+0x7d0] ;  /* 0x0007d00001d67983 */ /* 0x002ea80000300800 */
[----:B------:R1:W-:Y:S01]  /*22080*/  STL [R1+0xbc8], R11 ;  /* 0x000bc80b01007387 */ /* 0x0003e20000100800 */
[----:B----4-:R-:W-:Y:S01]  /*22090*/  IMAD.MOV.U32 R8, RZ, RZ, R12 ;  /* 0x000000ffff087224 */ /* 0x010fe200078e000c */
[----:B------:R-:W-:-:S02]  /*220a0*/  MOV R9, R14 ;  /* 0x0000000e00097202 */ /* 0x000fc40000000f00 */
[----:B---3--:R-:W3:Y:S04]  /*220b0*/  LDL.LU R14, [R1+0x7d8] ;  /* 0x0007d800010e7983 */ /* 0x008ee80000300800 */
[----:B------:R-:W4:Y:S04]  /*220c0*/  LDL.LU R12, [R1+0x7dc] ;  /* 0x0007dc00010c7983 */ /* 0x000f280000300800 */
[----:B------:R1:W-:Y:S02]  /*220d0*/  LDGSTS.E [R5+0x1800c], desc[UR16][R8.64], P2 ;  /* 0x1800c00008057fae */ /* 0x0003e40009121850 */
[----:B-1----:R-:W-:-:S02]  /*220e0*/  IMAD.MOV.U32 R9, RZ, RZ, R11 ;  /* 0x000000ffff097224 */ /* 0x002fc400078e000b */
[----:B------:R-:W-:Y:S01]  /*220f0*/  IMAD.MOV.U32 R8, RZ, RZ, R10 ;  /* 0x000000ffff087224 */ /* 0x000fe200078e000a */
[----:B------:R-:W3:Y:S04]  /*22100*/  LDL.LU R11, [R1+0x7e0] ;  /* 0x0007e000010b7983 */ /* 0x000ee80000300800 */
[----:B------:R-:W3:Y:S04]  /*22110*/  LDL.LU R10, [R1+0x7e4] ;  /* 0x0007e400010a7983 */ /* 0x000ee80000300800 */
[----:B------:R1:W-:Y:S02]  /*22120*/  LDGSTS.E [R5+0x1c00c], desc[UR16][R8.64], P2 ;  /* 0x1c00c00008057fae */ /* 0x0003e40009121850 */
[----:B-1----:R-:W1:Y:S01]  /*22130*/  LDC R9, c[0x0][0x230] ;  /* 0x00008c00ff097b82 */ /* 0x002e620000000800 */
[----:B------:R-:W-:-:S04]  /*22140*/  ISETP.GT.AND P1, PT, R6, 0x1c, PT ;  /* 0x0000001c0600780c */ /* 0x000fc80003f24270 */
[----:B------:R-:W-:-:S04]  /*22150*/  SEL R5, RZ, 0x4, !P1 ;  /* 0x00000004ff057807 */ /* 0x000fc80004800000 */
[----:B------:R-:W-:Y:S02]  /*22160*/  SEL R5, R5, RZ, !P0 ;  /* 0x000000ff05057207 */ /* 0x000fe40004000000 */
[----:B------:R-:W-:Y:S02]  /*22170*/  LOP3.LUT R8, R215, 0x3f, RZ, 0xc0, !PT ;  /* 0x0000003fd7087812 */ /* 0x000fe400078ec0ff */
[----:B------:R-:W-:Y:S02]  /*22180*/  ISETP.NE.U32.AND P2, PT, R5, RZ, PT ;  /* 0x000000ff0500720c */ /* 0x000fe40003f45070 */
[----:B-1----:R-:W-:-:S05]  /*22190*/  IADD3 R9, R9, -0x80, RZ ;  /* 0xffffff8009097810 */ /* 0x002fca0007ffe0ff */
[----:B------:R-:W-:-:S05]  /*221a0*/  IMAD R5, R15, -0x40, R9 ;  /* 0xffffffc00f057824 */ /* 0x000fca00078e0209 */
[----:B------:R-:W-:Y:S02]  /*221b0*/  ISETP.GE.AND P1, PT, R8, R5, PT ;  /* 0x000000050800720c */ /* 0x000fe40003f26270 */
[----:B------:R-:W-:-:S05]  /*221c0*/  LOP3.LUT R5, R7, 0x70, RZ, 0x3c, !PT ;  /* 0x0000007007057812 */ /* 0x000fca00078e3cff */
[----:B------:R-:W-:Y:S01]  /*221d0*/  VIADD R5, R5, UR4 ;  /* 0x0000000405057c36 */ /* 0x000fe20008000000 */
[----:B--2---:R-:W-:-:S04]  /*221e0*/  IADD3 R13, P3, R13, R2, RZ ;  /* 0x000000020d0d7210 */ /* 0x004fc80007f7e0ff */
[----:B------:R-:W-:Y:S01]  /*221f0*/  MOV R8, R13 ;  /* 0x0000000d00087202 */ /* 0x000fe20000000f00 */
[----:B------:R-:W-:Y:S01]  /*22200*/  STL [R1+0x7d4], R13 ;  /* 0x0007d40d01007387 */ /* 0x000fe20000100800 */
[----:B------:R-:W-:-:S04]  /*22210*/  IMAD.X R214, R214, 0x1, R0, P3 ;  /* 0x00000001d6d67824 */ /* 0x000fc800018e0600 */
[----:B------:R-:W-:Y:S01]  /*22220*/  IMAD.MOV.U32 R9, RZ, RZ, R214 ;  /* 0x000000ffff097224 */ /* 0x000fe200078e00d6 */
[----:B------:R1:W-:Y:S04]  /*22230*/  STL [R1+0x7d0], R214 ;  /* 0x0007d0d601007387 */ /* 0x0003e80000100800 */
[----:B------:R2:W-:Y:S04]  /*22240*/  LDGSTS.E [R5], desc[UR16][R8.64], P2 ;  /* 0x0000000008057fae */ /* 0x0005e80009121850 */
[----:B------:R-:W2:Y:S01]  /*22250*/  LDL.LU R215, [R1+0x7ec] ;  /* 0x0007ec0001d77983 */ /* 0x000ea20000300800 */
[----:B----4-:R-:W-:-:S03]  /*22260*/  IADD3 R12, P3, R12, R2, RZ ;  /* 0x000000020c0c7210 */ /* 0x010fc60007f7e0ff */
[----:B-1----:R-:W4:Y:S02]  /*22270*/  LDL.LU R214, [R1+0x7f0] ;  /* 0x0007f00001d67983 */ /* 0x002f240000300800 */
[----:B---3--:R-:W-:Y:S02]  /*22280*/  IMAD.X R14, R14, 0x1, R0, P3 ;  /* 0x000000010e0e7824 */ /* 0x008fe400018e0600 */
[----:B------:R-:W3:Y:S01]  /*22290*/  LDL.LU R13, [R1+0x7f4] ;  /* 0x0007f400010d7983 */ /* 0x000ee20000300800 */
[----:B--2---:R-:W-:Y:S02]  /*222a0*/  IMAD.MOV.U32 R8, RZ, RZ, R12 ;  /* 0x000000ffff087224 */ /* 0x004fe400078e000c */
[----:B------:R-:W-:Y:S01]  /*222b0*/  IMAD.MOV.U32 R9, RZ, RZ, R14 ;  /* 0x000000ffff097224 */ /* 0x000fe200078e000e */
[----:B------:R-:W-:Y:S04]  /*222c0*/  STL [R1+0x7dc], R12 ;  /* 0x0007dc0c01007387 */ /* 0x000fe80000100800 */
[----:B------:R1:W-:Y:S04]  /*222d0*/  STL [R1+0x7d8], R14 ;  /* 0x0007d80e01007387 */ /* 0x0003e80000100800 */
[----:B------:R2:W-:Y:S01]  /*222e0*/  LDGSTS.E [R5+0x4000], desc[UR16][R8.64], P2 ;  /* 0x0400000008057fae */ /* 0x0005e20009121850 */
[----:B------:R-:W-:-:S04]  /*222f0*/  IADD3 R10, P4, R10, R2, RZ ;  /* 0x000000020a0a7210 */ /* 0x000fc80007f9e0ff */
[----:B------:R-:W-:Y:S01]  /*22300*/  IADD3.X R11, R11, R0, RZ, P4, !PT ;  /* 0x000000000b0b7210 */ /* 0x000fe200027fe4ff */
[----:B------:R-:W-:Y:S01]  /*22310*/  STL [R1+0x7e4], R10 ;  /* 0x0007e40a01007387 */ /* 0x000fe20000100800 */
[----:B--2---:R-:W-:-:S03]  /*22320*/  MOV R8, R10 ;  /* 0x0000000a00087202 */ /* 0x004fc60000000f00 */
[----:B------:R-:W-:Y:S01]  /*22330*/  IMAD.MOV.U32 R9, RZ, RZ, R11 ;  /* 0x000000ffff097224 */ /* 0x000fe200078e000b */
[----:B------:R2:W-:Y:S04]  /*22340*/  STL [R1+0x7e0], R11 ;  /* 0x0007e00b01007387 */ /* 0x0005e80000100800 */
[----:B-1----:R-:W4:Y:S04]  /*22350*/  LDL.LU R14, [R1+0x7f8] ;  /* 0x0007f800010e7983 */ /* 0x002f280000300800 */
[----:B------:R-:W4:Y:S04]  /*22360*/  LDL.LU R12, [R1+0x7fc] ;  /* 0x0007fc00010c7983 */ /* 0x000f280000300800 */
[----:B--2---:R-:W2:Y:S04]  /*22370*/  LDL.LU R11, [R1+0x800] ;  /* 0x00080000010b7983 */ /* 0x004ea80000300800 */
[----:B------:R-:W2:Y:S04]  /*22380*/  LDL.LU R10, [R1+0x804] ;  /* 0x00080400010a7983 */ /* 0x000ea80000300800 */
        /* <DEDUP_REMOVED lines=8> */
[----:B---3--:R-:W-:Y:S01]  /*22410*/  IADD3 R13, P5, R13, R2, RZ ;  /* 0x000000020d0d7210 */ /* 0x008fe20007fbe0ff */
[----:B------:R-:W-:Y:S03]  /*22420*/  STL [R1+0x7ec], R215 ;  /* 0x0007ecd701007387 */ /* 0x000fe60000100800 */
[----:B----4-:R-:W-:Y:S01]  /*22430*/  IADD3.X R214, R214, R0, RZ, P5, !PT ;  /* 0x00000000d6d67210 */ /* 0x010fe20002ffe4ff */
[----:B--2---:R-:W-:-:S05]  /*22440*/  IMAD.X R9, R9, 0x1, R0, P4 ;  /* 0x0000000109097824 */ /* 0x004fca00020e0600 */
[----:B------:R1:W-:Y:S01]  /*22450*/  LDGSTS.E [R5+0xc000], desc[UR16][R8.64], P2 ;  /* 0x0c00000008057fae */ /* 0x0003e20009121850 */
[----:B------:R-:W-:-:S03]  /*22460*/  IADD3 R12, P2, R12, R2, RZ ;  /* 0x000000020c0c7210 */ /* 0x000fc60007f5e0ff */
[----:B------:R2:W-:Y:S01]  /*22470*/  STL [R1+0x7e8], R9 ;  /* 0x0007e80901007387 */ /* 0x0005e20000100800 */
[----:B------:R-:W-:Y:S01]  /*22480*/  IADD3 R10, P4, R10, R2, RZ ;  /* 0x000000020a0a7210 */ /* 0x000fe20007f9e0ff */
[--C-:B------:R-:W-:Y:S02]  /*22490*/  IMAD.X R14, R14, 0x1, R0.reuse, P2 ;  /* 0x000000010e0e7824 */ /* 0x100fe400010e0600 */
[----:B-1----:R-:W-:Y:S01]  /*224a0*/  IMAD.MOV.U32 R8, RZ, RZ, R13 ;  /* 0x000000ffff087224 */ /* 0x002fe200078e000d */
[----:B--2---:R-:W-:Y:S01]  /*224b0*/  MOV R9, R214 ;  /* 0x000000d600097202 */ /* 0x004fe20000000f00 */
[----:B------:R-:W-:Y:S01]  /*224c0*/  STL [R1+0x7f4], R13 ;  /* 0x0007f40d01007387 */ /* 0x000fe20000100800 */
[----:B------:R-:W-:-:S03]  /*224d0*/  IMAD.X R11, R11, 0x1, R0, P4 ;  /* 0x000000010b0b7824 */ /* 0x000fc600020e0600 */
[----:B------:R1:W-:Y:S04]  /*224e0*/  LDGSTS.E [R5+0x4], desc[UR16][R8.64], P3 ;  /* 0x0000400008057fae */ /* 0x0003e80009921850 */
[----:B------:R2:W-:Y:S04]  /*224f0*/  STL [R1+0x7f0], R214 ;  /* 0x0007f0d601007387 */ /* 0x0005e80000100800 */
[----:B------:R-:W3:Y:S01]  /*22500*/  LDL.LU R215, [R1+0x80c] ;  /* 0x00080c0001d77983 */ /* 0x000ee20000300800 */
[----:B-1----:R-:W-:Y:S01]  /*22510*/  MOV R8, R12 ;  /* 0x0000000c00087202 */ /* 0x002fe20000000f00 */
[----:B------:R-:W-:-:S02]  /*22520*/  IMAD.MOV.U32 R9, RZ, RZ, R14 ;  /* 0x000000ffff097224 */ /* 0x000fc400078e000e */
[----:B--2---:R-:W2:Y:S04]  /*22530*/  LDL.LU R214, [R1+0x810] ;  /* 0x0008100001d67983 */ /* 0x004ea80000300800 */
[----:B------:R-:W4:Y:S04]  /*22540*/  LDL.LU R13, [R1+0x814] ;  /* 0x00081400010d7983 */ /* 0x000f280000300800 */
[----:B------:R-:W-:Y:S04]  /*22550*/  STL [R1+0x7fc], R12 ;  /* 0x0007fc0c01007387 */ /* 0x000fe80000100800 */
[----:B------:R1:W-:Y:S04]  /*22560*/  STL [R1+0x7f8], R14 ;  /* 0x0007f80e01007387 */ /* 0x0003e80000100800 */
[----:B------:R1:W-:Y:S04]  /*22570*/  LDGSTS.E [R5+0x4004], desc[UR16][R8.64], P3 ;  /* 0x0400400008057fae */ /* 0x0003e80009921850 */
[----:B------:R-:W-:Y:S04]  /*22580*/  STL [R1+0x804], R10 ;  /* 0x0008040a01007387 */ /* 0x000fe80000100800 */
[----:B------:R1:W-:Y:S02]  /*22590*/  STL [R1+0x800], R11 ;  /* 0x0008000b01007387 */ /* 0x0003e40000100800 */
[----:B-1----:R-:W-:Y:S01]  /*225a0*/  IMAD.MOV.U32 R8, RZ, RZ, R10 ;  /* 0x000000ffff087224 */ /* 0x002fe200078e000a */
[----:B------:R-:W-:Y:S01]  /*225b0*/  MOV R9, R11 ;  /* 0x0000000b00097202 */ /* 0x000fe20000000f00 */
[----:B------:R-:W2:Y:S04]  /*225c0*/  LDL.LU R14, [R1+0x818] ;  /* 0x00081800010e7983 */ /* 0x000ea80000300800 */
[----:B------:R-:W2:Y:S04]  /*225d0*/  LDL.LU R12, [R1+0x81c] ;  /* 0x00081c00010c7983 */ /* 0x000ea80000300800 */
[----:B------:R-:W2:Y:S04]  /*225e0*/  LDL.LU R11, [R1+0x820] ;  /* 0x00082000010b7983 */ /* 0x000ea80000300800 */
[----:B------:R-:W2:Y:S04]  /*225f0*/  LDL.LU R10, [R1+0x824] ;  /* 0x00082400010a7983 */ /* 0x000ea80000300800 */
[----:B------:R1:W-:Y:S04]  /*22600*/  LDGSTS.E [R5+0x8004], desc[UR16][R8.64], P3 ;  /* 0x0800400008057fae */ /* 0x0003e80009921850 */
[----:B------:R-:W2:Y:S01]  /*22610*/  LDL.LU R9, [R1+0x808] ;  /* 0x0008080001097983 */ /* 0x000ea20000300800 */
[----:B------:R-:W-:-:S04]  /*22620*/  ISETP.GT.AND P2, PT, R6, 0x1e, PT ;  /* 0x0000001e0600780c */ /* 0x000fc80003f44270 */
[----:B-1----:R-:W-:-:S04]  /*22630*/  SEL R8, RZ, 0x4, !P2 ;  /* 0x00000004ff087807 */ /* 0x002fc80005000000 */
[----:B------:R-:W-:-:S04]  /*22640*/  SEL R8, R8, RZ, !P0 ;  /* 0x000000ff08087207 */ /* 0x000fc80004000000 */
[----:B------:R-:W-:Y:S02]  /*22650*/  ISETP.NE.U32.AND P2, PT, R8, RZ, PT ;  /* 0x000000ff0800720c */ /* 0x000fe40003f45070 */
[----:B---3--:R-:W-:-:S04]  /*22660*/  IADD3 R215, P4, R215, R2, RZ ;  /* 0x00000002d7d77210 */ /* 0x008fc80007f9e0ff */
[----:B------:R-:W-:Y:S02]  /*22670*/  MOV R8, R215 ;  /* 0x000000d700087202 */ /* 0x000fe40000000f00 */
[----:B----4-:R-:W-:Y:S01]  /*22680*/  IADD3 R13, P5, R13, R2, RZ ;  /* 0x000000020d0d7210 */ /* 0x010fe20007fbe0ff */
[----:B------:R-:W-:Y:S04]  /*22690*/  STL [R1+0x80c], R215 ;  /* 0x00080cd701007387 */ /* 0x000fe80000100800 */
[--C-:B--2---:R-:W-:Y:S02]  /*226a0*/  IMAD.X R214, R214, 0x1, R0.reuse, P5 ;  /* 0x00000001d6d67824 */ /* 0x104fe400028e0600 */
[----:B------:R-:W-:-:S05]  /*226b0*/  IMAD.X R9, R9, 0x1, R0, P4 ;  /* 0x0000000109097824 */ /* 0x000fca00020e0600 */
[----:B------:R1:W-:Y:S01]  /*226c0*/  LDGSTS.E [R5+0xc004], desc[UR16][R8.64], P3 ;  /* 0x0c00400008057fae */ /* 0x0003e20009921850 */
[----:B------:R-:W-:-:S03]  /*226d0*/  IADD3 R12, P3, R12, R2, RZ ;  /* 0x000000020c0c7210 */ /* 0x000fc60007f7e0ff */
[----:B------:R2:W-:Y:S01]  /*226e0*/  STL [R1+0x808], R9 ;  /* 0x0008080901007387 */ /* 0x0005e20000100800 */
[----:B------:R-:W-:Y:S02]  /*226f0*/  IADD3.X R14, R14, R0, RZ, P3, !PT ;  /* 0x000000000e0e7210 */ /* 0x000fe40001ffe4ff */
[----:B------:R-:W-:Y:S01]  /*22700*/  IADD3 R10, P4, R10, R2, RZ ;  /* 0x000000020a0a7210 */ /* 0x000fe20007f9e0ff */
[----:B-1----:R-:W-:Y:S02]  /*22710*/  IMAD.MOV.U32 R8, RZ, RZ, R13 ;  /* 0x000000ffff087224 */ /* 0x002fe400078e000d */
[----:B--2---:R-:W-:Y:S01]  /*22720*/  IMAD.MOV.U32 R9, RZ, RZ, R214 ;  /* 0x000000ffff097224 */ /* 0x004fe200078e00d6 */
[----:B------:R-:W-:Y:S01]  /*22730*/  STL [R1+0x814], R13 ;  /* 0x0008140d01007387 */ /* 0x000fe20000100800 */
[----:B------:R-:W-:-:S03]  /*22740*/  IMAD.X R11, R11, 0x1, R0, P4 ;  /* 0x000000010b0b7824 */ /* 0x000fc600020e0600 */
[----:B------:R1:W-:Y:S04]  /*22750*/  LDGSTS.E [R5+0x8], desc[UR16][R8.64], P2 ;  /* 0x0000800008057fae */ /* 0x0003e80009121850 */
[----:B------:R2:W-:Y:S04]  /*22760*/  STL [R1+0x810], R214 ;  /* 0x000810d601007387 */ /* 0x0005e80000100800 */
[----:B------:R-:W3:Y:S01]  /*22770*/  LDL.LU R215, [R1+0x82c] ;  /* 0x00082c0001d77983 */ /* 0x000ee20000300800 */
[----:B-1----:R-:W-:Y:S01]  /*22780*/  IMAD.MOV.U32 R8, RZ, RZ, R12 ;  /* 0x000000ffff087224 */ /* 0x002fe200078e000c */
[----:B------:R-:W-:-:S02]  /*22790*/  MOV R9, R14 ;  /* 0x0000000e00097202 */ /* 0x000fc40000000f00 */
[----:B--2---:R-:W2:Y:S04]  /*227a0*/  LDL.LU R214, [R1+0x830] ;  /* 0x0008300001d67983 */ /* 0x004ea80000300800 */
[----:B------:R-:W4:Y:S04]  /*227b0*/  LDL.LU R13, [R1+0x834] ;  /* 0x00083400010d7983 */ /* 0x000f280000300800 */
[----:B------:R-:W-:Y:S04]  /*227c0*/  STL [R1+0x81c], R12 ;  /* 0x00081c0c01007387 */ /* 0x000fe80000100800 */
[----:B------:R1:W-:Y:S04]  /*227d0*/  STL [R1+0x818], R14 ;  /* 0x0008180e01007387 */ /* 0x0003e80000100800 */
[----:B------:R1:W-:Y:S04]  /*227e0*/  LDGSTS.E [R5+0x4008], desc[UR16][R8.64], P2 ;  /* 0x0400800008057fae */ /* 0x0003e80009121850 */
[----:B------:R-:W-:Y:S04]  /*227f0*/  STL [R1+0x824], R10 ;  /* 0x0008240a01007387 */ /* 0x000fe80000100800 */
[----:B------:R1:W-:Y:S02]  /*22800*/  STL [R1+0x820], R11 ;  /* 0x0008200b01007387 */ /* 0x0003e40000100800 */
[----:B-1----:R-:W-:-:S02]  /*22810*/  IMAD.MOV.U32 R8, RZ, RZ, R10 ;  /* 0x000000ffff087224 */ /* 0x002fc400078e000a */
[----:B------:R-:W2:Y:S01]  /*22820*/  LDL.LU R14, [R1+0x838] ;  /* 0x00083800010e7983 */ /* 0x000ea20000300800 */
[----:B------:R-:W-:-:S03]  /*22830*/  IMAD.MOV.U32 R9, RZ, RZ, R11 ;  /* 0x000000ffff097224 */ /* 0x000fc600078e000b */
        /* <DEDUP_REMOVED lines=9> */
[----:B---3--:R-:W-:-:S05]  /*228d0*/  IADD3 R215, P4, R215, R2, RZ ;  /* 0x00000002d7d77210 */ /* 0x008fca0007f9e0ff */
[----:B------:R-:W-:Y:S01]  /*228e0*/  IMAD.MOV.U32 R8, RZ, RZ, R215 ;  /* 0x000000ffff087224 */ /* 0x000fe200078e00d7 */
[----:B----4-:R-:W-:Y:S01]  /*228f0*/  IADD3 R13, P5, R13, R2, RZ ;  /* 0x000000020d0d7210 */ /* 0x010fe20007fbe0ff */
[----:B------:R-:W-:Y:S04]  /*22900*/  STL [R1+0x82c], R215 ;  /* 0x00082cd701007387 */ /* 0x000fe80000100800 */
[----:B--2---:R-:W-:Y:S01]  /*22910*/  IMAD.X R214, R214, 0x1, R0, P5 ;  /* 0x00000001d6d67824 */ /* 0x004fe200028e0600 */
[----:B------:R-:W-:-:S05]  /*22920*/  IADD3.X R9, R9, R0, RZ, P4, !PT ;  /* 0x0000000009097210 */ /* 0x000fca00027fe4ff */
[----:B------:R1:W-:Y:S01]  /*22930*/  LDGSTS.E [R5+0xc008], desc[UR16][R8.64], P2 ;  /* 0x0c00800008057fae */ /* 0x0003e20009121850 */
[----:B------:R-:W-:-:S03]  /*22940*/  IADD3 R12, P2, R12, R2, RZ ;  /* 0x000000020c0c7210 */ /* 0x000fc60007f5e0ff */
[----:B------:R2:W-:Y:S01]  /*22950*/  STL [R1+0x828], R9 ;  /* 0x0008280901007387 */ /* 0x0005e20000100800 */
[----:B------:R-:W-:Y:S01]  /*22960*/  IADD3 R10, P4, R10, R2, RZ ;  /* 0x000000020a0a7210 */ /* 0x000fe20007f9e0ff */
[----:B------:R-:W-:Y:S01]  /*22970*/  IMAD.X R14, R14, 0x1, R0, P2 ;  /* 0x000000010e0e7824 */ /* 0x000fe200010e0600 */
[----:B-1----:R-:W-:Y:S01]  /*22980*/  MOV R8, R13 ;  /* 0x0000000d00087202 */ /* 0x002fe20000000f00 */
[----:B--2---:R-:W-:Y:S01]  /*22990*/  IMAD.MOV.U32 R9, RZ, RZ, R214 ;  /* 0x000000ffff097224 */ /* 0x004fe200078e00d6 */
[----:B------:R-:W-:Y:S01]  /*229a0*/  STL [R1+0x834], R13 ;  /* 0x0008340d01007387 */ /* 0x000fe20000100800 */
[----:B------:R-:W-:-:S03]  /*229b0*/  IADD3.X R11, R11, R0, RZ, P4, !PT ;  /* 0x000000000b0b7210 */ /* 0x000fc600027fe4ff */
[----:B------:R1:W-:Y:S04]  /*229c0*/  LDGSTS.E [R5+0xc], desc[UR16][R8.64], P3 ;  /* 0x0000c00008057fae */ /* 0x0003e80009921850 */
[----:B------:R2:W-:Y:S04]  /*229d0*/  STL [R1+0x830], R214 ;  /* 0x000830d601007387 */ /* 0x0005e80000100800 */
[----:B------:R-:W3:Y:S01]  /*229e0*/  LDL.LU R215, [R1+0x84c] ;  /* 0x00084c0001d77983 */ /* 0x000ee20000300800 */
[----:B-1----:R-:W-:Y:S02]  /*229f0*/  IMAD.MOV.U32 R8, RZ, RZ, R12 ;  /* 0x000000ffff087224 */ /* 0x002fe400078e000c */
[----:B------:R-:W-:Y:S01]  /*22a00*/  IMAD.MOV.U32 R9, RZ, RZ, R14 ;  /* 0x000000ffff097224 */ /* 0x000fe200078e000e */
[----:B--2---:R-:W2:Y:S04]  /*22a10*/  LDL.LU R214, [R1+0xbd0] ;  /* 0x000bd00001d67983 */ /* 0x004ea80000300800 */
[----:B------:R-:W4:Y:S04]  /*22a20*/  LDL.LU R13, [R1+0xbd4] ;  /* 0x000bd400010d7983 */ /* 0x000f280000300800 */
[----:B------:R-:W-:Y:S04]  /*22a30*/  STL [R1+0x83c], R12 ;  /* 0x00083c0c01007387 */ /* 0x000fe80000100800 */
[----:B------:R1:W-:Y:S04]  /*22a40*/  STL [R1+0x838], R14 ;  /* 0x0008380e01007387 */ /* 0x0003e80000100800 */
[----:B------:R1:W-:Y:S04]  /*22a50*/  LDGSTS.E [R5+0x400c], desc[UR16][R8.64], P3 ;  /* 0x0400c00008057fae */ /* 0x0003e80009921850 */
[----:B------:R-:W-:Y:S04]  /*22a60*/  STL [R1+0x844], R10 ;  /* 0x0008440a01007387 */ /* 0x000fe80000100800 */
[----:B------:R1:W-:Y:S02]  /*22a70*/  STL [R1+0x840], R11 ;  /* 0x0008400b01007387 */ /* 0x0003e40000100800 */
[----:B-1----:R-:W-:Y:S01]  /*22a80*/  MOV R8, R10 ;  /* 0x0000000a00087202 */ /* 0x002fe20000000f00 */
[----:B------:R-:W-:Y:S01]  /*22a90*/  IMAD.MOV.U32 R9, RZ, RZ, R11 ;  /* 0x000000ffff097224 */ /* 0x000fe200078e000b */
        /* <DEDUP_REMOVED lines=13> */
[----:B------:R-:W-:Y:S03]  /*22b70*/  STL [R1+0x84c], R215 ;  /* 0x00084cd701007387 */ /* 0x000fe60000100800 */
[----:B--2---:R-:W-:Y:S01]  /*22b80*/  IADD3.X R214, R214, R0, RZ, P5, !PT ;  /* 0x00000000d6d67210 */ /* 0x004fe20002ffe4ff */
[----:B------:R-:W-:-:S05]  /*22b90*/  IMAD.X R9, R9, 0x1, R0, P4 ;  /* 0x0000000109097824 */ /* 0x000fca00020e0600 */
        /* <DEDUP_REMOVED lines=42> */
[----:B------:R-:W-:Y:S02]  /*22e40*/  IADD3 R10, P4, R10, R2, RZ ;  /* 0x000000020a0a7210 */ /* 0x000fe40007f9e0ff */
[----:B------:R-:W-:Y:S01]  /*22e50*/  IADD3.X R14, R14, R0, RZ, P2, !PT ;  /* 0x000000000e0e7210 */ /* 0x000fe200017fe4ff */
[----:B-1----:R-:W-:Y:S02]  /*22e60*/  IMAD.MOV.U32 R8, RZ, RZ, R13 ;  /* 0x000000ffff087224 */ /* 0x002fe400078e000d */
[----:B--2---:R-:W-:Y:S01]  /*22e70*/  IMAD.MOV.U32 R9, RZ, RZ, R214 ;  /* 0x000000ffff097224 */ /* 0x004fe200078e00d6 */
[----:B------:R1:W-:Y:S01]  /*22e80*/  STL [R1+0xbf4], R13 ;  /* 0x000bf40d01007387 */ /* 0x0003e20000100800 */
[----:B------:R-:W-:-:S03]  /*22e90*/  IMAD.X R12, R12, 0x1, R0, P4 ;  /* 0x000000010c0c7824 */ /* 0x000fc600020e0600 */
[----:B------:R2:W-:Y:S04]  /*22ea0*/  LDGSTS.E [R5+0x10004], desc[UR16][R8.64], P3 ;  /* 0x1000400008057fae */ /* 0x0005e80009921850 */
[----:B------:R3:W-:Y:S04]  /*22eb0*/  STL [R1+0xbf0], R214 ;  /* 0x000bf0d601007387 */ /* 0x0007e80000100800 */
[----:B-1----:R-:W4:Y:S01]  /*22ec0*/  LDL.LU R13, [R1+0xc0c] ;  /* 0x000c0c00010d7983 */ /* 0x002f220000300800 */
[----:B--2---:R-:W-:Y:S01]  /*22ed0*/  IMAD.MOV.U32 R8, RZ, RZ, R11 ;  /* 0x000000ffff087224 */ /* 0x004fe200078e000b */
[----:B------:R-:W-:-:S02]  /*22ee0*/  MOV R9, R14 ;  /* 0x0000000e00097202 */ /* 0x000fc40000000f00 */
[----:B------:R1:W-:Y:S04]  /*22ef0*/  STL [R1+0xbfc], R11 ;  /* 0x000bfc0b01007387 */ /* 0x0003e80000100800 */
[----:B------:R2:W-:Y:S04]  /*22f00*/  STL [R1+0xbf8], R14 ;  /* 0x000bf80e01007387 */ /* 0x0005e80000100800 */
[----:B------:R-:W-:Y:S04]  /*22f10*/  STL [R1+0xc04], R10 ;  /* 0x000c040a01007387 */ /* 0x000fe80000100800 */
[----:B---3--:R-:W3:Y:S04]  /*22f20*/  LDL.LU R214, [R1+0xc14] ;  /* 0x000c140001d67983 */ /* 0x008ee80000300800 */
[----:B------:R2:W-:Y:S04]  /*22f30*/  LDGSTS.E [R5+0x14004], desc[UR16][R8.64], P3 ;  /* 0x1400400008057fae */ /* 0x0005e80009921850 */
[----:B------:R2:W-:Y:S04]  /*22f40*/  STL [R1+0xc00], R12 ;  /* 0x000c000c01007387 */ /* 0x0005e80000100800 */
[----:B-1----:R-:W3:Y:S01]  /*22f50*/  LDL.LU R11, [R1+0xc1c] ;  /* 0x000c1c00010b7983 */ /* 0x002ee20000300800 */
[----:B--2---:R-:W-:-:S03]  /*22f60*/  IMAD.MOV.U32 R8, RZ, RZ, R10 ;  /* 0x000000ffff087224 */ /* 0x004fc600078e000a */
[----:B------:R-:W2:Y:S01]  /*22f70*/  LDL.LU R215, [R1+0xc10] ;  /* 0x000c100001d77983 */ /* 0x000ea20000300800 */
[----:B------:R-:W-:-:S03]  /*22f80*/  IMAD.MOV.U32 R9, RZ, RZ, R12 ;  /* 0x000000ffff097224 */ /* 0x000fc600078e000c */
[----:B------:R-:W2:Y:S04]  /*22f90*/  LDL.LU R14, [R1+0xc18] ;  /* 0x000c1800010e7983 */ /* 0x000ea80000300800 */
[----:B------:R-:W2:Y:S04]  /*22fa0*/  LDL.LU R12, [R1+0xc20] ;  /* 0x000c2000010c7983 */ /* 0x000ea80000300800 */
[----:B------:R-:W2:Y:S04]  /*22fb0*/  LDL.LU R10, [R1+0xc24] ;  /* 0x000c2400010a7983 */ /* 0x000ea80000300800 */
[----:B------:R1:W-:Y:S04]  /*22fc0*/  LDGSTS.E [R5+0x18004], desc[UR16][R8.64], P3 ;  /* 0x1800400008057fae */ /* 0x0003e80009921850 */
[----:B------:R-:W3:Y:S01]  /*22fd0*/  LDL.LU R9, [R1+0xc08] ;  /* 0x000c080001097983 */ /* 0x000ee20000300800 */
[----:B------:R-:W-:-:S04]  /*22fe0*/  ISETP.GT.AND P2, PT, R6, 0x3e, PT ;  /* 0x0000003e0600780c */ /* 0x000fc80003f44270 */
[----:B-1----:R-:W-:-:S04]  /*22ff0*/  SEL R8, RZ, 0x4, !P2 ;  /* 0x00000004ff087807 */ /* 0x002fc80005000000 */
[----:B------:R-:W-:-:S04]  /*23000*/  SEL R8, R8, RZ, !P0 ;  /* 0x000000ff08087207 */ /* 0x000fc80004000000 */
[----:B------:R-:W-:Y:S02]  /*23010*/  ISETP.NE.U32.AND P2, PT, R8, RZ, PT ;  /* 0x000000ff0800720c */ /* 0x000fe40003f45070 */
[----:B----4-:R-:W-:-:S05]  /*23020*/  IADD3 R13, P4, R13, R2, RZ ;  /* 0x000000020d0d7210 */ /* 0x010fca0007f9e0ff */
[----:B------:R-:W-:Y:S01]  /*23030*/  IMAD.MOV.U32 R8, RZ, RZ, R13 ;  /* 0x000000ffff087224 */ /* 0x000fe200078e000d */
[----:B------:R1:W-:Y:S01]  /*23040*/  STL [R1+0xc0c], R13 ;  /* 0x000c0c0d01007387 */ /* 0x0003e20000100800 */
[----:B---3--:R-:W-:-:S05]  /*23050*/  IADD3.X R9, R9, R0, RZ, P4, !PT ;  /* 0x0000000009097210 */ /* 0x008fca00027fe4ff */
[----:B------:R3:W-:Y:S01]  /*23060*/  LDGSTS.E [R5+0x1c004], desc[UR16][R8.64], P3 ;  /* 0x1c00400008057fae */ /* 0x0007e20009921850 */
[-C--:B------:R-:W-:Y:S02]  /*23070*/  IADD3 R214, P3, R214, R2.reuse, RZ ;  /* 0x00000002d6d67210 */ /* 0x080fe40007f7e0ff */
[----:B------:R-:W-:Y:S01]  /*23080*/  IADD3 R11, P4, R11, R2, RZ ;  /* 0x000000020b0b7210 */ /* 0x000fe20007f9e0ff */
[----:B------:R-:W-:Y:S02]  /*23090*/  STL [R1+0xc08], R9 ;  /* 0x000c080901007387 */ /* 0x000fe40000100800 */
[----:B--2---:R-:W-:Y:S02]  /*230a0*/  IMAD.X R215, R215, 0x1, R0, P3 ;  /* 0x00000001d7d77824 */ /* 0x004fe400018e0600 */
[----:B-1----:R-:W2:Y:S04]  /*230b0*/  LDL.LU R13, [R1+0xc2c] ;  /* 0x000c2c00010d7983 */ /* 0x002ea80000300800 */
[----:B------:R1:W-:Y:S01]  /*230c0*/  STL [R1+0xc14], R214 ;  /* 0x000c14d601007387 */ /* 0x0003e20000100800 */
[----:B---3--:R-:W-:-:S03]  /*230d0*/  IMAD.MOV.U32 R8, RZ, RZ, R214 ;  /* 0x000000ffff087224 */ /* 0x008fc600078e00d6 */
[----:B------:R3:W-:Y:S04]  /*230e0*/  STL [R1+0xc10], R215 ;  /* 0x000c10d701007387 */ /* 0x0007e80000100800 */
[----:B------:R4:W-:Y:S04]  /*230f0*/  STL [R1+0xc1c], R11 ;  /* 0x000c1c0b01007387 */ /* 0x0009e80000100800 */
[----:B-1----:R-:W2:Y:S01]  /*23100*/  LDL.LU R214, [R1+0xc28] ;  /* 0x000c280001d67983 */ /* 0x002ea20000300800 */
[----:B------:R-:W-:Y:S01]  /*23110*/  IADD3 R10, P3, R10, R2, RZ ;  /* 0x000000020a0a7210 */ /* 0x000fe20007f7e0ff */
[----:B------:R-:W-:Y:S01]  /*23120*/  IMAD.MOV.U32 R9, RZ, RZ, R215 ;  /* 0x000000ffff097224 */ /* 0x000fe200078e00d7 */
[----:B------:R-:W-:-:S03]  /*23130*/  IADD3.X R14, R14, R0, RZ, P4, !PT ;  /* 0x000000000e0e7210 */ /* 0x000fc600027fe4ff */
[----:B------:R-:W-:Y:S01]  /*23140*/  IMAD.X R12, R12, 0x1, R0, P3 ;  /* 0x000000010c0c7824 */ /* 0x000fe200018e0600 */
[----:B------:R-:W-:Y:S01]  /*23150*/  ISETP.GT.AND P3, PT, R6, 0x3f, PT ;  /* 0x0000003f0600780c */ /* 0x000fe20003f64270 */
[----:B------:R1:W-:Y:S03]  /*23160*/  LDGSTS.E [R5+0x10008], desc[UR16][R8.64], P2 ;  /* 0x1000800008057fae */ /* 0x0003e60009121850 */
[----:B------:R-:W-:Y:S01]  /*23170*/  SEL R6, RZ, 0x4, !P3 ;  /* 0x00000004ff067807 */ /* 0x000fe20005800000 */
[----:B------:R-:W-:Y:S04]  /*23180*/  STL [R1+0xc18], R14 ;  /* 0x000c180e01007387 */ /* 0x000fe80000100800 */
[----:B---3--:R-:W3:Y:S01]  /*23190*/  LDL.LU R215, [R1+0xc34] ;  /* 0x000c340001d77983 */ /* 0x008ee20000300800 */
[----:B-1----:R-:W-:Y:S01]  /*231a0*/  MOV R8, R11 ;  /* 0x0000000b00087202 */ /* 0x002fe20000000f00 */
[----:B------:R-:W-:-:S02]  /*231b0*/  IMAD.MOV.U32 R9, RZ, RZ, R14 ;  /* 0x000000ffff097224 */ /* 0x000fc400078e000e */
[----:B----4-:R-:W4:Y:S01]  /*231c0*/  LDL.LU R11, [R1+0xc3c] ;  /* 0x000c3c00010b7983 */ /* 0x010f220000300800 */
[----:B------:R-:W-:-:S03]  /*231d0*/  SEL R6, R6, RZ, !P0 ;  /* 0x000000ff06067207 */ /* 0x000fc60004000000 */
[----:B------:R1:W-:Y:S04]  /*231e0*/  LDGSTS.E [R5+0x14008], desc[UR16][R8.64], P2 ;  /* 0x1400800008057fae */ /* 0x0003e80009121850 */
[----:B------:R-:W-:Y:S04]  /*231f0*/  STL [R1+0xc24], R10 ;  /* 0x000c240a01007387 */ /* 0x000fe80000100800 */
[----:B------:R1:W-:Y:S02]  /*23200*/  STL [R1+0xc20], R12 ;  /* 0x000c200c01007387 */ /* 0x0003e40000100800 */
[----:B-1----:R-:W-:Y:S01]  /*23210*/  IMAD.MOV.U32 R9, RZ, RZ, R12 ;  /* 0x000000ffff097224 */ /* 0x002fe200078e000c */
[----:B------:R-:W-:Y:S01]  /*23220*/  MOV R8, R10 ;  /* 0x0000000a00087202 */ /* 0x000fe20000000f00 */
[----:B------:R-:W4:Y:S01]  /*23230*/  LDL.LU R12, [R1+0xc38] ;  /* 0x000c3800010c7983 */ /* 0x000f220000300800 */
[----:B------:R-:W-:-:S03]  /*23240*/  ISETP.NE.U32.AND P3, PT, R6, RZ, PT ;  /* 0x000000ff0600720c */ /* 0x000fc60003f65070 */
[----:B------:R-:W4:Y:S04]  /*23250*/  LDL.LU R14, [R1+0xc44] ;  /* 0x000c4400010e7983 */ /* 0x000f280000300800 */
[----:B------:R-:W4:Y:S04]  /*23260*/  LDL.LU R10, [R1+0xc4c] ;  /* 0x000c4c00010a7983 */ /* 0x000f280000300800 */
[----:B------:R1:W-:Y:S01]  /*23270*/  LDGSTS.E [R5+0x18008], desc[UR16][R8.64], P2 ;  /* 0x1800800008057fae */ /* 0x0003e20009121850 */
[----:B--2---:R-:W-:-:S05]  /*23280*/  IADD3 R13, P4, R13, R2, RZ ;  /* 0x000000020d0d7210 */ /* 0x004fca0007f9e0ff */
[----:B------:R-:W-:Y:S01]  /*23290*/  STL [R1+0xc2c], R13 ;  /* 0x000c2c0d01007387 */ /* 0x000fe20000100800 */
[----:B------:R-:W-:-:S05]  /*232a0*/  IMAD.X R214, R214, 0x1, R0, P4 ;  /* 0x00000001d6d67824 */ /* 0x000fca00020e0600 */
[----:B------:R2:W-:Y:S04]  /*232b0*/  STL [R1+0xc28], R214 ;  /* 0x000c28d601007387 */ /* 0x0005e80000100800 */
[----:B------:R-:W4:Y:S01]  /*232c0*/  LDL.LU R6, [R1+0xc30] ;  /* 0x000c300001067983 */ /* 0x000f220000300800 */
[----:B-1----:R-:W-:Y:S01]  /*232d0*/  IMAD.MOV.U32 R9, RZ, RZ, R214 ;  /* 0x000000ffff097224 */ /* 0x002fe200078e00d6 */
[----:B------:R-:W-:Y:S02]  /*232e0*/  MOV R8, R13 ;  /* 0x0000000d00087202 */ /* 0x000fe40000000f00 */
[----:B--2---:R-:W2:Y:S04]  /*232f0*/  LDL.LU R214, [R1+0xc40] ;  /* 0x000c400001d67983 */ /* 0x004ea80000300800 */
[----:B------:R-:W2:Y:S04]  /*23300*/  LDL.LU R13, [R1+0xc48] ;  /* 0x000c4800010d7983 */ /* 0x000ea80000300800 */
[----:B------:R1:W-:Y:S01]  /*23310*/  LDGSTS.E [R5+0x1c008], desc[UR16][R8.64], P2 ;  /* 0x1c00800008057fae */ /* 0x0003e20009121850 */
[----:B---3--:R-:W-:-:S02]  /*23320*/  IADD3 R215, P2, R215, R2, RZ ;  /* 0x00000002d7d77210 */ /* 0x008fc40007f5e0ff */
[----:B----4-:R-:W-:-:S03]  /*23330*/  IADD3 R11, P4, R11, R2, RZ ;  /* 0x000000020b0b7210 */ /* 0x010fc60007f9e0ff */
[----:B------:R-:W-:Y:S01]  /*23340*/  STL [R1+0xc34], R215 ;  /* 0x000c34d701007387 */ /* 0x000fe20000100800 */
[----:B-1----:R-:W-:Y:S01]  /*23350*/  IMAD.MOV.U32 R8, RZ, RZ, R215 ;  /* 0x000000ffff087224 */ /* 0x002fe200078e00d7 */
[----:B------:R-:W-:Y:S01]  /*23360*/  IADD3.X R12, R12, R0, RZ, P4, !PT ;  /* 0x000000000c0c7210 */ /* 0x000fe200027fe4ff */
[----:B------:R-:W-:-:S04]  /*23370*/  IMAD.X R6, R6, 0x1, R0, P2 ;  /* 0x0000000106067824 */ /* 0x000fc800010e0600 */
[----:B------:R-:W-:Y:S01]  /*23380*/  IMAD.MOV.U32 R9, RZ, RZ, R6 ;  /* 0x000000ffff097224 */ /* 0x000fe200078e0006 */
[----:B------:R-:W-:Y:S04]  /*23390*/  STL [R1+0xc30], R6 ;  /* 0x000c300601007387 */ /* 0x000fe80000100800 */
[----:B------:R1:W-:Y:S04]  /*233a0*/  STL [R1+0xc3c], R11 ;  /* 0x000c3c0b01007387 */ /* 0x0003e80000100800 */
[----:B------:R3:W-:Y:S04]  /*233b0*/  LDGSTS.E [R5+0x1000c], desc[UR16][R8.64], P3 ;  /* 0x1000c00008057fae */ /* 0x0007e80009921850 */
[----:B------:R4:W-:Y:S01]  /*233c0*/  STL [R1+0xc38], R12 ;  /* 0x000c380c01007387 */ /* 0x0009e20000100800 */
[----:B---3--:R-:W-:-:S03]  /*233d0*/  MOV R8, R11 ;  /* 0x0000000b00087202 */ /* 0x008fc60000000f00 */
[----:B-1----:R-:W3:Y:S01]  /*233e0*/  LDL.LU R11, [R1+0xc50] ;  /* 0x000c5000010b7983 */ /* 0x002ee20000300800 */
[----:B------:R-:W-:-:S03]  /*233f0*/  IMAD.MOV.U32 R9, RZ, RZ, R12 ;  /* 0x000000ffff097224 */ /* 0x000fc600078e000c */
[----:B------:R-:W3:Y:S04]  /*23400*/  LDL.LU R6, [R1+0xc54] ;  /* 0x000c540001067983 */ /* 0x000ee80000300800 */
[----:B------:R-:W3:Y:S04]  /*23410*/  LDL.LU R215, [R1+0xc70] ;  /* 0x000c700001d77983 */ /* 0x000ee80000300800 */
[----:B----4-:R-:W4:Y:S01]  /*23420*/  LDL.LU R12, [R1+0xc74] ;  /* 0x000c7400010c7983 */ /* 0x010f220000300800 */
[-C--:B------:R-:W-:Y:S02]  /*23430*/  IADD3 R14, P2, R14, R2.reuse, RZ ;  /* 0x000000020e0e7210 */ /* 0x080fe40007f5e0ff */
[----:B------:R-:W-:Y:S01]  /*23440*/  IADD3 R10, P4, R10, R2, RZ ;  /* 0x000000020a0a7210 */ /* 0x000fe20007f9e0ff */
[----:B------:R1:W-:Y:S02]  /*23450*/  LDGSTS.E [R5+0x1400c], desc[UR16][R8.64], P3 ;  /* 0x1400c00008057fae */ /* 0x0003e40009921850 */
[----:B--2---:R-:W-:Y:S01]  /*23460*/  IMAD.X R214, R214, 0x1, R0, P2 ;  /* 0x00000001d6d67824 */ /* 0x004fe200010e0600 */
[----:B------:R-:W-:Y:S01]  /*23470*/  IADD3.X R13, R13, R0, RZ, P4, !PT ;  /* 0x000000000d0d7210 */ /* 0x000fe200027fe4ff */
[----:B------:R2:W-:Y:S04]  /*23480*/  STL [R1+0xc44], R14 ;  /* 0x000c440e01007387 */ /* 0x0005e80000100800 */
[----:B------:R-:W-:Y:S01]  /*23490*/  STL [R1+0xc40], R214 ;  /* 0x000c40d601007387 */ /* 0x000fe20000100800 */
[----:B-1----:R-:W-:-:S02]  /*234a0*/  IMAD.MOV.U32 R8, RZ, RZ, R14 ;  /* 0x000000ffff087224 */ /* 0x002fc400078e000e */
[----:B------:R-:W-:Y:S01]  /*234b0*/  IMAD.MOV.U32 R9, RZ, RZ, R214 ;  /* 0x000000ffff097224 */ /* 0x000fe200078e00d6 */
[----:B------:R1:W-:Y:S04]  /*234c0*/  STL [R1+0xc4c], R10 ;  /* 0x000c4c0a01007387 */ /* 0x0003e80000100800 */
[----:B------:R1:W-:Y:S04]  /*234d0*/  LDGSTS.E [R5+0x1800c], desc[UR16][R8.64], P3 ;  /* 0x1800c00008057fae */ /* 0x0003e80009921850 */
[----:B------:R1:W-:Y:S04]  /*234e0*/  STL [R1+0xc48], R13 ;  /* 0x000c480d01007387 */ /* 0x0003e80000100800 */
[----:B--2---:R-:W2:Y:S01]  /*234f0*/  LDL.LU R14, [R1+0xc90] ;  /* 0x000c9000010e7983 */ /* 0x004ea20000300800 */
[----:B-1----:R-:W-:Y:S01]  /*23500*/  MOV R8, R10 ;  /* 0x0000000a00087202 */ /* 0x002fe20000000f00 */
[----:B------:R-:W-:-:S02]  /*23510*/  IMAD.MOV.U32 R9, RZ, RZ, R13 ;  /* 0x000000ffff097224 */ /* 0x000fc400078e000d */
[----:B------:R-:W2:Y:S04]  /*23520*/  LDL.LU R10, [R1+0xc94] ;  /* 0x000c9400010a7983 */ /* 0x000ea80000300800 */
[----:B------:R-:W2:Y:S04]  /*23530*/  LDL.LU R214, [R1+0xcb0] ;  /* 0x000cb00001d67983 */ /* 0x000ea80000300800 */
[----:B------:R-:W2:Y:S04]  /*23540*/  LDL.LU R13, [R1+0xcb4] ;  /* 0x000cb400010d7983 */ /* 0x000ea80000300800 */
[----:B------:R1:W-:Y:S01]  /*23550*/  LDGSTS.E [R5+0x1c00c], desc[UR16][R8.64], P3 ;  /* 0x1c00c00008057fae */ /* 0x0003e20009921850 */
[----:B------:R-:W-:-:S03]  /*23560*/  ULEA UR4, UR14, UR12, 0xf ;  /* 0x0000000c0e047291 */ /* 0x000fc6000f8e783f */
[----:B------:R-:W0:Y:S01]  /*23570*/  LDGDEPBAR ;  /* 0x00000000000079af */ /* 0x000e220000000000 */
[----:B-1----:R-:W-:-:S04]  /*23580*/  SEL R5, RZ, 0x4, P1 ;  /* 0x00000004ff057807 */ /* 0x002fc80000800000 */
[----:B------:R-:W-:-:S04]  /*23590*/  SEL R5, R5, RZ, !P0 ;  /* 0x000000ff05057207 */ /* 0x000fc80004000000 */
[----:B------:R-:W-:Y:S01]  /*235a0*/  ISETP.NE.U32.AND P0, PT, R5, RZ, PT ;  /* 0x000000ff0500720c */ /* 0x000fe20003f05070 */
[----:B------:R-:W-:Y:S01]  /*235b0*/  VIADD R5, R16, UR4 ;  /* 0x0000000410057c36 */ /* 0x000fe20008000000 */
[----:B---3--:R-:W-:-:S05]  /*235c0*/  IADD3 R6, P1, R6, R4, RZ ;  /* 0x0000000406067210 */ /* 0x008fca0007f3e0ff */
[----:B------:R-:W-:Y:S01]  /*235d0*/  IMAD.X R11, R11, 0x1, R3, P1 ;  /* 0x000000010b0b7824 */ /* 0x000fe200008e0603 */
[----:B----4-:R-:W-:Y:S01]  /*235e0*/  IADD3 R12, P2, R12, R4, RZ ;  /* 0x000000040c0c7210 */ /* 0x010fe20007f5e0ff */
[----:B------:R1:W-:Y:S03]  /*235f0*/  STL [R1+0xc54], R6 ;  /* 0x000c540601007387 */ /* 0x0003e60000100800 */
[----:B------:R-:W-:Y:S01]  /*23600*/  IADD3.X R215, R215, R3, RZ, P2, !PT ;  /* 0x00000003d7d77210 */ /* 0x000fe200017fe4ff */
[----:B------:R3:W-:Y:S01]  /*23610*/  STL [R1+0xc50], R11 ;  /* 0x000c500b01007387 */ /* 0x0007e20000100800 */
[----:B------:R-:W-:Y:S01]  /*23620*/  IMAD.MOV.U32 R8, RZ, RZ, R6 ;  /* 0x000000ffff087224 */ /* 0x000fe200078e0006 */
[----:B------:R-:W-:Y:S02]  /*23630*/  MOV R9, R11 ;  /* 0x0000000b00097202 */ /* 0x000fe40000000f00 */
[----:B------:R4:W-:Y:S04]  /*23640*/  STL [R1+0xc74], R12 ;  /* 0x000c740c01007387 */ /* 0x0009e80000100800 */
[----:B------:R4:W-:Y:S04]  /*23650*/  STL [R1+0xc70], R215 ;  /* 0x000c70d701007387 */ /* 0x0009e80000100800 */
[----:B-1----:R-:W2:Y:S04]  /*23660*/  LDL.LU R6, [R1+0xcd4] ;  /* 0x000cd40001067983 */ /* 0x002ea80000300800 */
[----:B------:R1:W-:Y:S04]  /*23670*/  LDGSTS.E [R5+0x60000], desc[UR16][R8.64], P0 ;  /* 0x6000000008057fae */ /* 0x0003e80008121850 */
[----:B---3--:R-:W3:Y:S01]  /*23680*/  LDL.LU R11, [R1+0xcf4] ;  /* 0x000cf400010b7983 */ /* 0x008ee20000300800 */
[----:B-1----:R-:W-:-:S03]  /*23690*/  IMAD.MOV.U32 R8, RZ, RZ, R12 ;  /* 0x000000ffff087224 */ /* 0x002fc600078e000c */
[----:B----4-:R-:W4:Y:S01]  /*236a0*/  LDL.LU R12, [R1+0xcd0] ;  /* 0x000cd000010c7983 */ /* 0x010f220000300800 */
[----:B------:R-:W-:-:S03]  /*236b0*/  IMAD.MOV.U32 R9, RZ, RZ, R215 ;  /* 0x000000ffff097224 */ /* 0x000fc600078e00d7 */
[----:B------:R-:W4:Y:S01]  /*236c0*/  LDL.LU R215, [R1+0xcf0] ;  /* 0x000cf00001d77983 */ /* 0x000f220000300800 */
[----:B--2---:R-:W-:-:S03]  /*236d0*/  IADD3 R10, P1, R10, R4, RZ ;  /* 0x000000040a0a7210 */ /* 0x004fc60007f3e0ff */
[----:B------:R1:W-:Y:S01]  /*236e0*/  LDGSTS.E [R5+0x60400], desc[UR16][R8.64], P0 ;  /* 0x6040000008057fae */ /* 0x0003e20008121850 */
[----:B------:R-:W-:Y:S02]  /*236f0*/  IADD3.X R14, R14, R3, RZ, P1, !PT ;  /* 0x000000030e0e7210 */ /* 0x000fe40000ffe4ff */
[----:B------:R-:W-:Y:S01]  /*23700*/  IADD3 R13, P2, R13, R4, RZ ;  /* 0x000000040d0d7210 */ /* 0x000fe20007f5e0ff */
[----:B------:R2:W-:Y:S04]  /*23710*/  STL [R1+0xc94], R10 ;  /* 0x000c940a01007387 */ /* 0x0005e80000100800 */
[----:B------:R-:W-:Y:S01]  /*23720*/  IMAD.X R214, R214, 0x1, R3, P2 ;  /* 0x00000001d6d67824 */ /* 0x000fe200010e0603 */
[----:B------:R2:W-:Y:S01]  /*23730*/  STL [R1+0xc90], R14 ;  /* 0x000c900e01007387 */ /* 0x0005e20000100800 */
[----:B-1----:R-:W-:Y:S01]  /*23740*/  IMAD.MOV.U32 R8, RZ, RZ, R10 ;  /* 0x000000ffff087224 */ /* 0x002fe200078e000a */
[----:B------:R-:W-:-:S02]  /*23750*/  MOV R9, R14 ;  /* 0x0000000e00097202 */ /* 0x000fc40000000f00 */
[----:B------:R1:W-:Y:S04]  /*23760*/  STL [R1+0xcb4], R13 ;  /* 0x000cb40d01007387 */ /* 0x0003e80000100800 */
[----:B--2---:R-:W2:Y:S04]  /*23770*/  LDL.LU R10, [R1+0xd14] ;  /* 0x000d1400010a7983 */ /* 0x004ea80000300800 */
[----:B------:R1:W-:Y:S04]  /*23780*/  STL [R1+0xcb0], R214 ;  /* 0x000cb0d601007387 */ /* 0x0003e80000100800 */
[----:B------:R1:W-:Y:S04]  /*23790*/  LDGSTS.E [R5+0x60800], desc[UR16][R8.64], P0 ;  /* 0x6080000008057fae */ /* 0x0003e80008121850 */
[----:B------:R-:W2:Y:S01]  /*237a0*/  LDL.LU R14, [R1+0xd34] ;  /* 0x000d3400010e7983 */ /* 0x000ea20000300800 */
[----:B-1----:R-:W-:-:S03]  /*237b0*/  IMAD.MOV.U32 R8, RZ, RZ, R13 ;  /* 0x000000ffff087224 */ /* 0x002fc600078e000d */
[----:B------:R-:W2:Y:S01]  /*237c0*/  LDL.LU R13, [R1+0xd10] ;  /* 0x000d1000010d7983 */ /* 0x000ea20000300800 */
[----:B------:R-:W-:-:S03]  /*237d0*/  IMAD.MOV.U32 R9, RZ, RZ, R214 ;  /* 0x000000ffff097224 */ /* 0x000fc600078e00d6 */
[----:B------:R-:W2:Y:S04]  /*237e0*/  LDL.LU R214, [R1+0xd30] ;  /* 0x000d300001d67983 */ /* 0x000ea80000300800 */
[----:B------:R1:W-:Y:S01]  /*237f0*/  LDGSTS.E [R5+0x60c00], desc[UR16][R8.64], P0 ;  /* 0x60c0000008057fae */ /* 0x0003e20008121850 */
[-C--:B------:R-:W-:Y:S02]  /*23800*/  IADD3 R6, P1, R6, R4.reuse, RZ ;  /* 0x0000000406067210 */ /* 0x080fe40007f3e0ff */
[----:B---3--:R-:W-:-:S03]  /*23810*/  IADD3 R11, P2, R11, R4, RZ ;  /* 0x000000040b0b7210 */ /* 0x008fc60007f5e0ff */
[----:B------:R3:W-:Y:S01]  /*23820*/  STL [R1+0xcd4], R6 ;  /* 0x000cd40601007387 */ /* 0x0007e20000100800 */
[----:B-1----:R-:W-:Y:S01]  /*23830*/  IMAD.MOV.U32 R8, RZ, RZ, R6 ;  /* 0x000000ffff087224 */ /* 0x002fe200078e0006 */
[----:B----4-:R-:W-:Y:S01]  /*23840*/  IADD3.X R12, R12, R3, RZ, P1, !PT ;  /* 0x000000030c0c7210 */ /* 0x010fe20000ffe4ff */
[----:B------:R-:W-:-:S03]  /*23850*/  IMAD.X R215, R215, 0x1, R3, P2 ;  /* 0x00000001d7d77824 */ /* 0x000fc600010e0603 */
[----:B------:R-:W-:Y:S01]  /*23860*/  MOV R9, R12 ;  /* 0x0000000c00097202 */ /* 0x000fe20000000f00 */
[----:B------:R1:W-:Y:S04]  /*23870*/  STL [R1+0xcd0], R12 ;  /* 0x000cd00c01007387 */ /* 0x0003e80000100800 */
[----:B------:R4:W-:Y:S04]  /*23880*/  STL [R1+0xcf4], R11 ;  /* 0x000cf40b01007387 */ /* 0x0009e80000100800 */
[----:B---3--:R-:W3:Y:S04]  /*23890*/  LDL.LU R6, [R1+0xd54] ;  /* 0x000d540001067983 */ /* 0x008ee80000300800 */
[----:B------:R4:W-:Y:S04]  /*238a0*/  STL [R1+0xcf0], R215 ;  /* 0x000cf0d701007387 */ /* 0x0009e80000100800 */
[----:B------:R4:W-:Y:S04]  /*238b0*/  LDGSTS.E [R5+0x61000], desc[UR16][R8.64], P0 ;  /* 0x6100000008057fae */ /* 0x0009e80008121850 */
[----:B-1----:R-:W3:Y:S01]  /*238c0*/  LDL.LU R12, [R1+0xd74] ;  /* 0x000d7400010c7983 */ /* 0x002ee20000300800 */
[----:B----4-:R-:W-:-:S03]  /*238d0*/  IMAD.MOV.U32 R8, RZ, RZ, R11 ;  /* 0x000000ffff087224 */ /* 0x010fc600078e000b */
[----:B------:R-:W4:Y:S01]  /*238e0*/  LDL.LU R11, [R1+0xd50] ;  /* 0x000d5000010b7983 */ /* 0x000f220000300800 */
[----:B------:R-:W-:-:S03]  /*238f0*/  IMAD.MOV.U32 R9, RZ, RZ, R215 ;  /* 0x000000ffff097224 */ /* 0x000fc600078e00d7 */
[----:B------:R-:W4:Y:S01]  /*23900*/  LDL.LU R215, [R1+0xd70] ;  /* 0x000d700001d77983 */ /* 0x000f220000300800 */
[-C--:B--2---:R-:W-:Y:S02]  /*23910*/  IADD3 R10, P1, R10, R4.reuse, RZ ;  /* 0x000000040a0a7210 */ /* 0x084fe40007f3e0ff */
[----:B------:R-:W-:Y:S01]  /*23920*/  IADD3 R14, P2, R14, R4, RZ ;  /* 0x000000040e0e7210 */ /* 0x000fe20007f5e0ff */
[----:B------:R1:W-:Y:S01]  /*23930*/  LDGSTS.E [R5+0x61400], desc[UR16][R8.64], P0 ;  /* 0x6140000008057fae */ /* 0x0003e20008121850 */
[----:B------:R-:W-:-:S03]  /*23940*/  IADD3.X R13, R13, R3, RZ, P1, !PT ;  /* 0x000000030d0d7210 */ /* 0x000fc60000ffe4ff */
[----:B------:R2:W-:Y:S01]  /*23950*/  STL [R1+0xd14], R10 ;  /* 0x000d140a01007387 */ /* 0x0005e20000100800 */
[----:B------:R-:W-:-:S03]  /*23960*/  IMAD.X R214, R214, 0x1, R3, P2 ;  /* 0x00000001d6d67824 */ /* 0x000fc600010e0603 */
[----:B------:R2:W-:Y:S01]  /*23970*/  STL [R1+0xd10], R13 ;  /* 0x000d100d01007387 */ /* 0x0005e20000100800 */
[----:B-1----:R-:W-:Y:S01]  /*23980*/  IMAD.MOV.U32 R8, RZ, RZ, R10 ;  /* 0x000000ffff087224 */ /* 0x002fe200078e000a */
[----:B------:R-:W-:Y:S02]  /*23990*/  MOV R9, R13 ;  /* 0x0000000d00097202 */ /* 0x000fe40000000f00 */
        /* <DEDUP_REMOVED lines=10> */
[----:B---3--:R-:W-:-:S05]  /*23a40*/  IADD3 R6, P1, R6, R4, RZ ;  /* 0x0000000406067210 */ /* 0x008fca0007f3e0ff */
[----:B------:R3:W-:Y:S01]  /*23a50*/  STL [R1+0xd54], R6 ;  /* 0x000d540601007387 */ /* 0x0007e20000100800 */
[----:B-1----:R-:W-:Y:S01]  /*23a60*/  IMAD.MOV.U32 R8, RZ, RZ, R6 ;  /* 0x000000ffff087224 */ /* 0x002fe200078e0006 */
[----:B------:R-:W-:Y:S02]  /*23a70*/  IADD3 R12, P2, R12, R4, RZ ;  /* 0x000000040c0c7210 */ /* 0x000fe40007f5e0ff */
[----:B----4-:R-:W-:-:S03]  /*23a80*/  IADD3.X R11, R11, R3, RZ, P1, !PT ;  /* 0x000000030b0b7210 */ /* 0x010fc60000ffe4ff */
[----:B------:R-:W-:Y:S01]  /*23a90*/  IMAD.X R215, R215, 0x1, R3, P2 ;  /* 0x00000001d7d77824 */ /* 0x000fe200010e0603 */
        /* <DEDUP_REMOVED lines=15> */
[----:B------:R-:W-:Y:S01]  /*23b90*/  STL [R1+0xd94], R10 ;  /* 0x000d940a01007387 */ /* 0x000fe20000100800 */
[----:B------:R-:W-:-:S03]  /*23ba0*/  IMAD.X R214, R214, 0x1, R3, P2 ;  /* 0x00000001d6d67824 */ /* 0x000fc600010e0603 */
[----:B------:R2:W-:Y:S01]  /*23bb0*/  STL [R1+0xd90], R14 ;  /* 0x000d900e01007387 */ /* 0x0005e20000100800 */
[----:B-1----:R-:W-:Y:S01]  /*23bc0*/  IMAD.MOV.U32 R8, RZ, RZ, R10 ;  /* 0x000000ffff087224 */ /* 0x002fe200078e000a */
[----:B------:R-:W-:Y:S02]  /*23bd0*/  MOV R9, R14 ;  /* 0x0000000e00097202 */ /* 0x000fe40000000f00 */
[----:B------:R-:W-:Y:S04]  /*23be0*/  STL [R1+0xdb4], R13 ;  /* 0x000db40d01007387 */ /* 0x000fe80000100800 */
[----:B------:R1:W-:Y:S04]  /*23bf0*/  LDGSTS.E [R5+0x62800], desc[UR16][R8.64], P0 ;  /* 0x6280000008057fae */ /* 0x0003e80008121850 */
[----:B--2---:R-:W2:Y:S04]  /*23c00*/  LDL.LU R14, [R1+0xe14] ;  /* 0x000e1400010e7983 */ /* 0x004ea80000300800 */
[----:B------:R1:W-:Y:S04]  /*23c10*/  STL [R1+0xdb0], R214 ;  /* 0x000db0d601007387 */ /* 0x0003e80000100800 */
[----:B------:R-:W2:Y:S01]  /*23c20*/  LDL.LU R10, [R1+0xe34] ;  /* 0x000e3400010a7983 */ /* 0x000ea20000300800 */
[----:B-1----:R-:W-:-:S02]  /*23c30*/  IMAD.MOV.U32 R9, RZ, RZ, R214 ;  /* 0x000000ffff097224 */ /* 0x002fc400078e00d6 */
[----:B------:R-:W-:Y:S01]  /*23c40*/  IMAD.MOV.U32 R8, RZ, RZ, R13 ;  /* 0x000000ffff087224 */ /* 0x000fe200078e000d */
[----:B------:R-:W2:Y:S04]  /*23c50*/  LDL.LU R214, [R1+0xe10] ;  /* 0x000e100001d67983 */ /* 0x000ea80000300800 */
        /* <DEDUP_REMOVED lines=23> */
[----:B------:R-:W-:Y:S01]  /*23dd0*/  IMAD.X R13, R13, 0x1, R3, P2 ;  /* 0x000000010d0d7824 */ /* 0x000fe200010e0603 */
[----:B------:R2:W-:Y:S04]  /*23de0*/  STL [R1+0xe14], R14 ;  /* 0x000e140e01007387 */ /* 0x0005e80000100800 */
[----:B------:R-:W-:Y:S01]  /*23df0*/  STL [R1+0xe10], R214 ;  /* 0x000e10d601007387 */ /* 0x000fe20000100800 */
[----:B-1----:R-:W-:Y:S01]  /*23e00*/  IMAD.MOV.U32 R8, RZ, RZ, R14 ;  /* 0x000000ffff087224 */ /* 0x002fe200078e000e */
[----:B------:R-:W-:Y:S02]  /*23e10*/  MOV R9, R214 ;  /* 0x000000d600097202 */ /* 0x000fe40000000f00 */
[----:B------:R1:W-:Y:S04]  /*23e20*/  STL [R1+0xe34], R10 ;  /* 0x000e340a01007387 */ /* 0x0003e80000100800 */
[----:B------:R1:W-:Y:S04]  /*23e30*/  LDGSTS.E [R5+0x63800], desc[UR16][R8.64], P0 ;  /* 0x6380000008057fae */ /* 0x0003e80008121850 */
[----:B------:R1:W-:Y:S04]  /*23e40*/  STL [R1+0xe30], R13 ;  /* 0x000e300d01007387 */ /* 0x0003e80000100800 */
[----:B--2---:R-:W2:Y:S01]  /*23e50*/  LDL.LU R14, [R1+0xc98] ;  /* 0x000c9800010e7983 */ /* 0x004ea20000300800 */
[----:B-1----:R-:W-:-:S03]  /*23e60*/  IMAD.MOV.U32 R8, RZ, RZ, R10 ;  /* 0x000000ffff087224 */ /* 0x002fc600078e000a */
[----:B------:R-:W2:Y:S01]  /*23e70*/  LDL.LU R10, [R1+0xc9c] ;  /* 0x000c9c00010a7983 */ /* 0x000ea20000300800 */
[----:B------:R-:W-:-:S03]  /*23e80*/  IMAD.MOV.U32 R9, RZ, RZ, R13 ;  /* 0x000000ffff097224 */ /* 0x000fc600078e000d */
[----:B------:R-:W2:Y:S04]  /*23e90*/  LDL.LU R214, [R1+0xcb8] ;  /* 0x000cb80001d67983 */ /* 0x000ea80000300800 */
[----:B------:R-:W2:Y:S04]  /*23ea0*/  LDL.LU R13, [R1+0xcbc] ;  /* 0x000cbc00010d7983 */ /* 0x000ea80000300800 */
[----:B------:R1:W-:Y:S02]  /*23eb0*/  LDGSTS.E [R5+0x63c00], desc[UR16][R8.64], P0 ;  /* 0x63c0000008057fae */ /* 0x0003e40008121850 */
[----:B-1----:R-:W-:-:S05]  /*23ec0*/  LOP3.LUT R5, R16, 0x20, RZ, 0x3c, !PT ;  /* 0x0000002010057812 */ /* 0x002fca00078e3cff */
[----:B------:R-:W-:Y:S01]  /*23ed0*/  VIADD R5, R5, UR4 ;  /* 0x0000000405057c36 */ /* 0x000fe20008000000 */
[----:B---3--:R-:W-:-:S04]  /*23ee0*/  IADD3 R6, P1, R6, R4, RZ ;  /* 0x0000000406067210 */ /* 0x008fc80007f3e0ff */
[----:B------:R-:W-:Y:S01]  /*23ef0*/  MOV R8, R6 ;  /* 0x0000000600087202 */ /* 0x000fe20000000f00 */
[----:B------:R1:W-:Y:S01]  /*23f00*/  STL [R1+0xc5c], R6 ;  /* 0x000c5c0601007387 */ /* 0x0003e20000100800 */
[----:B------:R-:W-:-:S05]  /*23f10*/  IADD3 R12, P2, R12, R4, RZ ;  /* 0x000000040c0c7210 */ /* 0x000fca0007f5e0ff */
[----:B------:R-:W-:Y:S01]  /*23f20*/  STL [R1+0xc7c], R12 ;  /* 0x000c7c0c01007387 */ /* 0x000fe20000100800 */
[----:B----4-:R-:W-:Y:S01]  /*23f30*/  IADD3.X R11, R11, R3, RZ, P1, !PT ;  /* 0x000000030b0b7210 */ /* 0x010fe20000ffe4ff */
[----:B------:R-:W-:-:S04]  /*23f40*/  IMAD.X R215, R215, 0x1, R3, P2 ;  /* 0x00000001d7d77824 */ /* 0x000fc800010e0603 */
[----:B------:R3:W-:Y:S01]  /*23f50*/  STL [R1+0xc58], R11 ;  /* 0x000c580b01007387 */ /* 0x0007e20000100800 */
[----:B------:R-:W-:-:S03]  /*23f60*/  IMAD.MOV.U32 R9, RZ, RZ, R11 ;  /* 0x000000ffff097224 */ /* 0x000fc600078e000b */
[----:B-1----:R-:W4:Y:S04]  /*23f70*/  LDL.LU R6, [R1+0xcdc] ;  /* 0x000cdc0001067983 */ /* 0x002f280000300800 */
[----:B------:R1:W-:Y:S04]  /*23f80*/  LDGSTS.E [R5+0x60100], desc[UR16][R8.64], P0 ;  /* 0x6010000008057fae */ /* 0x0003e80008121850 */
[----:B---3--:R-:W3:Y:S04]  /*23f90*/  LDL.LU R11, [R1+0xcfc] ;  /* 0x000cfc00010b7983 */ /* 0x008ee80000300800 */
[----:B------:R1:W-:Y:S02]  /*23fa0*/  STL [R1+0xc78], R215 ;  /* 0x000c78d701007387 */ /* 0x0003e40000100800 */
[----:B-1----:R-:W-:-:S02]  /*23fb0*/  IMAD.MOV.U32 R8, RZ, RZ, R12 ;  /* 0x000000ffff087224 */ /* 0x002fc400078e000c */
[----:B------:R-:W3:Y:S01]  /*23fc0*/  LDL.LU R12, [R1+0xcd8] ;  /* 0x000cd800010c7983 */ /* 0x000ee20000300800 */
[----:B------:R-:W-:-:S03]  /*23fd0*/  MOV R9, R215 ;  /* 0x000000d700097202 */ /* 0x000fc60000000f00 */
[----:B------:R-:W3:Y:S04]  /*23fe0*/  LDL.LU R215, [R1+0xcf8] ;  /* 0x000cf80001d77983 */ /* 0x000ee80000300800 */
[----:B------:R1:W-:Y:S01]  /*23ff0*/  LDGSTS.E [R5+0x60500], desc[UR16][R8.64], P0 ;  /* 0x6050000008057fae */ /* 0x0003e20008121850 */
[----:B--2---:R-:W-:-:S05]  /*24000*/  IADD3 R10, P1, R10, R4, RZ ;  /* 0x000000040a0a7210 */ /* 0x004fca0007f3e0ff */
[--C-:B------:R-:W-:Y:S01]  /*24010*/  IMAD.X R14, R14, 0x1, R3.reuse, P1 ;  /* 0x000000010e0e7824 */ /* 0x100fe200008e0603 */
[----:B------:R-:W-:Y:S01]  /*24020*/  IADD3 R13, P2, R13, R4, RZ ;  /* 0x000000040d0d7210 */ /* 0x000fe20007f5e0ff */
[----:B------:R2:W-:Y:S01]  /*24030*/  STL [R1+0xc9c], R10 ;  /* 0x000c9c0a01007387 */ /* 0x0005e20000100800 */
[----:B-1----:R-:W-:Y:S01]  /*24040*/  MOV R8, R10 ;  /* 0x0000000a00087202 */ /* 0x002fe20000000f00 */
[----:B------:R-:W-:Y:S02]  /*24050*/  IMAD.MOV.U32 R9, RZ, RZ, R14 ;  /* 0x000000ffff097224 */ /* 0x000fe400078e000e */
[----:B------:R-:W-:Y:S01]  /*24060*/  IMAD.X R214, R214, 0x1, R3, P2 ;  /* 0x00000001d6d67824 */ /* 0x000fe200010e0603 */
[----:B------:R1:W-:Y:S04]  /*24070*/  STL [R1+0xc98], R14 ;  /* 0x000c980e01007387 */ /* 0x0003e80000100800 */
[----:B------:R1:W-:Y:S04]  /*24080*/  STL [R1+0xcbc], R13 ;  /* 0x000cbc0d01007387 */ /* 0x0003e80000100800 */
[----:B--2---:R-:W2:Y:S04]  /*24090*/  LDL.LU R10, [R1+0xd1c] ;  /* 0x000d1c00010a7983 */ /* 0x004ea80000300800 */
[----:B------:R1:W-:Y:S04]  /*240a0*/  STL [R1+0xcb8], R214 ;  /* 0x000cb8d601007387 */ /* 0x0003e80000100800 */
[----:B------:R1:W-:Y:S04]  /*240b0*/  LDGSTS.E [R5+0x60900], desc[UR16][R8.64], P0 ;  /* 0x6090000008057fae */ /* 0x0003e80008121850 */
[----:B-1----:R-:W2:Y:S01]  /*240c0*/  LDL.LU R14, [R1+0xd3c] ;  /* 0x000d3c00010e7983 */ /* 0x002ea20000300800 */
[----:B------:R-:W-:-:S03]  /*240d0*/  IMAD.MOV.U32 R8, RZ, RZ, R13 ;  /* 0x000000ffff087224 */ /* 0x000fc600078e000d */
[----:B------:R-:W2:Y:S01]  /*240e0*/  LDL.LU R13, [R1+0xd18] ;  /* 0x000d1800010d7983 */ /* 0x000ea20000300800 */
[----:B------:R-:W-:-:S03]  /*240f0*/  MOV R9, R214 ;  /* 0x000000d600097202 */ /* 0x000fc60000000f00 */
[----:B------:R-:W2:Y:S04]  /*24100*/  LDL.LU R214, [R1+0xd38] ;  /* 0x000d380001d67983 */ /* 0x000ea80000300800 */
[----:B------:R1:W-:Y:S01]  /*24110*/  LDGSTS.E [R5+0x60d00], desc[UR16][R8.64], P0 ;  /* 0x60d0000008057fae */ /* 0x0003e20008121850 */
[-C--:B----4-:R-:W-:Y:S02]  /*24120*/  IADD3 R6, P1, R6, R4.reuse, RZ ;  /* 0x0000000406067210 */ /* 0x090fe40007f3e0ff */
[----:B---3--:R-:W-:-:S03]  /*24130*/  IADD3 R11, P2, R11, R4, RZ ;  /* 0x000000040b0b7210 */ /* 0x008fc60007f5e0ff */
[----:B------:R3:W-:Y:S01]  /*24140*/  STL [R1+0xcdc], R6 ;  /* 0x000cdc0601007387 */ /* 0x0007e20000100800 */
[----:B-1----:R-:W-:Y:S01]  /*24150*/  MOV R8, R6 ;  /* 0x0000000600087202 */ /* 0x002fe20000000f00 */
[--C-:B------:R-:W-:Y:S02]  /*24160*/  IMAD.X R12, R12, 0x1, R3.reuse, P1 ;  /* 0x000000010c0c7824 */ /* 0x100fe400008e0603 */
[----:B------:R-:W-:-:S03]  /*24170*/  IMAD.X R215, R215, 0x1, R3, P2 ;  /* 0x00000001d7d77824 */ /* 0x000fc600010e0603 */
[----:B------:R1:W-:Y:S01]  /*24180*/  STL [R1+0xcd8], R12 ;  /* 0x000cd80c01007387 */ /* 0x0003e20000100800 */
[----:B------:R-:W-:-:S03]  /*24190*/  IMAD.MOV.U32 R9, RZ, RZ, R12 ;  /* 0x000000ffff097224 */ /* 0x000fc600078e000c */
[----:B------:R4:W-:Y:S04]  /*241a0*/  STL [R1+0xcfc], R11 ;  /* 0x000cfc0b01007387 */ /* 0x0009e80000100800 */
[----:B---3--:R-:W3:Y:S04]  /*241b0*/  LDL.LU R6, [R1+0xd5c] ;  /* 0x000d5c0001067983 */ /* 0x008ee80000300800 */
[----:B------:R4:W-:Y:S04]  /*241c0*/  STL [R1+0xcf8], R215 ;  /* 0x000cf8d701007387 */ /* 0x0009e80000100800 */
[----:B------:R4:W-:Y:S04]  /*241d0*/  LDGSTS.E [R5+0x61100], desc[UR16][R8.64], P0 ;  /* 0x6110000008057fae */ /* 0x0009e80008121850 */
[----:B-1----:R-:W3:Y:S01]  /*241e0*/  LDL.LU R12, [R1+0xd7c] ;  /* 0x000d7c00010c7983 */ /* 0x002ee20000300800 */
[----:B----4-:R-:W-:-:S03]  /*241f0*/  IMAD.MOV.U32 R8, RZ, RZ, R11 ;  /* 0x000000ffff087224 */ /* 0x010fc600078e000b */
[----:B------:R-:W4:Y:S01]  /*24200*/  LDL.LU R11, [R1+0xd58] ;  /* 0x000d5800010b7983 */ /* 0x000f220000300800 */
[----:B------:R-:W-:-:S03]  /*24210*/  MOV R9, R215 ;  /* 0x000000d700097202 */ /* 0x000fc60000000f00 */
[----:B------:R-:W4:Y:S01]  /*24220*/  LDL.LU R215, [R1+0xd78] ;  /* 0x000d780001d77983 */ /* 0x000f220000300800 */
[----:B--2---:R-:W-:-:S03]  /*24230*/  IADD3 R10, P1, R10, R4, RZ ;  /* 0x000000040a0a7210 */ /* 0x004fc60007f3e0ff */
[----:B------:R1:W-:Y:S01]  /*24240*/  LDGSTS.E [R5+0x61500], desc[UR16][R8.64], P0 ;  /* 0x6150000008057fae */ /* 0x0003e20008121850 */
[----:B------:R-:W-:-:S03]  /*24250*/  IADD3 R14, P2, R14, R4, RZ ;  /* 0x000000040e0e7210 */ /* 0x000fc60007f5e0ff */
[----:B------:R2:W-:Y:S01]  /*24260*/  STL [R1+0xd1c], R10 ;  /* 0x000d1c0a01007387 */ /* 0x0005e20000100800 */
[--C-:B------:R-:W-:Y:S01]  /*24270*/  IMAD.X R13, R13, 0x1, R3.reuse, P1 ;  /* 0x000000010d0d7824 */ /* 0x100fe200008e0603 */
[----:B-1----:R-:W-:Y:S01]  /*24280*/  MOV R8, R10 ;  /* 0x0000000a00087202 */ /* 0x002fe20000000f00 */
[----:B------:R-:W-:-:S03]  /*24290*/  IMAD.X R214, R214, 0x1, R3, P2 ;  /* 0x00000001d6d67824 */ /* 0x000fc600010e0603 */
[----:B------:R1:W-:Y:S01]  /*242a0*/  STL [R1+0xd18], R13 ;  /* 0x000d180d01007387 */ /* 0x0003e20000100800 */
[----:B------:R-:W-:-:S03]  /*242b0*/  IMAD.MOV.U32 R9, RZ, RZ, R13 ;  /* 0x000000ffff097224 */ /* 0x000fc600078e000d */
        /* <DEDUP_REMOVED lines=10> */
[----:B---3--:R-:W-:-:S04]  /*24360*/  IADD3 R6, P1, R6, R4, RZ ;  /* 0x0000000406067210 */ /* 0x008fc80007f3e0ff */
[----:B-1----:R-:W-:Y:S01]  /*24370*/  MOV R8, R6 ;  /* 0x0000000600087202 */ /* 0x002fe20000000f00 */
[----:B------:R1:W-:Y:S01]  /*24380*/  STL [R1+0xd5c], R6 ;  /* 0x000d5c0601007387 */ /* 0x0003e20000100800 */
[----:B------:R-:W-:Y:S01]  /*24390*/  IADD3 R12, P2, R12, R4, RZ ;  /* 0x000000040c0c7210 */ /* 0x000fe20007f5e0ff */
[----:B----4-:R-:W-:-:S04]  /*243a0*/  IMAD.X R11, R11, 0x1, R3, P1 ;  /* 0x000000010b0b7824 */ /* 0x010fc800008e0603 */
[----:B------:R-:W-:Y:S01]  /*243b0*/  IMAD.X R215, R215, 0x1, R3, P2 ;  /* 0x00000001d7d77824 */ /* 0x000fe200010e0603 */
[----:B------:R3:W-:Y:S01]  /*243c0*/  STL [R1+0xd58], R11 ;  /* 0x000d580b01007387 */ /* 0x0007e20000100800 */
[----:B------:R-:W-:-:S03]  /*243d0*/  IMAD.MOV.U32 R9, RZ, RZ, R11 ;  /* 0x000000ffff097224 */ /* 0x000fc600078e000b */
[----:B------:R4:W-:Y:S04]  /*243e0*/  STL [R1+0xd7c], R12 ;  /* 0x000d7c0c01007387 */ /* 0x0009e80000100800 */
[----:B-1----:R-:W2:Y:S04]  /*243f0*/  LDL.LU R6, [R1+0xddc] ;  /* 0x000ddc0001067983 */ /* 0x002ea80000300800 */
[----:B------:R1:W-:Y:S04]  /*24400*/  STL [R1+0xd78], R215 ;  /* 0x000d78d701007387 */ /* 0x0003e80000100800 */
[----:B------:R4:W-:Y:S04]  /*24410*/  LDGSTS.E [R5+0x62100], desc[UR16][R8.64], P0 ;  /* 0x6210000008057fae */ /* 0x0009e80008121850 */
[----:B---3--:R-:W3:Y:S01]  /*24420*/  LDL.LU R11, [R1+0xdfc] ;  /* 0x000dfc00010b7983 */ /* 0x008ee20000300800 */
[----:B----4-:R-:W-:-:S03]  /*24430*/  IMAD.MOV.U32 R8, RZ, RZ, R12 ;  /* 0x000000ffff087224 */ /* 0x010fc600078e000c */
[----:B------:R-:W4:Y:S01]  /*24440*/  LDL.LU R12, [R1+0xdd8] ;  /* 0x000dd800010c7983 */ /* 0x000f220000300800 */
[----:B------:R-:W-:-:S03]  /*24450*/  MOV R9, R215 ;  /* 0x000000d700097202 */ /* 0x000fc60000000f00 */
[----:B-1----:R-:W4:Y:S01]  /*24460*/  LDL.LU R215, [R1+0xdf8] ;  /* 0x000df80001d77983 */ /* 0x002f220000300800 */
[----:B--2---:R-:W-:-:S03]  /*24470*/  IADD3 R10, P1, R10, R4, RZ ;  /* 0x000000040a0a7210 */ /* 0x004fc60007f3e0ff */
[----:B------:R1:W-:Y:S01]  /*24480*/  LDGSTS.E [R5+0x62500], desc[UR16][R8.64], P0 ;  /* 0x6250000008057fae */ /* 0x0003e20008121850 */
[----:B------:R-:W-:-:S03]  /*24490*/  IADD3 R13, P2, R13, R4, RZ ;  /* 0x000000040d0d7210 */ /* 0x000fc60007f5e0ff */
[----:B------:R-:W-:Y:S01]  /*244a0*/  STL [R1+0xd9c], R10 ;  /* 0x000d9c0a01007387 */ /* 0x000fe20000100800 */
[--C-:B------:R-:W-:Y:S01]  /*244b0*/  IMAD.X R14, R14, 0x1, R3.reuse, P1 ;  /* 0x000000010e0e7824 */ /* 0x100fe200008e0603 */
[----:B-1----:R-:W-:Y:S01]  /*244c0*/  MOV R8, R10 ;  /* 0x0000000a00087202 */ /* 0x002fe20000000f00 */
[----:B------:R-:W-:-:S03]  /*244d0*/  IMAD.X R214, R214, 0x1, R3, P2 ;  /* 0x00000001d6d67824 */ /* 0x000fc600010e0603 */
[----:B------:R1:W-:Y:S01]  /*244e0*/  STL [R1+0xd98], R14 ;  /* 0x000d980e01007387 */ /* 0x0003e20000100800 */
[----:B------:R-:W-:-:S03]  /*244f0*/  IMAD.MOV.U32 R9, RZ, RZ, R14 ;  /* 0x000000ffff097224 */ /* 0x000fc600078e000e */
[----:B------:R-:W-:Y:S04]  /*24500*/  STL [R1+0xdbc], R13 ;  /* 0x000dbc0d01007387 */ /* 0x000fe80000100800 */
[----:B------:R2:W-:Y:S04]  /*24510*/  LDGSTS.E [R5+0x62900], desc[UR16][R8.64], P0 ;  /* 0x6290000008057fae */ /* 0x0005e80008121850 */
[----:B-1----:R-:W4:Y:S04]  /*24520*/  LDL.LU R14, [R1+0xe1c] ;  /* 0x000e1c00010e7983 */ /* 0x002f280000300800 */
[----:B------:R1:W-:Y:S04]  /*24530*/  STL [R1+0xdb8], R214 ;  /* 0x000db8d601007387 */ /* 0x0003e80000100800 */
[----:B------:R-:W4:Y:S01]  /*24540*/  LDL.LU R10, [R1+0xe3c] ;  /* 0x000e3c00010a7983 */ /* 0x000f220000300800 */
[----:B--2---:R-:W-:Y:S01]  /*24550*/  MOV R9, R214 ;  /* 0x000000d600097202 */ /* 0x004fe20000000f00 */
[----:B------:R-:W-:-:S02]  /*24560*/  IMAD.MOV.U32 R8, RZ, RZ, R13 ;  /* 0x000000ffff087224 */ /* 0x000fc400078e000d */
[----:B-1----:R-:W2:Y:S04]  /*24570*/  LDL.LU R214, [R1+0xe18] ;  /* 0x000e180001d67983 */ /* 0x002ea80000300800 */
[----:B------:R-:W2:Y:S04]  /*24580*/  LDL.LU R13, [R1+0xe38] ;  /* 0x000e3800010d7983 */ /* 0x000ea80000300800 */
[----:B------:R1:W-:Y:S01]  /*24590*/  LDGSTS.E [R5+0x62d00], desc[UR16][R8.64], P0 ;  /* 0x62d0000008057fae */ /* 0x0003e20008121850 */
[----:B------:R-:W-:-:S04]  /*245a0*/  IADD3 R6, P1, R6, R4, RZ ;  /* 0x0000000406067210 */ /* 0x000fc80007f3e0ff */
[----:B-1----:R-:W-:Y:S01]  /*245b0*/  MOV R8, R6 ;  /* 0x0000000600087202 */ /* 0x002fe20000000f00 */
[----:B------:R1:W-:Y:S01]  /*245c0*/  STL [R1+0xddc], R6 ;  /* 0x000ddc0601007387 */ /* 0x0003e20000100800 */
[----:B---3--:R-:W-:Y:S01]  /*245d0*/  IADD3 R11, P2, R11, R4, RZ ;  /* 0x000000040b0b7210 */ /* 0x008fe20007f5e0ff */
        /* <DEDUP_REMOVED lines=9> */
[----:B-1----:R-:W-:-:S03]  /*24670*/  IMAD.MOV.U32 R8, RZ, RZ, R11 ;  /* 0x000000ffff087224 */ /* 0x002fc600078e000b */
[----:B----4-:R-:W4:Y:S01]  /*24680*/  LDL.LU R11, [R1+0xc60] ;  /* 0x000c6000010b7983 */ /* 0x010f220000300800 */
[----:B------:R-:W-:-:S03]  /*24690*/  MOV R9, R215 ;  /* 0x000000d700097202 */ /* 0x000fc60000000f00 */
[----:B------:R-:W4:Y:S01]  /*246a0*/  LDL.LU R215, [R1+0xc80] ;  /* 0x000c800001d77983 */ /* 0x000f220000300800 */
[----:B------:R-:W-:-:S03]  /*246b0*/  IADD3 R14, P1, R14, R4, RZ ;  /* 0x000000040e0e7210 */ /* 0x000fc60007f3e0ff */
[----:B------:R1:W-:Y:S01]  /*246c0*/  LDGSTS.E [R5+0x63500], desc[UR16][R8.64], P0 ;  /* 0x6350000008057fae */ /* 0x0003e20008121850 */
[----:B------:R-:W-:Y:S01]  /*246d0*/  IADD3 R10, P2, R10, R4, RZ ;  /* 0x000000040a0a7210 */ /* 0x000fe20007f5e0ff */
[----:B--2---:R-:W-:Y:S01]  /*246e0*/  IMAD.X R214, R214, 0x1, R3, P1 ;  /* 0x00000001d6d67824 */ /* 0x004fe200008e0603 */
[----:B-1----:R-:W-:-:S03]  /*246f0*/  MOV R8, R14 ;  /* 0x0000000e00087202 */ /* 0x002fc60000000f00 */
[----:B------:R-:W-:Y:S02]  /*24700*/  IMAD.X R13, R13, 0x1, R3, P2 ;  /* 0x000000010d0d7824 */ /* 0x000fe400010e0603 */
[----:B------:R-:W-:Y:S01]  /*24710*/  IMAD.MOV.U32 R9, RZ, RZ, R214 ;  /* 0x000000ffff097224 */ /* 0x000fe200078e00d6 */
[----:B------:R1:W-:Y:S04]  /*24720*/  STL [R1+0xe1c], R14 ;  /* 0x000e1c0e01007387 */ /* 0x0003e80000100800 */
[----:B------:R-:W-:Y:S04]  /*24730*/  STL [R1+0xe18], R214 ;  /* 0x000e18d601007387 */ /* 0x000fe80000100800 */
[----:B------:R2:W-:Y:S04]  /*24740*/  STL [R1+0xe3c], R10 ;  /* 0x000e3c0a01007387 */ /* 0x0005e80000100800 */
[----:B------:R2:W-:Y:S04]  /*24750*/  LDGSTS.E [R5+0x63900], desc[UR16][R8.64], P0 ;  /* 0x6390000008057fae */ /* 0x0005e80008121850 */
[----:B------:R2:W-:Y:S04]  /*24760*/  STL [R1+0xe38], R13 ;  /* 0x000e380d01007387 */ /* 0x0005e80000100800 */
[----:B-1----:R-:W4:Y:S01]  /*24770*/  LDL.LU R14, [R1+0xca0] ;  /* 0x000ca000010e7983 */ /* 0x002f220000300800 */
[----:B--2---:R-:W-:-:S03]  /*24780*/  IMAD.MOV.U32 R8, RZ, RZ, R10 ;  /* 0x000000ffff087224 */ /* 0x004fc600078e000a */
[----:B------:R-:W2:Y:S01]  /*24790*/  LDL.LU R10, [R1+0xca4] ;  /* 0x000ca400010a7983 */ /* 0x000ea20000300800 */
[----:B------:R-:W-:-:S03]  /*247a0*/  MOV R9, R13 ;  /* 0x0000000d00097202 */ /* 0x000fc60000000f00 */
[----:B------:R-:W2:Y:S04]  /*247b0*/  LDL.LU R214, [R1+0xcc0] ;  /* 0x000cc00001d67983 */ /* 0x000ea80000300800 */
[----:B------:R-:W2:Y:S04]  /*247c0*/  LDL.LU R13, [R1+0xcc4] ;  /* 0x000cc400010d7983 */ /* 0x000ea80000300800 */
[----:B------:R1:W-:Y:S02]  /*247d0*/  LDGSTS.E [R5+0x63d00], desc[UR16][R8.64], P0 ;  /* 0x63d0000008057fae */ /* 0x0003e40008121850 */
[----:B-1----:R-:W-:-:S05]  /*247e0*/  LOP3.LUT R5, R16, 0x40, RZ, 0x3c, !PT ;  /* 0x0000004010057812 */ /* 0x002fca00078e3cff */
[----:B------:R-:W-:Y:S01]  /*247f0*/  VIADD R5, R5, UR4 ;  /* 0x0000000405057c36 */ /* 0x000fe20008000000 */
[----:B------:R-:W-:-:S05]  /*24800*/  IADD3 R6, P1, R6, R4, RZ ;  /* 0x0000000406067210 */ /* 0x000fca0007f3e0ff */
[----:B------:R1:W-:Y:S01]  /*24810*/  STL [R1+0xc64], R6 ;  /* 0x000c640601007387 */ /* 0x0003e20000100800 */
[----:B------:R-:W-:Y:S01]  /*24820*/  IMAD.MOV.U32 R8, RZ, RZ, R6 ;  /* 0x000000ffff087224 */ /* 0x000fe200078e0006 */
[----:B---3--:R-:W-:-:S05]  /*24830*/  IADD3 R12, P2, R12, R4, RZ ;  /* 0x000000040c0c7210 */ /* 0x008fca0007f5e0ff */
[----:B------:R-:W-:Y:S01]  /*24840*/  STL [R1+0xc84], R12 ;  /* 0x000c840c01007387 */ /* 0x000fe20000100800 */
[----:B----4-:R-:W-:-:S04]  /*24850*/  IMAD.X R11, R11, 0x1, R3, P1 ;  /* 0x000000010b0b7824 */ /* 0x010fc800008e0603 */
[----:B------:R-:W-:Y:S01]  /*24860*/  IMAD.MOV.U32 R9, RZ, RZ, R11 ;  /* 0x000000ffff097224 */ /* 0x000fe200078e000b */
[----:B------:R3:W-:Y:S01]  /*24870*/  STL [R1+0xc60], R11 ;  /* 0x000c600b01007387 */ /* 0x0007e20000100800 */
[----:B------:R-:W-:-:S03]  /*24880*/  IADD3.X R215, R215, R3, RZ, P2, !PT ;  /* 0x00000003d7d77210 */ /* 0x000fc600017fe4ff */
[----:B-1----:R-:W4:Y:S04]  /*24890*/  LDL.LU R6, [R1+0xce4] ;  /* 0x000ce40001067983 */ /* 0x002f280000300800 */
[----:B------:R1:W-:Y:S04]  /*248a0*/  LDGSTS.E [R5+0x60200], desc[UR16][R8.64], P0 ;  /* 0x6020000008057fae */ /* 0x0003e80008121850 */
[----:B---3--:R-:W3:Y:S04]  /*248b0*/  LDL.LU R11, [R1+0xd04] ;  /* 0x000d0400010b7983 */ /* 0x008ee80000300800 */
[----:B------:R1:W-:Y:S02]  /*248c0*/  STL [R1+0xc80], R215 ;  /* 0x000c80d701007387 */ /* 0x0003e40000100800 */
[----:B-1----:R-:W-:-:S02]  /*248d0*/  MOV R8, R12 ;  /* 0x0000000c00087202 */ /* 0x002fc40000000f00 */
[----:B------:R-:W3:Y:S01]  /*248e0*/  LDL.LU R12, [R1+0xce0] ;  /* 0x000ce000010c7983 */ /* 0x000ee20000300800 */
[----:B------:R-:W-:-:S03]  /*248f0*/  IMAD.MOV.U32 R9, RZ, RZ, R215 ;  /* 0x000000ffff097224 */ /* 0x000fc600078e00d7 */
[----:B------:R-:W3:Y:S04]  /*24900*/  LDL.LU R215, [R1+0xd00] ;  /* 0x000d000001d77983 */ /* 0x000ee80000300800 */
[----:B------:R1:W-:Y:S01]  /*24910*/  LDGSTS.E [R5+0x60600], desc[UR16][R8.64], P0 ;  /* 0x6060000008057fae */ /* 0x0003e20008121850 */
[----:B--2---:R-:W-:-:S05]  /*24920*/  IADD3 R10, P1, R10, R4, RZ ;  /* 0x000000040a0a7210 */ /* 0x004fca0007f3e0ff */
[----:B------:R-:W-:Y:S01]  /*24930*/  IMAD.X R14, R14, 0x1, R3, P1 ;  /* 0x000000010e0e7824 */ /* 0x000fe200008e0603 */
[----:B------:R-:W-:Y:S01]  /*24940*/  IADD3 R13, P2, R13, R4, RZ ;  /* 0x000000040d0d7210 */ /* 0x000fe20007f5e0ff */
[----:B------:R2:W-:Y:S01]  /*24950*/  STL [R1+0xca4], R10 ;  /* 0x000ca40a01007387 */ /* 0x0005e20000100800 */
[----:B-1----:R-:W-:Y:S02]  /*24960*/  IMAD.MOV.U32 R8, RZ, RZ, R10 ;  /* 0x000000ffff087224 */ /* 0x002fe400078e000a */
[----:B------:R-:W-:Y:S01]  /*24970*/  IADD3.X R214, R214, R3, RZ, P2, !PT ;  /* 0x00000003d6d67210 */ /* 0x000fe200017fe4ff */
[----:B------:R1:W-:Y:S01]  /*24980*/  STL [R1+0xca0], R14 ;  /* 0x000ca00e01007387 */ /* 0x0003e20000100800 */
[----:B------:R-:W-:-:S03]  /*24990*/  IMAD.MOV.U32 R9, RZ, RZ, R14 ;  /* 0x000000ffff097224 */ /* 0x000fc600078e000e */
[----:B------:R1:W-:Y:S04]  /*249a0*/  STL [R1+0xcc4], R13 ;  /* 0x000cc40d01007387 */ /* 0x0003e80000100800 */
[----:B--2---:R-:W2:Y:S04]  /*249b0*/  LDL.LU R10, [R1+0xd24] ;  /* 0x000d2400010a7983 */ /* 0x004ea80000300800 */
[----:B------:R1:W-:Y:S04]  /*249c0*/  STL [R1+0xcc0], R214 ;  /* 0x000cc0d601007387 */ /* 0x0003e80000100800 */
[----:B------:R1:W-:Y:S04]  /*249d0*/  LDGSTS.E [R5+0x60a00], desc[UR16][R8.64], P0 ;  /* 0x60a0000008057fae */ /* 0x0003e80008121850 */
[----:B-1----:R-:W2:Y:S01]  /*249e0*/  LDL.LU R14, [R1+0xd44] ;  /* 0x000d4400010e7983 */ /* 0x002ea20000300800 */
[----:B------:R-:W-:-:S03]  /*249f0*/  MOV R8, R13 ;  /* 0x0000000d00087202 */ /* 0x000fc60000000f00 */
[----:B------:R-:W2:Y:S01]  /*24a00*/  LDL.LU R13, [R1+0xd20] ;  /* 0x000d2000010d7983 */ /* 0x000ea20000300800 */
[----:B------:R-:W-:-:S03]  /*24a10*/  IMAD.MOV.U32 R9, RZ, RZ, R214 ;  /* 0x000000ffff097224 */ /* 0x000fc600078e00d6 */
[----:B------:R-:W2:Y:S04]  /*24a20*/  LDL.LU R214, [R1+0xd40] ;  /* 0x000d400001d67983 */ /* 0x000ea80000300800 */
[----:B------:R1:W-:Y:S01]  /*24a30*/  LDGSTS.E [R5+0x60e00], desc[UR16][R8.64], P0 ;  /* 0x60e0000008057fae */ /* 0x0003e20008121850 */
[----:B----4-:R-:W-:-:S05]  /*24a40*/  IADD3 R6, P1, R6, R4, RZ ;  /* 0x0000000406067210 */ /* 0x010fca0007f3e0ff */
[----:B------:R4:W-:Y:S01]  /*24a50*/  STL [R1+0xce4], R6 ;  /* 0x000ce40601007387 */ /* 0x0009e20000100800 */
[----:B---3--:R-:W-:Y:S01]  /*24a60*/  IADD3 R11, P2, R11, R4, RZ ;  /* 0x000000040b0b7210 */ /* 0x008fe20007f5e0ff */
[----:B-1----:R-:W-:Y:S02]  /*24a70*/  IMAD.MOV.U32 R8, RZ, RZ, R6 ;  /* 0x000000ffff087224 */ /* 0x002fe400078e0006 */
[----:B------:R-:W-:Y:S01]  /*24a80*/  IMAD.X R12, R12, 0x1, R3, P1 ;  /* 0x000000010c0c7824 */ /* 0x000fe200008e0603 */
[----:B------:R-:W-:-:S04]  /*24a90*/  IADD3.X R215, R215, R3, RZ, P2, !PT ;  /* 0x00000003d7d77210 */ /* 0x000fc800017fe4ff */
[----:B------:R1:W-:Y:S01]  /*24aa0*/  STL [R1+0xce0], R12 ;  /* 0x000ce00c01007387 */ /* 0x0003e20000100800 */
[----:B------:R-:W-:-:S03]  /*24ab0*/  IMAD.MOV.U32 R9, RZ, RZ, R12 ;  /* 0x000000ffff097224 */ /* 0x000fc600078e000c */
[----:B------:R3:W-:Y:S04]  /*24ac0*/  STL [R1+0xd04], R11 ;  /* 0x000d040b01007387 */ /* 0x0007e80000100800 */
[----:B----4-:R-:W4:Y:S04]  /*24ad0*/  LDL.LU R6, [R1+0xd64] ;  /* 0x000d640001067983 */ /* 0x010f280000300800 */
[----:B------:R3:W-:Y:S04]  /*24ae0*/  STL [R1+0xd00], R215 ;  /* 0x000d00d701007387 */ /* 0x0007e80000100800 */
[----:B------:R3:W-:Y:S04]  /*24af0*/  LDGSTS.E [R5+0x61200], desc[UR16][R8.64], P0 ;  /* 0x6120000008057fae */ /* 0x0007e80008121850 */
[----:B-1----:R-:W4:Y:S01]  /*24b00*/  LDL.LU R12, [R1+0xd84] ;  /* 0x000d8400010c7983 */ /* 0x002f220000300800 */
[----:B---3--:R-:W-:-:S03]  /*24b10*/  MOV R8, R11 ;  /* 0x0000000b00087202 */ /* 0x008fc60000000f00 */
[----:B------:R-:W3:Y:S01]  /*24b20*/  LDL.LU R11, [R1+0xd60] ;  /* 0x000d6000010b7983 */ /* 0x000ee20000300800 */
[----:B------:R-:W-:-:S03]  /*24b30*/  IMAD.MOV.U32 R9, RZ, RZ, R215 ;  /* 0x000000ffff097224 */ /* 0x000fc600078e00d7 */
[----:B------:R-:W3:Y:S04]  /*24b40*/  LDL.LU R215, [R1+0xd80] ;  /* 0x000d800001d77983 */ /* 0x000ee80000300800 */
[----:B------:R1:W-:Y:S01]  /*24b50*/  LDGSTS.E [R5+0x61600], desc[UR16][R8.64], P0 ;  /* 0x6160000008057fae */ /* 0x0003e20008121850 */
[----:B--2---:R-:W-:-:S05]  /*24b60*/  IADD3 R10, P1, R10, R4, RZ ;  /* 0x000000040a0a7210 */ /* 0x004fca0007f3e0ff */
[----:B------:R2:W-:Y:S01]  /*24b70*/  STL [R1+0xd24], R10 ;  /* 0x000d240a01007387 */ /* 0x0005e20000100800 */
[----:B------:R-:W-:Y:S01]  /*24b80*/  IADD3 R14, P2, R14, R4, RZ ;  /* 0x000000040e0e7210 */ /* 0x000fe20007f5e0ff */
[----:B-1----:R-:W-:Y:S02]  /*24b90*/  IMAD.MOV.U32 R8, RZ, RZ, R10 ;  /* 0x000000ffff087224 */ /* 0x002fe400078e000a */
[----:B------:R-:W-:Y:S01]  /*24ba0*/  IMAD.X R13, R13, 0x1, R3, P1 ;  /* 0x000000010d0d7824 */ /* 0x000fe200008e0603 */
[----:B------:R-:W-:-:S04]  /*24bb0*/  IADD3.X R214, R214, R3, RZ, P2, !PT ;  /* 0x00000003d6d67210 */ /* 0x000fc800017fe4ff */
        /* <DEDUP_REMOVED lines=14> */
[----:B-1----:R-:W-:Y:S01]  /*24ca0*/  IMAD.MOV.U32 R8, RZ, RZ, R6 ;  /* 0x000000ffff087224 */ /* 0x002fe200078e0006 */
[----:B------:R-:W-:Y:S01]  /*24cb0*/  IADD3 R12, P2, R12, R4, RZ ;  /* 0x000000040c0c7210 */ /* 0x000fe20007f5e0ff */
[----:B---3--:R-:W-:-:S03]  /*24cc0*/  IMAD.X R11, R11, 0x1, R3, P1 ;  /* 0x000000010b0b7824 */ /* 0x008fc600008e0603 */
[----:B------:R-:W-:Y:S02]  /*24cd0*/  IADD3.X R215, R215, R3, RZ, P2, !PT ;  /* 0x00000003d7d77210 */ /* 0x000fe400017fe4ff */
        /* <DEDUP_REMOVED lines=13> */
[----:B------:R-:W-:Y:S01]  /*24db0*/  STL [R1+0xda4], R10 ;  /* 0x000da40a01007387 */ /* 0x000fe20000100800 */
[----:B------:R-:W-:Y:S01]  /*24dc0*/  IADD3 R13, P2, R13, R4, RZ ;  /* 0x000000040d0d7210 */ /* 0x000fe20007f5e0ff */
[----:B-1----:R-:W-:Y:S02]  /*24dd0*/  IMAD.MOV.U32 R8, RZ, RZ, R10 ;  /* 0x000000ffff087224 */ /* 0x002fe400078e000a */
[----:B------:R-:W-:Y:S01]  /*24de0*/  IMAD.X R14, R14, 0x1, R3, P1 ;  /* 0x000000010e0e7824 */ /* 0x000fe200008e0603 */
[----:B------:R-:W-:-:S04]  /*24df0*/  IADD3.X R214, R214, R3, RZ, P2, !PT ;  /* 0x00000003d6d67210 */ /* 0x000fc800017fe4ff */
[----:B------:R1:W-:Y:S01]  /*24e00*/  STL [R1+0xda0], R14 ;  /* 0x000da00e01007387 */ /* 0x0003e20000100800 */
[----:B------:R-:W-:-:S03]  /*24e10*/  IMAD.MOV.U32 R9, RZ, RZ, R14 ;  /* 0x000000ffff097224 */ /* 0x000fc600078e000e */
[----:B------:R-:W-:Y:S04]  /*24e20*/  STL [R1+0xdc4], R13 ;  /* 0x000dc40d01007387 */ /* 0x000fe80000100800 */
[----:B------:R2:W-:Y:S04]  /*24e30*/  LDGSTS.E [R5+0x62a00], desc[UR16][R8.64], P0 ;  /* 0x62a0000008057fae */ /* 0x0005e80008121850 */
[----:B-1----:R-:W3:Y:S04]  /*24e40*/  LDL.LU R14, [R1+0xe24] ;  /* 0x000e2400010e7983 */ /* 0x002ee80000300800 */
[----:B------:R1:W-:Y:S04]  /*24e50*/  STL [R1+0xdc0], R214 ;  /* 0x000dc0d601007387 */ /* 0x0003e80000100800 */
[----:B------:R-:W3:Y:S01]  /*24e60*/  LDL.LU R10, [R1+0xe44] ;  /* 0x000e4400010a7983 */ /* 0x000ee20000300800 */
[----:B--2---:R-:W-:Y:S01]  /*24e70*/  IMAD.MOV.U32 R9, RZ, RZ, R214 ;  /* 0x000000ffff097224 */ /* 0x004fe200078e00d6 */
[----:B------:R-:W-:-:S02]  /*24e80*/  MOV R8, R13 ;  /* 0x0000000d00087202 */ /* 0x000fc40000000f00 */
[----:B-1----:R-:W2:Y:S04]  /*24e90*/  LDL.LU R214, [R1+0xe20] ;  /* 0x000e200001d67983 */ /* 0x002ea80000300800 */
        /* <DEDUP_REMOVED lines=20> */
[-C--:B------:R-:W-:Y:S02]  /*24fe0*/  IADD3 R14, P1, R14, R4.reuse, RZ ;  /* 0x000000040e0e7210 */ /* 0x080fe40007f3e0ff */
[----:B------:R-:W-:-:S03]  /*24ff0*/  IADD3 R10, P2, R10, R4, RZ ;  /* 0x000000040a0a7210 */ /* 0x000fc60007f5e0ff */
[----:B-1----:R-:W-:Y:S02]  /*25000*/  IMAD.MOV.U32 R8, RZ, RZ, R14 ;  /* 0x000000ffff087224 */ /* 0x002fe400078e000e */
[----:B--2---:R-:W-:Y:S01]  /*25010*/  IMAD.X R214, R214, 0x1, R3, P1 ;  /* 0x00000001d6d67824 */ /* 0x004fe200008e0603 */
[----:B------:R-:W-:Y:S03]  /*25020*/  STL [R1+0xe24], R14 ;  /* 0x000e240e01007387 */ /* 0x000fe60000100800 */
[----:B------:R-:W-:Y:S01]  /*25030*/  IMAD.MOV.U32 R9, RZ, RZ, R214 ;  /* 0x000000ffff097224 */ /* 0x000fe200078e00d6 */
[----:B------:R-:W-:Y:S01]  /*25040*/  IADD3.X R13, R13, R3, RZ, P2, !PT ;  /* 0x000000030d0d7210 */ /* 0x000fe200017fe4ff */
[----:B------:R-:W-:Y:S04]  /*25050*/  STL [R1+0xe20], R214 ;  /* 0x000e20d601007387 */ /* 0x000fe80000100800 */
[----:B------:R-:W-:Y:S04]  /*25060*/  STL [R1+0xe44], R10 ;  /* 0x000e440a01007387 */ /* 0x000fe80000100800 */
[----:B------:R1:W-:Y:S04]  /*25070*/  LDGSTS.E [R5+0x63a00], desc[UR16][R8.64], P0 ;  /* 0x63a0000008057fae */ /* 0x0003e80008121850 */
[----:B------:R2:W-:Y:S01]  /*25080*/  STL [R1+0xe40], R13 ;  /* 0x000e400d01007387 */ /* 0x0005e20000100800 */
[----:B-1----:R-:W-:Y:S01]  /*25090*/  IMAD.MOV.U32 R9, RZ, RZ, R13 ;  /* 0x000000ffff097224 */ /* 0x002fe200078e000d */
[----:B------:R-:W-:-:S02]  /*250a0*/  MOV R8, R10 ;  /* 0x0000000a00087202 */ /* 0x000fc40000000f00 */
[----:B--2---:R-:W2:Y:S04]  /*250b0*/  LDL.LU R13, [R1+0xca8] ;  /* 0x000ca800010d7983 */ /* 0x004ea80000300800 */
[----:B------:R-:W2:Y:S04]  /*250c0*/  LDL.LU R10, [R1+0xcac] ;  /* 0x000cac00010a7983 */ /* 0x000ea80000300800 */
[----:B------:R-:W2:Y:S04]  /*250d0*/  LDL.LU R214, [R1+0xcc8] ;  /* 0x000cc80001d67983 */ /* 0x000ea80000300800 */
[----:B------:R1:W-:Y:S04]  /*250e0*/  LDGSTS.E [R5+0x63e00], desc[UR16][R8.64], P0 ;  /* 0x63e0000008057fae */ /* 0x0003e80008121850 */
[----:B------:R-:W2:Y:S01]  /*250f0*/  LDL.LU R14, [R1+0xccc] ;  /* 0x000ccc00010e7983 */ /* 0x000ea20000300800 */
[----:B-1----:R-:W-:-:S04]  /*25100*/  LOP3.LUT R5, R16, 0x60, RZ, 0x3c, !PT ;  /* 0x0000006010057812 */ /* 0x002fc800078e3cff */
[----:B------:R-:W-:Y:S02]  /*25110*/  IADD3 R5, R5, UR4, RZ ;  /* 0x0000000405057c10 */ /* 0x000fe4000fffe0ff */
[----:B----4-:R-:W-:-:S05]  /*25120*/  IADD3 R6, P1, R6, R4, RZ ;  /* 0x0000000406067210 */ /* 0x010fca0007f3e0ff */
[----:B------:R1:W-:Y:S01]  /*25130*/  STL [R1+0xc6c], R6 ;  /* 0x000c6c0601007387 */ /* 0x0003e20000100800 */
[----:B------:R-:W-:Y:S01]  /*25140*/  IMAD.MOV.U32 R8, RZ, RZ, R6 ;  /* 0x000000ffff087224 */ /* 0x000fe200078e0006 */
[----:B------:R-:W-:Y:S01]  /*25150*/  IADD3 R12, P2, R12, R4, RZ ;  /* 0x000000040c0c7210 */ /* 0x000fe20007f5e0ff */
[----:B---3--:R-:W-:-:S04]  /*25160*/  IMAD.X R11, R11, 0x1, R3, P1 ;  /* 0x000000010b0b7824 */ /* 0x008fc800008e0603 */
[----:B------:R-:W-:Y:S01]  /*25170*/  STL [R1+0xc8c], R12 ;  /* 0x000c8c0c01007387 */ /* 0x000fe20000100800 */
[----:B------:R-:W-:Y:S01]  /*25180*/  IMAD.X R215, R215, 0x1, R3, P2 ;  /* 0x00000001d7d77824 */ /* 0x000fe200010e0603 */
[----:B------:R-:W-:Y:S02]  /*25190*/  MOV R9, R11 ;  /* 0x0000000b00097202 */ /* 0x000fe40000000f00 */
[----:B------:R3:W-:Y:S04]  /*251a0*/  STL [R1+0xc68], R11 ;  /* 0x000c680b01007387 */ /* 0x0007e80000100800 */
[----:B-1----:R-:W4:Y:S04]  /*251b0*/  LDL.LU R6, [R1+0xcec] ;  /* 0x000cec0001067983 */ /* 0x002f280000300800 */
[----:B------:R1:W-:Y:S04]  /*251c0*/  LDGSTS.E [R5+0x60300], desc[UR16][R8.64], P0 ;  /* 0x6030000008057fae */ /* 0x0003e80008121850 */
[----:B---3--:R-:W3:Y:S04]  /*251d0*/  LDL.LU R11, [R1+0xd0c] ;  /* 0x000d0c00010b7983 */ /* 0x008ee80000300800 */
[----:B------:R1:W-:Y:S02]  /*251e0*/  STL [R1+0xc88], R215 ;  /* 0x000c88d701007387 */ /* 0x0003e40000100800 */
[----:B-1----:R-:W-:-:S02]  /*251f0*/  IMAD.MOV.U32 R8, RZ, RZ, R12 ;  /* 0x000000ffff087224 */ /* 0x002fc400078e000c */
[----:B------:R-:W3:Y:S01]  /*25200*/  LDL.LU R12, [R1+0xce8] ;  /* 0x000ce800010c7983 */ /* 0x000ee20000300800 */
[----:B------:R-:W-:-:S03]  /*25210*/  IMAD.MOV.U32 R9, RZ, RZ, R215 ;  /* 0x000000ffff097224 */ /* 0x000fc600078e00d7 */
[----:B------:R-:W3:Y:S04]  /*25220*/  LDL.LU R215, [R1+0xd08] ;  /* 0x000d080001d77983 */ /* 0x000ee80000300800 */
[----:B------:R1:W-:Y:S01]  /*25230*/  LDGSTS.E [R5+0x60700], desc[UR16][R8.64], P0 ;  /* 0x6070000008057fae */ /* 0x0003e20008121850 */
[----:B--2---:R-:W-:-:S04]  /*25240*/  IADD3 R10, P1, R10, R4, RZ ;  /* 0x000000040a0a7210 */ /* 0x004fc80007f3e0ff */
[----:B------:R-:W-:Y:S01]  /*25250*/  IADD3.X R13, R13, R3, RZ, P1, !PT ;  /* 0x000000030d0d7210 */ /* 0x000fe20000ffe4ff */
[----:B-1----:R-:W-:-:S03]  /*25260*/  IMAD.MOV.U32 R8, RZ, RZ, R10 ;  /* 0x000000ffff087224 */ /* 0x002fc600078e000a */
[----:B------:R-:W-:Y:S02]  /*25270*/  MOV R9, R13 ;  /* 0x0000000d00097202 */ /* 0x000fe40000000f00 */
[----:B------:R-:W-:-:S03]  /*25280*/  IADD3 R14, P2, R14, R4, RZ ;  /* 0x000000040e0e7210 */ /* 0x000fc60007f5e0ff */
[----:B------:R1:W-:Y:S02]  /*25290*/  LDGSTS.E [R5+0x60b00], desc[UR16][R8.64], P0 ;  /* 0x60b0000008057fae */ /* 0x0003e40008121850 */
[----:B------:R-:W-:Y:S02]  /*252a0*/  IMAD.X R214, R214, 0x1, R3, P2 ;  /* 0x00000001d6d67824 */ /* 0x000fe400010e0603 */
[----:B------:R-:W-:Y:S04]  /*252b0*/  STL [R1+0xcac], R10 ;  /* 0x000cac0a01007387 */ /* 0x000fe80000100800 */
[----:B------:R2:W-:Y:S01]  /*252c0*/  STL [R1+0xca8], R13 ;  /* 0x000ca80d01007387 */ /* 0x0005e20000100800 */
[----:B-1----:R-:W-:Y:S02]  /*252d0*/  IMAD.MOV.U32 R8, RZ, RZ, R14 ;  /* 0x000000ffff087224 */ /* 0x002fe400078e000e */
[----:B------:R-:W-:Y:S01]  /*252e0*/  IMAD.MOV.U32 R9, RZ, RZ, R214 ;  /* 0x000000ffff097224 */ /* 0x000fe200078e00d6 */
[----:B------:R-:W-:Y:S04]  /*252f0*/  STL [R1+0xccc], R14 ;  /* 0x000ccc0e01007387 */ /* 0x000fe80000100800 */
[----:B--2---:R-:W2:Y:S04]  /*25300*/  LDL.LU R13, [R1+0xd2c] ;  /* 0x000d2c00010d7983 */ /* 0x004ea80000300800 */
[----:B------:R1:W-:Y:S04]  /*25310*/  LDGSTS.E [R5+0x60f00], desc[UR16][R8.64], P0 ;  /* 0x60f0000008057fae */ /* 0x0003e80008121850 */
[----:B------:R1:W-:Y:S04]  /*25320*/  STL [R1+0xcc8], R214 ;  /* 0x000cc8d601007387 */ /* 0x0003e80000100800 */
[----:B------:R-:W2:Y:S04]  /*25330*/  LDL.LU R10, [R1+0xd4c] ;  /* 0x000d4c00010a7983 */ /* 0x000ea80000300800 */
[----:B-1----:R-:W5:Y:S04]  /*25340*/  LDL.LU R214, [R1+0xfd0] ;  /* 0x000fd00001d67983 */ /* 0x002f680000300800 */
[----:B------:R-:W2:Y:S01]  /*25350*/  LDL.LU R14, [R1+0xd48] ;  /* 0x000d4800010e7983 */ /* 0x000ea20000300800 */
[----:B----4-:R-:W-:-:S05]  /*25360*/  IADD3 R6, P1, R6, R4, RZ ;  /* 0x0000000406067210 */ /* 0x010fca0007f3e0ff */
[----:B------:R-:W-:Y:S01]  /*25370*/  IMAD.MOV.U32 R8, RZ, RZ, R6 ;  /* 0x000000ffff087224 */ /* 0x000fe200078e0006 */
[----:B---3--:R-:W-:Y:S01]  /*25380*/  IADD3 R11, P2, R11, R4, RZ ;  /* 0x000000040b0b7210 */ /* 0x008fe20007f5e0ff */
[----:B------:R-:W-:Y:S01]  /*25390*/  STL [R1+0xcec], R6 ;  /* 0x000cec0601007387 */ /* 0x000fe20000100800 */
[----:B------:R-:W-:-:S04]  /*253a0*/  IADD3.X R12, R12, R3, RZ, P1, !PT ;  /* 0x000000030c0c7210 */ /* 0x000fc80000ffe4ff */
[----:B------:R-:W-:Y:S01]  /*253b0*/  MOV R9, R12 ;  /* 0x0000000c00097202 */ /* 0x000fe20000000f00 */
[----:B------:R-:W-:Y:S01]  /*253c0*/  IMAD.X R215, R215, 0x1, R3, P2 ;  /* 0x00000001d7d77824 */ /* 0x000fe200010e0603 */
[----:B------:R1:W-:Y:S04]  /*253d0*/  STL [R1+0xce8], R12 ;  /* 0x000ce80c01007387 */ /* 0x0003e80000100800 */
[----:B------:R3:W-:Y:S04]  /*253e0*/  LDGSTS.E [R5+0x61300], desc[UR16][R8.64], P0 ;  /* 0x6130000008057fae */ /* 0x0007e80008121850 */
[----:B------:R-:W-:Y:S04]  /*253f0*/  STL [R1+0xd0c], R11 ;  /* 0x000d0c0b01007387 */ /* 0x000fe80000100800 */
[----:B-1----:R-:W4:Y:S01]  /*25400*/  LDL.LU R12, [R1+0xd6c] ;  /* 0x000d6c00010c7983 */ /* 0x002f220000300800 */
[----:B---3--:R-:W-:-:S02]  /*25410*/  IMAD.MOV.U32 R8, RZ, RZ, R11 ;  /* 0x000000ffff087224 */ /* 0x008fc400078e000b */
[----:B------:R-:W-:Y:S01]  /*25420*/  IMAD.MOV.U32 R9, RZ, RZ, R215 ;  /* 0x000000ffff097224 */ /* 0x000fe200078e00d7 */
[----:B------:R1:W-:Y:S04]  /*25430*/  STL [R1+0xd08], R215 ;  /* 0x000d08d701007387 */ /* 0x0003e80000100800 */
[----:B------:R-:W3:Y:S04]  /*25440*/  LDL.LU R6, [R1+0xd8c] ;  /* 0x000d8c0001067983 */ /* 0x000ee80000300800 */
[----:B------:R2:W-:Y:S04]  /*25450*/  LDGSTS.E [R5+0x61700], desc[UR16][R8.64], P0 ;  /* 0x6170000008057fae */ /* 0x0005e80008121850 */
[----:B-1----:R-:W5:Y:S04]  /*25460*/  LDL.LU R215, [R1+0xfcc] ;  /* 0x000fcc0001d77983 */ /* 0x002f680000300800 */
[----:B------:R-:W3:Y:S04]  /*25470*/  LDL.LU R11, [R1+0xd88] ;  /* 0x000d8800010b7983 */ /* 0x000ee80000300800 */
[----:B------:R-:W4:Y:S01]  /*25480*/  LDL.LU R9, [R1+0xd28] ;  /* 0x000d280001097983 */ /* 0x000f220000300800 */
[----:B--2---:R-:W-:-:S05]  /*25490*/  IADD3 R13, P1, R13, R4, RZ ;  /* 0x000000040d0d7210 */ /* 0x004fca0007f3e0ff */
[----:B------:R-:W-:Y:S01]  /*254a0*/  IMAD.MOV.U32 R8, RZ, RZ, R13 ;  /* 0x000000ffff087224 */ /* 0x000fe200078e000d */
[----:B------:R-:W-:Y:S01]  /*254b0*/  IADD3 R10, P2, R10, R4, RZ ;  /* 0x000000040a0a7210 */ /* 0x000fe20007f5e0ff */
[----:B------:R1:W-:Y:S04]  /*254c0*/  STL [R1+0xd2c], R13 ;  /* 0x000d2c0d01007387 */ /* 0x0003e80000100800 */
[----:B------:R-:W-:Y:S01]  /*254d0*/  IMAD.X R14, R14, 0x1, R3, P2 ;  /* 0x000000010e0e7824 */ /* 0x000fe200010e0603 */
[----:B----4-:R-:W-:-:S05]  /*254e0*/  IADD3.X R9, R9, R3, RZ, P1, !PT ;  /* 0x0000000309097210 */ /* 0x010fca0000ffe4ff */
[----:B------:R2:W-:Y:S04]  /*254f0*/  STL [R1+0xd28], R9 ;  /* 0x000d280901007387 */ /* 0x0005e80000100800 */
[----:B------:R4:W-:Y:S04]  /*25500*/  LDGSTS.E [R5+0x61b00], desc[UR16][R8.64], P0 ;  /* 0x61b0000008057fae */ /* 0x0009e80008121850 */
[----:B------:R-:W-:Y:S04]  /*25510*/  STL [R1+0xd4c], R10 ;  /* 0x000d4c0a01007387 */ /* 0x000fe80000100800 */
[----:B-1----:R-:W3:Y:S01]  /*25520*/  LDL.LU R13, [R1+0xdcc] ;  /* 0x000dcc00010d7983 */ /* 0x002ee20000300800 */
[----:B----4-:R-:W-:Y:S01]  /*25530*/  MOV R8, R10 ;  /* 0x0000000a00087202 */ /* 0x010fe20000000f00 */
[----:B--2---:R-:W-:-:S02]  /*25540*/  IMAD.MOV.U32 R9, RZ, RZ, R14 ;  /* 0x000000ffff097224 */ /* 0x004fc400078e000e */
[----:B------:R1:W-:Y:S04]  /*25550*/  STL [R1+0xd48], R14 ;  /* 0x000d480e01007387 */ /* 0x0003e80000100800 */
[----:B------:R2:W-:Y:S04]  /*25560*/  LDGSTS.E [R5+0x61f00], desc[UR16][R8.64], P0 ;  /* 0x61f0000008057fae */ /* 0x0005e80008121850 */
[----:B-1----:R-:W4:Y:S04]  /*25570*/  LDL.LU R14, [R1+0xdc8] ;  /* 0x000dc800010e7983 */ /* 0x002f280000300800 */
[----:B------:R-:W4:Y:S04]  /*25580*/  LDL.LU R10, [R1+0xe0c] ;  /* 0x000e0c00010a7983 */ /* 0x000f280000300800 */
[----:B------:R-:W4:Y:S01]  /*25590*/  LDL.LU R9, [R1+0xd68] ;  /* 0x000d680001097983 */ /* 0x000f220000300800 */
[----:B------:R-:W-:-:S02]  /*255a0*/  IADD3 R12, P1, R12, R4, RZ ;  /* 0x000000040c0c7210 */ /* 0x000fc40007f3e0ff */
[----:B---3--:R-:W-:-:S03]  /*255b0*/  IADD3 R6, P2, R6, R4, RZ ;  /* 0x0000000406067210 */ /* 0x008fc60007f5e0ff */
[----:B--2---:R-:W-:Y:S01]  /*255c0*/  IMAD.MOV.U32 R8, RZ, RZ, R12 ;  /* 0x000000ffff087224 */ /* 0x004fe200078e000c */
[----:B------:R-:W-:Y:S01]  /*255d0*/  IADD3.X R11, R11, R3, RZ, P2, !PT ;  /* 0x000000030b0b7210 */ /* 0x000fe200017fe4ff */
[----:B------:R1:W-:Y:S01]  /*255e0*/  STL [R1+0xd6c], R12 ;  /* 0x000d6c0c01007387 */ /* 0x0003e20000100800 */
[----:B----4-:R-:W-:-:S05]  /*255f0*/  IMAD.X R9, R9, 0x1, R3, P1 ;  /* 0x0000000109097824 */ /* 0x010fca00008e0603 */
[----:B------:R2:W-:Y:S04]  /*25600*/  STL [R1+0xd68], R9 ;  /* 0x000d680901007387 */ /* 0x0005e80000100800 */
[----:B------:R3:W-:Y:S04]  /*25610*/  LDGSTS.E [R5+0x62300], desc[UR16][R8.64], P0 ;  /* 0x6230000008057fae */ /* 0x0007e80008121850 */
[----:B------:R-:W-:Y:S04]  /*25620*/  STL [R1+0xd8c], R6 ;  /* 0x000d8c0601007387 */ /* 0x000fe80000100800 */
[----:B-1----:R-:W4:Y:S01]  /*25630*/  LDL.LU R12, [R1+0xe08] ;  /* 0x000e0800010c7983 */ /* 0x002f220000300800 */
[----:B---3--:R-:W-:Y:S01]  /*25640*/  IMAD.MOV.U32 R8, RZ, RZ, R6 ;  /* 0x000000ffff087224 */ /* 0x008fe200078e0006 */
[----:B--2---:R-:W-:-:S02]  /*25650*/  MOV R9, R11 ;  /* 0x0000000b00097202 */ /* 0x004fc40000000f00 */
[----:B------:R1:W-:Y:S04]  /*25660*/  STL [R1+0xd88], R11 ;  /* 0x000d880b01007387 */ /* 0x0003e80000100800 */
[----:B------:R2:W-:Y:S04]  /*25670*/  LDGSTS.E [R5+0x62700], desc[UR16][R8.64], P0 ;  /* 0x6270000008057fae */ /* 0x0005e80008121850 */
[----:B-1----:R-:W3:Y:S04]  /*25680*/  LDL.LU R11, [R1+0xe48] ;  /* 0x000e4800010b7983 */ /* 0x002ee80000300800 */
[----:B------:R-:W3:Y:S04]  /*25690*/  LDL.LU R6, [R1+0xe4c] ;  /* 0x000e4c0001067983 */ /* 0x000ee80000300800 */
[----:B------:R-:W4:Y:S04]  /*256a0*/  LDL.LU R8, [R1+0xda8] ;  /* 0x000da80001087983 */ /* 0x000f280000300800 */
[----:B------:R-:W2:Y:S01]  /*256b0*/  LDL.LU R9, [R1+0xdac] ;  /* 0x000dac0001097983 */ /* 0x000ea20000300800 */
[----:B------:R-:W-:-:S05]  /*256c0*/  IADD3 R13, P2, R13, R4, RZ ;  /* 0x000000040d0d7210 */ /* 0x000fca0007f5e0ff */
[----:B------:R-:W-:Y:S01]  /*256d0*/  IMAD.X R14, R14, 0x1, R3, P2 ;  /* 0x000000010e0e7824 */ /* 0x000fe200010e0603 */
[----:B--2---:R-:W-:-:S05]  /*256e0*/  IADD3 R9, P1, R9, R4, RZ ;  /* 0x0000000409097210 */ /* 0x004fca0007f3e0ff */
[----:B----4-:R-:W-:Y:S01]  /*256f0*/  IMAD.X R8, R8, 0x1, R3, P1 ;  /* 0x0000000108087824 */ /* 0x010fe200008e0603 */
[----:B------:R1:W-:Y:S04]  /*25700*/  STL [R1+0xdac], R9 ;  /* 0x000dac0901007387 */ /* 0x0003e80000100800 */
[----:B------:R2:W-:Y:S01]  /*25710*/  STL [R1+0xda8], R8 ;  /* 0x000da80801007387 */ /* 0x0005e20000100800 */
[----:B-1----:R-:W-:-:S04]  /*25720*/  LOP3.LUT R9, R9, R8, RZ, 0x3c, !PT ;  /* 0x0000000809097212 */ /* 0x002fc800078e3cff */
[----:B--2---:R-:W-:-:S04]  /*25730*/  LOP3.LUT R8, R9, R8, RZ, 0x3c, !PT ;  /* 0x0000000809087212 */ /* 0x004fc800078e3cff */
[----:B------:R-:W-:Y:S01]  /*25740*/  LOP3.LUT R9, R9, R8, RZ, 0x3c, !PT ;  /* 0x0000000809097212 */ /* 0x000fe200078e3cff */
[----:B------:R-:W-:Y:S04]  /*25750*/  STL [R1+0xdcc], R13 ;  /* 0x000dcc0d01007387 */ /* 0x000fe80000100800 */
[----:B------:R1:W-:Y:S04]  /*25760*/  LDGSTS.E [R5+0x62b00], desc[UR16][R8.64], P0 ;  /* 0x62b0000008057fae */ /* 0x0003e80008121850 */
[----:B------:R2:W-:Y:S01]  /*25770*/  STL [R1+0xdc8], R14 ;  /* 0x000dc80e01007387 */ /* 0x0005e20000100800 */
[----:B-1----:R-:W-:Y:S01]  /*25780*/  MOV R8, R13 ;  /* 0x0000000d00087202 */ /* 0x002fe20000000f00 */
[----:B------:R-:W-:-:S02]  /*25790*/  IMAD.MOV.U32 R9, RZ, RZ, R14 ;  /* 0x000000ffff097224 */ /* 0x000fc400078e000e */
[----:B--2---:R-:W5:Y:S04]  /*257a0*/  LDL.LU R14, [R1+0xfc8] ;  /* 0x000fc800010e7983 */ /* 0x004f680000300800 */
[----:B------:R-:W5:Y:S04]  /*257b0*/  LDL.LU R13, [R1+0xfc4] ;  /* 0x000fc400010d7983 */ /* 0x000f680000300800 */
[----:B------:R1:W-:Y:S04]  /*257c0*/  LDGSTS.E [R5+0x62f00], desc[UR16][R8.64], P0 ;  /* 0x62f0000008057fae */ /* 0x0003e80008121850 */
[----:B------:R-:W2:Y:S04]  /*257d0*/  LDL.LU R8, [R1+0xde8] ;  /* 0x000de80001087983 */ /* 0x000ea80000300800 */
[----:B------:R-:W1:Y:S01]  /*257e0*/  LDL.LU R9, [R1+0xdec] ;  /* 0x000dec0001097983 */ /* 0x000e620000300800 */
[----:B------:R-:W-:-:S04]  /*257f0*/  IADD3 R10, P2, R10, R4, RZ ;  /* 0x000000040a0a7210 */ /* 0x000fc80007f5e0ff */
[----:B------:R-:W-:Y:S02]  /*25800*/  IADD3.X R12, R12, R3, RZ, P2, !PT ;  /* 0x000000030c0c7210 */ /* 0x000fe400017fe4ff */
[----:B-1----:R-:W-:-:S05]  /*25810*/  IADD3 R9, P1, R9, R4, RZ ;  /* 0x0000000409097210 */ /* 0x002fca0007f3e0ff */
[----:B--2---:R-:W-:Y:S01]  /*25820*/  IMAD.X R8, R8, 0x1, R3, P1 ;  /* 0x0000000108087824 */ /* 0x004fe200008e0603 */
[----:B------:R1:W-:Y:S04]  /*25830*/  STL [R1+0xdec], R9 ;  /* 0x000dec0901007387 */ /* 0x0003e80000100800 */
[----:B------:R2:W-:Y:S01]  /*25840*/  STL [R1+0xde8], R8 ;  /* 0x000de80801007387 */ /* 0x0005e20000100800 */
[----:B-1----:R-:W-:-:S04]  /*25850*/  LOP3.LUT R9, R9, R8, RZ, 0x3c, !PT ;  /* 0x0000000809097212 */ /* 0x002fc800078e3cff */
[----:B--2---:R-:W-:-:S04]  /*25860*/  LOP3.LUT R8, R9, R8, RZ, 0x3c, !PT ;  /* 0x0000000809087212 */ /* 0x004fc800078e3cff */
[----:B------:R-:W-:Y:S01]  /*25870*/  LOP3.LUT R9, R9, R8, RZ, 0x3c, !PT ;  /* 0x0000000809097212 */ /* 0x000fe200078e3cff */
[----:B------:R1:W-:Y:S04]  /*25880*/  STL [R1+0xe0c], R10 ;  /* 0x000e0c0a01007387 */ /* 0x0003e80000100800 */
[----:B------:R2:W-:Y:S04]  /*25890*/  LDGSTS.E [R5+0x63300], desc[UR16][R8.64], P0 ;  /* 0x6330000008057fae */ /* 0x0005e80008121850 */
[----:B------:R4:W-:Y:S01]  /*258a0*/  STL [R1+0xe08], R12 ;  /* 0x000e080c01007387 */ /* 0x0009e20000100800 */
[----:B--2---:R-:W-:-:S02]  /*258b0*/  IMAD.MOV.U32 R8, RZ, RZ, R10 ;  /* 0x000000ffff087224 */ /* 0x004fc400078e000a */
[----:B------:R-:W-:Y:S01]  /*258c0*/  IMAD.MOV.U32 R9, RZ, RZ, R12 ;  /* 0x000000ffff097224 */ /* 0x000fe200078e000c */
[----:B-1----:R-:W1:Y:S01]  /*258d0*/  LDC R10, c[0x0][0x230] ;  /* 0x00008c00ff0a7b82 */ /* 0x002e620000000800 */
[----:B----4-:R-:W5:Y:S04]  /*258e0*/  LDL.LU R12, [R1+0xfc0] ;  /* 0x000fc000010c7983 */ /* 0x010f680000300800 */
[----:B------:R2:W-:Y:S04]  /*258f0*/  LDGSTS.E [R5+0x63700], desc[UR16][R8.64], P0 ;  /* 0x6370000008057fae */ /* 0x0005e80008121850 */
[----:B------:R-:W4:Y:S04]  /*25900*/  LDL.LU R8, [R1+0xe28] ;  /* 0x000e280001087983 */ /* 0x000f280000300800 */
[----:B------:R-:W2:Y:S01]  /*25910*/  LDL.LU R9, [R1+0xe2c] ;  /* 0x000e2c0001097983 */ /* 0x000ea20000300800 */
[----:B---3--:R-:W-:Y:S01]  /*25920*/  IADD3 R6, P2, R6, R4, RZ ;  /* 0x0000000406067210 */ /* 0x008fe20007f5e0ff */
[----:B-1----:R-:W-:-:S04]  /*25930*/  VIADD R10, R10, 0x3f ;  /* 0x0000003f0a0a7836 */ /* 0x002fc80000000000 */
[----:B------:R-:W-:Y:S01]  /*25940*/  IMAD.X R11, R11, 0x1, R3, P2 ;  /* 0x000000010b0b7824 */ /* 0x000fe200010e0603 */
[----:B--2---:R-:W-:-:S04]  /*25950*/  IADD3 R9, P1, R9, R4, RZ ;  /* 0x0000000409097210 */ /* 0x004fc80007f3e0ff */
[----:B----4-:R-:W-:Y:S01]  /*25960*/  IADD3.X R8, R8, R3, RZ, P1, !PT ;  /* 0x0000000308087210 */ /* 0x010fe20000ffe4ff */
        /* <DEDUP_REMOVED lines=8> */
[----:B--2---:R-:W-:-:S02]  /*259f0*/  MOV R8, R6 ;  /* 0x0000000600087202 */ /* 0x004fc40000000f00 */
[----:B-1----:R-:W-:Y:S01]  /*25a00*/  SHF.R.S32.HI R6, RZ, 0x1f, R10 ;  /* 0x0000001fff067819 */ /* 0x002fe2000001140a */
[----:B------:R-:W-:Y:S02]  /*25a10*/  IMAD.MOV.U32 R9, RZ, RZ, R11 ;  /* 0x000000ffff097224 */ /* 0x000fe400078e000b */
[----:B---3--:R1:W5:Y:S01]  /*25a20*/  LDL.LU R11, [R1+0xfbc] ;  /* 0x000fbc00010b7983 */ /* 0x0083620000300800 */
[----:B------:R-:W-:-:S03]  /*25a30*/  LEA.HI R6, R6, R10, RZ, 0x6 ;  /* 0x0000000a06067211 */ /* 0x000fc600078f30ff */
[----:B------:R1:W5:Y:S01]  /*25a40*/  LDL.LU R10, [R1+0xfb8] ;  /* 0x000fb800010a7983 */ /* 0x0003620000300800 */
[----:B------:R-:W-:Y:S01]  /*25a50*/  VIADD R15, R15, 0x1 ;  /* 0x000000010f0f7836 */ /* 0x000fe20000000000 */
[----:B------:R-:W-:Y:S02]  /*25a60*/  SHF.R.S32.HI R6, RZ, 0x6, R6 ;  /* 0x00000006ff067819 */ /* 0x000fe40000011406 */
[----:B------:R1:W-:Y:S02]  /*25a70*/  LDGSTS.E [R5+0x63f00], desc[UR16][R8.64], P0 ;  /* 0x63f0000008057fae */ /* 0x0003e40008121850 */
[----:B------:R-:W-:Y:S02]  /*25a80*/  ISETP.NE.U32.AND P0, PT, R15, R6, PT ;  /* 0x000000060f00720c */ /* 0x000fe40003f05070 */
[----:B------:R-:W0:Y:S11]  /*25a90*/  LDGDEPBAR ;  /* 0x00000000000079af */ /* 0x000e360000000000 */
[----:B-1----:R-:W-:Y:S05]  /*25aa0*/  @P0 BRA `(.L_x_1) ;  /* 0xffffff0c00b40947 */ /* 0x002fea000383ffff */
.L_x_0:
[----:B-----5:R-:W-:Y:S01]  /*25ab0*/  STL [R1+0xfcc], R12 ;  /* 0x000fcc0c01007387 */ /* 0x020fe20000100800 */
[----:B------:R-:W-:-:S04]  /*25ac0*/  DEPBAR.LE SB0, 0x0 ;  /* 0x000080000000791a */ /* 0x000fc80000000000 */
[----:B------:R-:W2:Y:S01]  /*25ad0*/  LDL.LU R16, [R1+0x400] ;  /* 0x0004000001107983 */ /* 0x000ea20000300800 */
[----:B------:R-:W1:Y:S01]  /*25ae0*/  LDC R15, c[0x0][0x244] ;  /* 0x00009100ff0f7b82 */ /* 0x000e620000000800 */
[----:B------:R-:W-:Y:S01]  /*25af0*/  IADD3 R3, R10, 0x1, RZ ;  /* 0x000000010a037810 */ /* 0x000fe20007ffe0ff */
[----:B------:R-:W-:Y:S01]  /*25b00*/  ULDC UR4, c[0x0][0x22c] ;  /* 0x00008b0000047ab9 */ /* 0x000fe20000000800 */
[----:B------:R-:W2:Y:S01]  /*25b10*/  LDL.LU R17, [R1+0x408] ;  /* 0x0004080001117983 */ /* 0x000ea20000300800 */
[----:B------:R-:W-:Y:S01]  /*25b20*/  ULDC UR5, c[0x0][0x22c] ;  /* 0x00008b0000057ab9 */ /* 0x000fe20000000800 */
[----:B------:R-:W-:Y:S01]  /*25b30*/  ISETP.GE.AND P3, PT, R3, UR4, PT ;  /* 0x0000000403007c0c */ /* 0x000fe2000bf66270 */
[----:B------:R-:W-:Y:S01]  /*25b40*/  ULDC.64 UR6, c[0x0][0x220] ;  /* 0x0000880000067ab9 */ /* 0x000fe20000000a00 */
[----:B------:R-:W2:Y:S01]  /*25b50*/  LDL.LU R18, [R1+0x300] ;  /* 0x0003000001127983 */ /* 0x000ea20000300800 */
[----:B------:R-:W-:Y:S01]  /*25b60*/  ULDC.64 UR26, c[0x0][0x228] ;  /* 0x00008a00001a7ab9 */ /* 0x000fe20000000a00 */
[----:B------:R-:W-:Y:S01]  /*25b70*/  ULDC UR28, c[0x0][0x248] ;  /* 0x00009200001c7ab9 */ /* 0x000fe20000000800 */
[----:B------:R-:W-:Y:S01]  /*25b80*/  ULDC.64 UR10, c[0x0][0x228] ;  /* 0x00008a00000a7ab9 */ /* 0x000fe20000000a00 */
[----:B------:R-:W2:Y:S01]  /*25b90*/  LDL.LU R19, [R1+0x308] ;  /* 0x0003080001137983 */ /* 0x000ea20000300800 */
[----:B------:R-:W-:Y:S01]  /*25ba0*/  ULDC.64 UR8, c[0x0][0x228] ;  /* 0x00008a0000087ab9 */ /* 0x000fe20000000a00 */
[----:B------:R-:W-:Y:S01]  /*25bb0*/  ULDC.64 UR22, c[0x0][0x228] ;  /* 0x00008a0000167ab9 */ /* 0x000fe20000000a00 */
[----:B------:R-:W-:Y:S01]  /*25bc0*/  ULDC.64 UR20, c[0x0][0x228] ;  /* 0x00008a0000147ab9 */ /* 0x000fe20000000a00 */
[----:B------:R-:W3:Y:S01]  /*25bd0*/  S2R R5, SR_TID.X ;  /* 0x0000000000057919 */ /* 0x000ee20000002100 */
[----:B------:R-:W-:Y:S01]  /*25be0*/  ULDC.64 UR18, c[0x0][0x228] ;  /* 0x00008a0000127ab9 */ /* 0x000fe20000000a00 */
[----:B------:R-:W-:Y:S01]  /*25bf0*/  ULDC.64 UR14, c[0x0][0x228] ;  /* 0x00008a00000e7ab9 */ /* 0x000fe20000000a00 */
[----:B------:R-:W-:Y:S01]  /*25c00*/  ULDC.64 UR24, c[0x0][0x228] ;  /* 0x00008a0000187ab9 */ /* 0x000fe20000000a00 */
[----:B------:R-:W4:Y:S01]  /*25c10*/  S2R R252, SR_TID.X ;  /* 0x0000000000fc7919 */ /* 0x000f220000002100 */
[C---:B---3--:R-:W-:Y:S01]  /*25c20*/  IMAD.SHL.U32 R0, R5.reuse, 0x40, RZ ;  /* 0x0000004005007824 */ /* 0x048fe200078e00ff */
[C---:B------:R-:W-:Y:S01]  /*25c30*/  SHF.L.U32 R2, R5.reuse, 0x4, RZ ;  /* 0x0000000405027819 */ /* 0x040fe200000006ff */
[----:B------:R-:W-:Y:S01]  /*25c40*/  IMAD.SHL.U32 R4, R5, 0x8, RZ ;  /* 0x0000000805047824 */ /* 0x000fe200078e00ff */
[----:B----4-:R-:W-:-:S02]  /*25c50*/  LOP3.LUT R252, R252, 0x7f, RZ, 0xc0, !PT ;  /* 0x0000007ffcfc7812 */ /* 0x010fc400078ec0ff */
[----:B------:R-:W-:Y:S02]  /*25c60*/  LOP3.LUT R2, R2, 0xf0, RZ, 0xc0, !PT ;  /* 0x000000f002027812 */ /* 0x000fe400078ec0ff */
[----:B------:R-:W-:Y:S02]  /*25c70*/  LOP3.LUT R0, R0, 0x400, RZ, 0xc0, !PT ;  /* 0x0000040000007812 */ /* 0x000fe400078ec0ff */
[----:B------:R-:W-:Y:S02]  /*25c80*/  LOP3.LUT R4, R4, 0x300, RZ, 0xc0, !PT ;  /* 0x0000030004047812 */ /* 0x000fe400078ec0ff */
[----:B------:R-:W-:Y:S01]  /*25c90*/  IADD3 R0, R0, UR12, R2 ;  /* 0x0000000c00007c10 */ /* 0x000fe2000fffe002 */
[----:B------:R-:W-:Y:S01]  /*25ca0*/  VIADD R2, R10, 0x2 ;  /* 0x000000020a027836 */ /* 0x000fe20000000000 */
[----:B------:R-:W-:Y:S01]  /*25cb0*/  LEA R252, R252, UR12, 0x4 ;  /* 0x0000000cfcfc7c11 */ /* 0x000fe2000f8e20ff */
[----:B------:R-:W-:Y:S02]  /*25cc0*/  BAR.SYNC.DEFER_BLOCKING 0x0 ;  /* 0x0000000000007b1d */ /* 0x000fe40000010000 */
[----:B------:R-:W-:Y:S01]  /*25cd0*/  IMAD.IADD R0, R4, 0x1, R0 ;  /* 0x0000000104007824 */ /* 0x000fe200078e0200 */
[----:B------:R-:W-:Y:S01]  /*25ce0*/  ISETP.GE.AND P2, PT, R2, UR5, PT ;  /* 0x0000000502007c0c */ /* 0x000fe2000bf46270 */
[----:B-1----:R-:W-:-:S02]  /*25cf0*/  IMAD R9, R11, R15, RZ ;  /* 0x0000000f0b097224 */ /* 0x002fc400078e02ff */
[----:B------:R-:W-:Y:S01]  /*25d00*/  ULDC.64 UR4, c[0x0][0x228] ;  /* 0x00008a0000047ab9 */ /* 0x000fe20000000a00 */
[----:B------:R-:W-:Y:S01]  /*25d10*/  IMAD R246, R10, UR28, RZ ;  /* 0x0000001c0af67c24 */ /* 0x000fe2000f8e02ff */
[----:B------:R-:W3:Y:S01]  /*25d20*/  LDL.LU R4, [R1+0x200] ;  /* 0x0002000001047983 */ /* 0x000ee20000300800 */
[----:B------:R-:W-:-:S03]  /*25d30*/  ULDC.64 UR12, c[0x0][0x228] ;  /* 0x00008a00000c7ab9 */ /* 0x000fc60000000a00 */
[----:B------:R-:W3:Y:S04]  /*25d40*/  LDL.LU R5, [R1+0x208] ;  /* 0x0002080001057983 */ /* 0x000ee80000300800 */
[----:B------:R-:W3:Y:S04]  /*25d50*/  LDL.LU R6, [R1+0x100] ;  /* 0x0001000001067983 */ /* 0x000ee80000300800 */
[----:B------:R-:W3:Y:S04]  /*25d60*/  LDL.LU R7, [R1+0x108] ;  /* 0x0001080001077983 */ /* 0x000ee80000300800 */
[----:B--2---:R-:W-:Y:S01]  /*25d70*/  STSM.16.M88.4 [R0], R16 ;  /* 0x0000001000007844 */ /* 0x004fe20000000200 */
[----:B------:R-:W-:Y:S06]  /*25d80*/  BAR.SYNC.DEFER_BLOCKING 0x0 ;  /* 0x0000000000007b1d */ /* 0x000fec0000010000 */
[----:B------:R-:W1:Y:S02]  /*25d90*/  LDS.128 R20, [R252] ;  /* 0x00000000fc147984 */ /* 0x000e640000000c00 */
[----:B------:R-:W-:Y:S06]  /*25da0*/  BAR.SYNC.DEFER_BLOCKING 0x0 ;  /* 0x0000000000007b1d */ /* 0x000fec0000010000 */
[----:B-1----:R-:W-:Y:S04]  /*25db0*/  STL [R1+0x504], R21 ;  /* 0x0005041501007387 */ /* 0x002fe80000100800 */
[----:B------:R-:W-:Y:S04]  /*25dc0*/  STL.64 [R1+0x508], R22 ;  /* 0x0005081601007387 */ /* 0x000fe80000100a00 */
[----:B------:R-:W2:Y:S04]  /*25dd0*/  LDL.LU R16, [R1] ;  /* 0x0000000001107983 */ /* 0x000ea80000300800 */
[----:B------:R-:W2:Y:S04]  /*25de0*/  LDL.LU R17, [R1+0x8] ;  /* 0x0000080001117983 */ /* 0x000ea80000300800 */
[----:B---3--:R-:W-:Y:S01]  /*25df0*/  STSM.16.M88.4 [R0], R4 ;  /* 0x0000000400007844 */ /* 0x008fe20000000200 */
[----:B------:R-:W-:Y:S01]  /*25e00*/  MOV R12, R20 ;  /* 0x00000014000c7202 */ /* 0x000fe20000000f00 */
[----:B------:R-:W-:Y:S01]  /*25e10*/  BAR.SYNC.DEFER_BLOCKING 0x0 ;  /* 0x0000000000007b1d */ /* 0x000fe20000010000 */
[----:B------:R-:W-:-:S02]  /*25e20*/  IMAD.MOV.U32 R18, RZ, RZ, R152 ;  /* 0x000000ffff127224 */ /* 0x000fc400078e0098 */
[----:B------:R-:W-:-:S03]  /*25e30*/  IMAD.MOV.U32 R19, RZ, RZ, R154 ;  /* 0x000000ffff137224 */ /* 0x000fc600078e009a */
[----:B------:R-:W1:Y:S02]  /*25e40*/  LDS.128 R20, [R252] ;  /* 0x00000000fc147984 */ /* 0x000e640000000c00 */
[----:B------:R-:W-:Y:S06]  /*25e50*/  BAR.SYNC.DEFER_BLOCKING 0x0 ;  /* 0x0000000000007b1d */ /* 0x000fec0000010000 */
[----:B-1----:R-:W-:Y:S04]  /*25e60*/  STL [R1+0x524], R21 ;  /* 0x0005241501007387 */ /* 0x002fe80000100800 */
[----:B------:R-:W-:Y:S04]  /*25e70*/  STL.64 [R1+0x528], R22 ;  /* 0x0005281601007387 */ /* 0x000fe80000100a00 */
[----:B--2---:R-:W-:Y:S01]  /*25e80*/  STSM.16.M88.4 [R0], R16 ;  /* 0x0000001000007844 */ /* 0x004fe20000000200 */
[----:B------:R-:W-:Y:S06]  /*25e90*/  BAR.SYNC.DEFER_BLOCKING 0x0 ;  /* 0x0000000000007b1d */ /* 0x000fec0000010000 */
[----:B------:R-:W1:Y:S04]  /*25ea0*/  LDS.128 R16, [R252] ;  /* 0x00000000fc107984 */ /* 0x000e680000000c00 */
[----:B-1----:R1:W-:Y:S04]  /*25eb0*/  STL.64 [R1+0x510], R16 ;  /* 0x0005101001007387 */ /* 0x0023e80000100a00 */
[----:B------:R2:W-:Y:S04]  /*25ec0*/  STL.64 [R1+0x518], R18 ;  /* 0x0005181201007387 */ /* 0x0005e80000100a00 */
[----:B-1----:R-:W3:Y:S04]  /*25ed0*/  LDL.LU R16, [R1+0x404] ;  /* 0x0004040001107983 */ /* 0x002ee80000300800 */
[----:B------:R-:W3:Y:S04]  /*25ee0*/  LDL.LU R17, [R1+0x40c] ;  /* 0x00040c0001117983 */ /* 0x000ee80000300800 */
[----:B--2---:R-:W3:Y:S04]  /*25ef0*/  LDL.LU R18, [R1+0x304] ;  /* 0x0003040001127983 */ /* 0x004ee80000300800 */
[----:B------:R-:W3:Y:S01]  /*25f00*/  LDL.LU R19, [R1+0x30c] ;  /* 0x00030c0001137983 */ /* 0x000ee20000300800 */
[----:B------:R-:W-:Y:S01]  /*25f10*/  BAR.SYNC.DEFER_BLOCKING 0x0 ;  /* 0x0000000000007b1d */ /* 0x000fe20000010000 */
[----:B------:R-:W-:Y:S01]  /*25f20*/  MOV R4, R88 ;  /* 0x0000005800047202 */ /* 0x000fe20000000f00 */
[----:B------:R-:W-:Y:S01]  /*25f30*/  IMAD.MOV.U32 R5, RZ, RZ, R90 ;  /* 0x000000ffff057224 */ /* 0x000fe200078e005a */
[----:B------:R-:W-:Y:S01]  /*25f40*/  MOV R7, R26 ;  /* 0x0000001a00077202 */ /* 0x000fe20000000f00 */
[----:B------:R-:W-:-:S05]  /*25f50*/  IMAD.MOV.U32 R6, RZ, RZ, R24 ;  /* 0x000000ffff067224 */ /* 0x000fca00078e0018 */
[----:B------:R1:W-:Y:S01]  /*25f60*/  STSM.16.M88.4 [R0], R4 ;  /* 0x0000000400007844 */ /* 0x0003e20000000200 */
[----:B------:R-:W-:Y:S01]  /*25f70*/  IMAD.MOV.U32 R247, RZ, RZ, R20 ;  /* 0x000000fffff77224 */ /* 0x000fe200078e0014 */
[----:B------:R-:W-:Y:S06]  /*25f80*/  BAR.SYNC.DEFER_BLOCKING 0x0 ;  /* 0x0000000000007b1d */ /* 0x000fec0000010000 */
[----:B-1----:R-:W2:Y:S04]  /*25f90*/  LDL.LU R4, [R1+0x204] ;  /* 0x0002040001047983 */ /* 0x002ea80000300800 */
[----:B------:R-:W2:Y:S04]  /*25fa0*/  LDL.LU R5, [R1+0x20c] ;  /* 0x00020c0001057983 */ /* 0x000ea80000300800 */
[----:B------:R-:W2:Y:S04]  /*25fb0*/  LDL.LU R6, [R1+0x104] ;  /* 0x0001040001067983 */ /* 0x000ea80000300800 */
[----:B------:R-:W1:Y:S01]  /*25fc0*/  LDS.128 R20, [R252] ;  /* 0x00000000fc147984 */ /* 0x000e620000000c00 */
[----:B------:R-:W-:Y:S06]  /*25fd0*/  BAR.SYNC.DEFER_BLOCKING 0x0 ;  /* 0x0000000000007b1d */ /* 0x000fec0000010000 */
[----:B------:R-:W2:Y:S04]  /*25fe0*/  LDL.LU R7, [R1+0x10c] ;  /* 0x00010c0001077983 */ /* 0x000ea80000300800 */
[----:B-1----:R-:W-:Y:S04]  /*25ff0*/  STL.64 [R1+0x300], R20 ;  /* 0x0003001401007387 */ /* 0x002fe80000100a00 */
[----:B------:R-:W-:Y:S04]  /*26000*/  STL.64 [R1+0x308], R22 ;  /* 0x0003081601007387 */ /* 0x000fe80000100a00 */
[----:B---3--:R-:W-:Y:S01]  /*26010*/  STSM.16.M88.4 [R0], R16 ;  /* 0x0000001000007844 */ /* 0x008fe20000000200 */
[----:B------:R-:W-:Y:S06]  /*26020*/  BAR.SYNC.DEFER_BLOCKING 0x0 ;  /* 0x0000000000007b1d */ /* 0x000fec0000010000 */
[----:B------:R-:W1:Y:S02]  /*26030*/  LDS.128 R16, [R252] ;  /* 0x00000000fc107984 */ /* 0x000e640000000c00 */
[----:B------:R-:W-:Y:S06]  /*26040*/  BAR.SYNC.DEFER_BLOCKING 0x0 ;  /* 0x0000000000007b1d */ /* 0x000fec0000010000 */
[----:B-1----:R1:W-:Y:S04]  /*26050*/  STL.64 [R1+0x200], R16 ;  /* 0x0002001001007387 */ /* 0x0023e80000100a00 */
[----:B------:R3:W-:Y:S04]  /*26060*/  STL.64 [R1+0x208], R18 ;  /* 0x0002081201007387 */ /* 0x0007e80000100a00 */
[----:B-1----:R-:W4:Y:S04]  /*26070*/  LDL.LU R16, [R1+0x4] ;  /* 0x0000040001107983 */ /* 0x002f280000300800 */
[----:B------:R-:W4:Y:S04]  /*26080*/  LDL.LU R17, [R1+0xc] ;  /* 0x00000c0001117983 */ /* 0x000f280000300800 */
[----:B--2---:R-:W-:Y:S01]  /*26090*/  STSM.16.M88.4 [R0], R4 ;  /* 0x0000000400007844 */ /* 0x004fe20000000200 */
[----:B------:R-:W-:Y:S01]  /*260a0*/  BAR.SYNC.DEFER_BLOCKING 0x0 ;  /* 0x0000000000007b1d */ /* 0x000fe20000010000 */
[----:B---3--:R-:W-:Y:S01]  /*260b0*/  IMAD.MOV.U32 R18, RZ, RZ, R153 ;  /* 0x000000ffff127224 */ /* 0x008fe200078e0099 */
[----:B------:R-:W-:-:S04]  /*260c0*/  MOV R19, R155 ;  /* 0x0000009b00137202 */ /* 0x000fc80000000f00 */
[----:B------:R-:W1:Y:S02]  /*260d0*/  LDS.128 R20, [R252] ;  /* 0x00000000fc147984 */ /* 0x000e640000000c00 */
[----:B------:R-:W-:Y:S06]  /*260e0*/  BAR.SYNC.DEFER_BLOCKING 0x0 ;  /* 0x0000000000007b1d */ /* 0x000fec0000010000 */
[----:B-1----:R-:W-:Y:S04]  /*260f0*/  STL.64 [R1+0x100], R20 ;  /* 0x0001001401007387 */ /* 0x002fe80000100a00 */
[----:B------:R-:W-:Y:S04]  /*26100*/  STL.64 [R1+0x108], R22 ;  /* 0x0001081601007387 */ /* 0x000fe80000100a00 */
[----:B----4-:R-:W-:Y:S01]  /*26110*/  STSM.16.M88.4 [R0], R16 ;  /* 0x0000001000007844 */ /* 0x010fe20000000200 */
[----:B------:R-:W-:Y:S06]  /*26120*/  BAR.SYNC.DEFER_BLOCKING 0x0 ;  /* 0x0000000000007b1d */ /* 0x000fec0000010000 */
[----:B------:R-:W1:Y:S04]  /*26130*/  LDS.128 R16, [R252] ;  /* 0x00000000fc107984 */ /* 0x000e680000000c00 */
[----:B-1----:R1:W-:Y:S04]  /*26140*/  STL.64 [R1], R16 ;  /* 0x0000001001007387 */ /* 0x0023e80000100a00 */
[----:B------:R2:W-:Y:S04]  /*26150*/  STL.64 [R1+0x8], R18 ;  /* 0x0000081201007387 */ /* 0x0005e80000100a00 */
[----:B-1----:R-:W3:Y:S04]  /*26160*/  LDL.LU R16, [R1+0x410] ;  /* 0x0004100001107983 */ /* 0x002ee80000300800 */
[----:B------:R-:W3:Y:S04]  /*26170*/  LDL.LU R17, [R1+0x418] ;  /* 0x0004180001117983 */ /* 0x000ee80000300800 */
[----:B--2---:R-:W3:Y:S04]  /*26180*/  LDL.LU R18, [R1+0x310] ;  /* 0x0003100001127983 */ /* 0x004ee80000300800 */
[----:B------:R-:W3:Y:S01]  /*26190*/  LDL.LU R19, [R1+0x318] ;  /* 0x0003180001137983 */ /* 0x000ee20000300800 */
[----:B------:R-:W-:Y:S01]  /*261a0*/  BAR.SYNC.DEFER_BLOCKING 0x0 ;  /* 0x0000000000007b1d */ /* 0x000fe20000010000 */
[----:B------:R-:W-:Y:S01]  /*261b0*/  IMAD.MOV.U32 R4, RZ, RZ, R89 ;  /* 0x000000ffff047224 */ /* 0x000fe200078e0059 */
[----:B------:R-:W-:Y:S01]  /*261c0*/  MOV R6, R25 ;  /* 0x0000001900067202 */ /* 0x000fe20000000f00 */
[----:B------:R-:W-:-:S02]  /*261d0*/  IMAD.MOV.U32 R5, RZ, RZ, R91 ;  /* 0x000000ffff057224 */ /* 0x000fc400078e005b */
[----:B------:R-:W-:-:S05]  /*261e0*/  IMAD.MOV.U32 R7, RZ, RZ, R27 ;  /* 0x000000ffff077224 */ /* 0x000fca00078e001b */
[----:B------:R1:W-:Y:S01]  /*261f0*/  STSM.16.M88.4 [R0], R4 ;  /* 0x0000000400007844 */ /* 0x0003e20000000200 */
[----:B------:R-:W-:Y:S06]  /*26200*/  BAR.SYNC.DEFER_BLOCKING 0x0 ;  /* 0x0000000000007b1d */ /* 0x000fec0000010000 */
[----:B-1----:R-:W2:Y:S04]  /*26210*/  LDL.LU R4, [R1+0x210] ;  /* 0x0002100001047983 */ /* 0x002ea80000300800 */
[----:B------:R-:W2:Y:S04]  /*26220*/  LDL.LU R5, [R1+0x218] ;  /* 0x0002180001057983 */ /* 0x000ea80000300800 */
[----:B------:R-:W2:Y:S04]  /*26230*/  LDL.LU R6, [R1+0x110] ;  /* 0x0001100001067983 */ /* 0x000ea80000300800 */
[----:B------:R-:W1:Y:S01]  /*26240*/  LDS.128 R248, [R252] ;  /* 0x00000000fcf87984 */ /* 0x000e620000000c00 */
[----:B------:R-:W-:Y:S06]  /*26250*/  BAR.SYNC.DEFER_BLOCKING 0x0 ;  /* 0x0000000000007b1d */ /* 0x000fec0000010000 */
[----:B------:R-:W2:Y:S04]  /*26260*/  LDL.LU R7, [R1+0x118] ;  /* 0x0001180001077983 */ /* 0x000ea80000300800 */
[----:B-1----:R-:W-:Y:S04]  /*26270*/  STL [R1+0xfc8], R249 ;  /* 0x000fc8f901007387 */ /* 0x002fe80000100800 */
[----:B------:R-:W-:Y:S04]  /*26280*/  STL [R1+0xfc4], R250 ;  /* 0x000fc4fa01007387 */ /* 0x000fe80000100800 */
[----:B------:R-:W-:Y:S04]  /*26290*/  STL [R1+0xfc0], R251 ;  /* 0x000fc0fb01007387 */ /* 0x000fe80000100800 */
        /* <DEDUP_REMOVED lines=635> */
[----:B------:R-:W2:Y:S04]  /*28a50*/  LDL.LU R7, [R1+0x198] ;  /* 0x0001980001077983 */ /* 0x000ea80000300800 */
[----:B------:R-:W1:Y:S01]  /*28a60*/  LDS.128 R240, [R252] ;  /* 0x00000000fcf07984 */ /* 0x000e620000000c00 */
[----:B------:R-:W-:Y:S06]  /*28a70*/  BAR.SYNC.DEFER_BLOCKING 0x0 ;  /* 0x0000000000007b1d */ /* 0x000fec0000010000 */
[----:B-1----:R-:W-:Y:S04]  /*28a80*/  STL [R1+0xfbc], R242 ;  /* 0x000fbcf201007387 */ /* 0x002fe80000100800 */
[----:B------:R-:W-:Y:S04]  /*28a90*/  STL [R1+0xfb8], R243 ;  /* 0x000fb8f301007387 */ /* 0x000fe80000100800 */
[----:B---3--:R1:W-:Y:S01]  /*28aa0*/  STSM.16.M88.4 [R0], R16 ;  /* 0x0000001000007844 */ /* 0x0083e20000000200 */
[----:B------:R-:W-:Y:S06]  /*28ab0*/  BAR.SYNC.DEFER_BLOCKING 0x0 ;  /* 0x0000000000007b1d */ /* 0x000fec0000010000 */
[----:B-1----:R-:W3:Y:S04]  /*28ac0*/  LDL.LU R16, [R1+0x90] ;  /* 0x0000900001107983 */ /* 0x002ee80000300800 */
[----:B------:R-:W3:Y:S04]  /*28ad0*/  LDL.LU R17, [R1+0x98] ;  /* 0x0000980001117983 */ /* 0x000ee80000300800 */
[----:B------:R-:W1:Y:S01]  /*28ae0*/  LDS.128 R236, [R252] ;  /* 0x00000000fcec7984 */ /* 0x000e620000000c00 */
[----:B------:R-:W-:Y:S06]  /*28af0*/  BAR.SYNC.DEFER_BLOCKING 0x0 ;  /* 0x0000000000007b1d */ /* 0x000fec0000010000 */
[----:B--2---:R2:W-:Y:S02]  /*28b00*/  STSM.16.M88.4 [R0], R4 ;  /* 0x0000000400007844 */ /* 0x0045e40000000200 */
[----:B------:R-:W-:Y:S01]  /*28b10*/  BAR.SYNC.DEFER_BLOCKING 0x0 ;  /* 0x0000000000007b1d */ /* 0x000fe20000010000 */
[----:B------:R-:W-:Y:S01]  /*28b20*/  IMAD.MOV.U32 R18, RZ, RZ, R188 ;  /* 0x000000ffff127224 */ /* 0x000fe200078e00bc */
[----:B------:R-:W-:-:S04]  /*28b30*/  MOV R19, R190 ;  /* 0x000000be00137202 */ /* 0x000fc80000000f00 */
[----:B------:R-:W4:Y:S02]  /*28b40*/  LDS.128 R232, [R252] ;  /* 0x00000000fce87984 */ /* 0x000f240000000c00 */
[----:B------:R-:W-:Y:S01]  /*28b50*/  BAR.SYNC.DEFER_BLOCKING 0x0 ;  /* 0x0000000000007b1d */ /* 0x000fe20000010000 */
[----:B--2---:R-:W-:Y:S01]  /*28b60*/  IMAD.MOV.U32 R4, RZ, RZ, R124 ;  /* 0x000000ffff047224 */ /* 0x004fe200078e007c */
[----:B------:R-:W-:Y:S01]  /*28b70*/  MOV R6, R60 ;  /* 0x0000003c00067202 */ /* 0x000fe20000000f00 */
[----:B------:R-:W-:Y:S02]  /*28b80*/  IMAD.MOV.U32 R5, RZ, RZ, R126 ;  /* 0x000000ffff057224 */ /* 0x000fe400078e007e */
[----:B------:R-:W-:Y:S01]  /*28b90*/  IMAD.MOV.U32 R7, RZ, RZ, R62 ;  /* 0x000000ffff077224 */ /* 0x000fe200078e003e */
[----:B---3--:R-:W-:Y:S02]  /*28ba0*/  STSM.16.M88.4 [R0], R16 ;  /* 0x0000001000007844 */ /* 0x008fe40000000200 */
[----:B------:R-:W-:Y:S06]  /*28bb0*/  BAR.SYNC.DEFER_BLOCKING 0x0 ;  /* 0x0000000000007b1d */ /* 0x000fec0000010000 */
[----:B------:R-:W2:Y:S02]  /*28bc0*/  LDS.128 R224, [R252] ;  /* 0x00000000fce07984 */ /* 0x000ea40000000c00 */
[----:B------:R-:W-:Y:S06]  /*28bd0*/  BAR.SYNC.DEFER_BLOCKING 0x0 ;  /* 0x0000000000007b1d */ /* 0x000fec0000010000 */
[----:B------:R3:W-:Y:S02]  /*28be0*/  STSM.16.M88.4 [R0], R4 ;  /* 0x0000000400007844 */ /* 0x0007e40000000200 */
[----:B------:R-:W-:Y:S06]  /*28bf0*/  BAR.SYNC.DEFER_BLOCKING 0x0 ;  /* 0x0000000000007b1d */ /* 0x000fec0000010000 */
[----:B---3--:R-:W3:Y:S04]  /*28c00*/  LDL.LU R4, [R1+0x494] ;  /* 0x0004940001047983 */ /* 0x008ee80000300800 */
[----:B------:R-:W3:Y:S04]  /*28c10*/  LDL.LU R5, [R1+0x49c] ;  /* 0x00049c0001057983 */ /* 0x000ee80000300800 */
[----:B------:R-:W3:Y:S04]  /*28c20*/  LDL.LU R6, [R1+0x394] ;  /* 0x0003940001067983 */ /* 0x000ee80000300800 */
[----:B------:R-:W3:Y:S04]  /*28c30*/  LDL.LU R7, [R1+0x39c] ;  /* 0x00039c0001077983 */ /* 0x000ee80000300800 */
[----:B------:R-:W4:Y:S04]  /*28c40*/  LDL.LU R16, [R1+0x294] ;  /* 0x0002940001107983 */ /* 0x000f280000300800 */
[----:B------:R-:W4:Y:S04]  /*28c50*/  LDL.LU R17, [R1+0x29c] ;  /* 0x00029c0001117983 */ /* 0x000f280000300800 */
[----:B------:R-:W4:Y:S04]  /*28c60*/  LDL.LU R18, [R1+0x194] ;  /* 0x0001940001127983 */ /* 0x000f280000300800 */
[----:B------:R-:W4:Y:S04]  /*28c70*/  LDL.LU R19, [R1+0x19c] ;  /* 0x00019c0001137983 */ /* 0x000f280000300800 */
[----:B------:R-:W2:Y:S01]  /*28c80*/  LDS.128 R216, [R252] ;  /* 0x00000000fcd87984 */ /* 0x000ea20000000c00 */
[----:B------:R-:W-:Y:S06]  /*28c90*/  BAR.SYNC.DEFER_BLOCKING 0x0 ;  /* 0x0000000000007b1d */ /* 0x000fec0000010000 */
[----:B---3--:R-:W-:Y:S02]  /*28ca0*/  STSM.16.M88.4 [R0], R4 ;  /* 0x0000000400007844 */ /* 0x008fe40000000200 */
[----:B------:R-:W-:Y:S06]  /*28cb0*/  BAR.SYNC.DEFER_BLOCKING 0x0 ;  /* 0x0000000000007b1d */ /* 0x000fec0000010000 */
[----:B------:R-:W3:Y:S02]  /*28cc0*/  LDS.128 R4, [R252] ;  /* 0x00000000fc047984 */ /* 0x000ee40000000c00 */
[----:B------:R-:W-:Y:S06]  /*28cd0*/  BAR.SYNC.DEFER_BLOCKING 0x0 ;  /* 0x0000000000007b1d */ /* 0x000fec0000010000 */
[----:B----4-:R4:W-:Y:S02]  /*28ce0*/  STSM.16.M88.4 [R0], R16 ;  /* 0x0000001000007844 */ /* 0x0109e40000000200 */
[----:B------:R-:W-:Y:S06]  /*28cf0*/  BAR.SYNC.DEFER_BLOCKING 0x0 ;  /* 0x0000000000007b1d */ /* 0x000fec0000010000 */
[----:B----4-:R-:W4:Y:S04]  /*28d00*/  LDL.LU R16, [R1+0x94] ;  /* 0x0000940001107983 */ /* 0x010f280000300800 */
[----:B------:R-:W4:Y:S04]  /*28d10*/  LDL.LU R17, [R1+0x9c] ;  /* 0x00009c0001117983 */ /* 0x000f280000300800 */
[----:B------:R-:W3:Y:S01]  /*28d20*/  LDS.128 R28, [R252] ;  /* 0x00000000fc1c7984 */ /* 0x000ee20000000c00 */
[----:B------:R-:W-:Y:S01]  /*28d30*/  IMAD.MOV.U32 R18, RZ, RZ, R189 ;  /* 0x000000ffff127224 */ /* 0x000fe200078e00bd */
[----:B------:R-:W-:Y:S01]  /*28d40*/  MOV R19, R191 ;  /* 0x000000bf00137202 */ /* 0x000fe20000000f00 */
[----:B------:R-:W-:Y:S01]  /*28d50*/  BAR.SYNC.DEFER_BLOCKING 0x0 ;  /* 0x0000000000007b1d */ /* 0x000fe20000010000 */
[----:B------:R-:W-:Y:S01]  /*28d60*/  IMAD.MOV.U32 R20, RZ, RZ, R125 ;  /* 0x000000ffff147224 */ /* 0x000fe200078e007d */
[----:B------:R-:W-:Y:S01]  /*28d70*/  MOV R22, R61 ;  /* 0x0000003d00167202 */ /* 0x000fe20000000f00 */
[----:B------:R-:W-:-:S02]  /*28d80*/  IMAD.MOV.U32 R21, RZ, RZ, R127 ;  /* 0x000000ffff157224 */ /* 0x000fc400078e007f */
[----:B------:R-:W-:Y:S01]  /*28d90*/  IMAD.MOV.U32 R23, RZ, RZ, R63 ;  /* 0x000000ffff177224 */ /* 0x000fe200078e003f */
[----:B----4-:R-:W-:Y:S02]  /*28da0*/  STSM.16.M88.4 [R0], R16 ;  /* 0x0000001000007844 */ /* 0x010fe40000000200 */
[----:B------:R-:W-:Y:S06]  /*28db0*/  BAR.SYNC.DEFER_BLOCKING 0x0 ;  /* 0x0000000000007b1d */ /* 0x000fec0000010000 */
[----:B------:R-:W4:Y:S02]  /*28dc0*/  LDS.128 R36, [R252] ;  /* 0x00000000fc247984 */ /* 0x000f240000000c00 */
[----:B------:R-:W-:Y:S06]  /*28dd0*/  BAR.SYNC.DEFER_BLOCKING 0x0 ;  /* 0x0000000000007b1d */ /* 0x000fec0000010000 */
[----:B------:R1:W-:Y:S02]  /*28de0*/  STSM.16.M88.4 [R0], R20 ;  /* 0x0000001400007844 */ /* 0x0003e40000000200 */
[----:B------:R-:W-:Y:S06]  /*28df0*/  BAR.SYNC.DEFER_BLOCKING 0x0 ;  /* 0x0000000000007b1d */ /* 0x000fec0000010000 */
[----:B-1----:R-:W2:Y:S04]  /*28e00*/  LDL.LU R20, [R1+0x4a0] ;  /* 0x0004a00001147983 */ /* 0x002ea80000300800 */
[----:B------:R-:W2:Y:S04]  /*28e10*/  LDL.LU R21, [R1+0x4a8] ;  /* 0x0004a80001157983 */ /* 0x000ea80000300800 */
[----:B------:R-:W2:Y:S04]  /*28e20*/  LDL.LU R22, [R1+0x3a0] ;  /* 0x0003a00001167983 */ /* 0x000ea80000300800 */
[----:B------:R-:W2:Y:S04]  /*28e30*/  LDL.LU R23, [R1+0x3a8] ;  /* 0x0003a80001177983 */ /* 0x000ea80000300800 */
[----:B------:R-:W3:Y:S04]  /*28e40*/  LDL.LU R16, [R1+0x2a0] ;  /* 0x0002a00001107983 */ /* 0x000ee80000300800 */
[----:B------:R-:W3:Y:S04]  /*28e50*/  LDL.LU R17, [R1+0x2a8] ;  /* 0x0002a80001117983 */ /* 0x000ee80000300800 */
[----:B------:R-:W3:Y:S04]  /*28e60*/  LDL.LU R18, [R1+0x1a0] ;  /* 0x0001a00001127983 */ /* 0x000ee80000300800 */
[----:B------:R-:W3:Y:S04]  /*28e70*/  LDL.LU R19, [R1+0x1a8] ;  /* 0x0001a80001137983 */ /* 0x000ee80000300800 */
[----:B------:R-:W1:Y:S01]  /*28e80*/  LDS.128 R32, [R252] ;  /* 0x00000000fc207984 */ /* 0x000e620000000c00 */
[----:B------:R-:W-:Y:S06]  /*28e90*/  BAR.SYNC.DEFER_BLOCKING 0x0 ;  /* 0x0000000000007b1d */ /* 0x000fec0000010000 */
[----:B--2---:R-:W-:Y:S02]  /*28ea0*/  STSM.16.M88.4 [R0], R20 ;  /* 0x0000001400007844 */ /* 0x004fe40000000200 */
[----:B------:R-:W-:Y:S06]  /*28eb0*/  BAR.SYNC.DEFER_BLOCKING 0x0 ;  /* 0x0000000000007b1d */ /* 0x000fec0000010000 */
[----:B------:R-:W2:Y:S02]  /*28ec0*/  LDS.128 R24, [R252] ;  /* 0x00000000fc187984 */ /* 0x000ea40000000c00 */
[----:B------:R-:W-:Y:S06]  /*28ed0*/  BAR.SYNC.DEFER_BLOCKING 0x0 ;  /* 0x0000000000007b1d */ /* 0x000fec0000010000 */
[----:B---3--:R3:W-:Y:S02]  /*28ee0*/  STSM.16.M88.4 [R0], R16 ;  /* 0x0000001000007844 */ /* 0x0087e40000000200 */
[----:B------:R-:W-:Y:S06]  /*28ef0*/  BAR.SYNC.DEFER_BLOCKING 0x0 ;  /* 0x0000000000007b1d */ /* 0x000fec0000010000 */
[----:B---3--:R-:W3:Y:S04]  /*28f00*/  LDL.LU R16, [R1+0xa0] ;  /* 0x0000a00001107983 */ /* 0x008ee80000300800 */
[----:B------:R-:W3:Y:S04]  /*28f10*/  LDL.LU R17, [R1+0xa8] ;  /* 0x0000a80001117983 */ /* 0x000ee80000300800 */
[----:B------:R-:W2:Y:S01]  /*28f20*/  LDS.128 R20, [R252] ;  /* 0x00000000fc147984 */ /* 0x000ea20000000c00 */
[----:B------:R-:W-:Y:S01]  /*28f30*/  IMAD.MOV.U32 R18, RZ, RZ, R192 ;  /* 0x000000ffff127224 */ /* 0x000fe200078e00c0 */
[----:B------:R-:W-:Y:S01]  /*28f40*/  MOV R19, R194 ;  /* 0x000000c200137202 */ /* 0x000fe20000000f00 */
[----:B------:R-:W-:Y:S01]  /*28f50*/  BAR.SYNC.DEFER_BLOCKING 0x0 ;  /* 0x0000000000007b1d */ /* 0x000fe20000010000 */
[----:B------:R-:W-:Y:S01]  /*28f60*/  IMAD.MOV.U32 R40, RZ, RZ, R128 ;  /* 0x000000ffff287224 */ /* 0x000fe200078e0080 */
[----:B------:R-:W-:Y:S01]  /*28f70*/  MOV R42, R64 ;  /* 0x00000040002a7202 */ /* 0x000fe20000000f00 */
[----:B------:R-:W-:-:S02]  /*28f80*/  IMAD.MOV.U32 R41, RZ, RZ, R130 ;  /* 0x000000ffff297224 */ /* 0x000fc400078e0082 */
[----:B------:R-:W-:Y:S01]  /*28f90*/  IMAD.MOV.U32 R43, RZ, RZ, R66 ;  /* 0x000000ffff2b7224 */ /* 0x000fe200078e0042 */
[----:B---3--:R-:W-:Y:S02]  /*28fa0*/  STSM.16.M88.4 [R0], R16 ;  /* 0x0000001000007844 */ /* 0x008fe40000000200 */
[----:B------:R-:W-:Y:S06]  /*28fb0*/  BAR.SYNC.DEFER_BLOCKING 0x0 ;  /* 0x0000000000007b1d */ /* 0x000fec0000010000 */
[----:B------:R-:W3:Y:S02]  /*28fc0*/  LDS.128 R16, [R252] ;  /* 0x00000000fc107984 */ /* 0x000ee40000000c00 */
[----:B------:R-:W-:Y:S06]  /*28fd0*/  BAR.SYNC.DEFER_BLOCKING 0x0 ;  /* 0x0000000000007b1d */ /* 0x000fec0000010000 */
[----:B------:R4:W-:Y:S02]  /*28fe0*/  STSM.16.M88.4 [R0], R40 ;  /* 0x0000002800007844 */ /* 0x0009e40000000200 */
[----:B------:R-:W-:Y:S06]  /*28ff0*/  BAR.SYNC.DEFER_BLOCKING 0x0 ;  /* 0x0000000000007b1d */ /* 0x000fec0000010000 */
[----:B----4-:R-:W4:Y:S04]  /*29000*/  LDL.LU R40, [R1+0x4a4] ;  /* 0x0004a40001287983 */ /* 0x010f280000300800 */
[----:B------:R-:W4:Y:S04]  /*29010*/  LDL.LU R41, [R1+0x4ac] ;  /* 0x0004ac0001297983 */ /* 0x000f280000300800 */
[----:B------:R-:W4:Y:S04]  /*29020*/  LDL.LU R42, [R1+0x3a4] ;  /* 0x0003a400012a7983 */ /* 0x000f280000300800 */
[----:B------:R-:W4:Y:S04]  /*29030*/  LDL.LU R43, [R1+0x3ac] ;  /* 0x0003ac00012b7983 */ /* 0x000f280000300800 */
[----:B------:R-:W2:Y:S04]  /*29040*/  LDL.LU R48, [R1+0x2a4] ;  /* 0x0002a40001307983 */ /* 0x000ea80000300800 */
[----:B------:R-:W2:Y:S04]  /*29050*/  LDL.LU R49, [R1+0x2ac] ;  /* 0x0002ac0001317983 */ /* 0x000ea80000300800 */
[----:B------:R-:W2:Y:S04]  /*29060*/  LDL.LU R50, [R1+0x1a4] ;  /* 0x0001a40001327983 */ /* 0x000ea80000300800 */
[----:B------:R-:W2:Y:S04]  /*29070*/  LDL.LU R51, [R1+0x1ac] ;  /* 0x0001ac0001337983 */ /* 0x000ea80000300800 */
[----:B------:R-:W3:Y:S01]  /*29080*/  LDS.128 R44, [R252] ;  /* 0x00000000fc2c7984 */ /* 0x000ee20000000c00 */
[----:B------:R-:W-:Y:S06]  /*29090*/  BAR.SYNC.DEFER_BLOCKING 0x0 ;  /* 0x0000000000007b1d */ /* 0x000fec0000010000 */
[----:B----4-:R-:W-:Y:S02]  /*290a0*/  STSM.16.M88.4 [R0], R40 ;  /* 0x0000002800007844 */ /* 0x010fe40000000200 */
[----:B------:R-:W-:Y:S06]  /*290b0*/  BAR.SYNC.DEFER_BLOCKING 0x0 ;  /* 0x0000000000007b1d */ /* 0x000fec0000010000 */
[----:B------:R-:W4:Y:S02]  /*290c0*/  LDS.128 R40, [R252] ;  /* 0x00000000fc287984 */ /* 0x000f240000000c00 */
[----:B------:R-:W-:Y:S06]  /*290d0*/  BAR.SYNC.DEFER_BLOCKING 0x0 ;  /* 0x0000000000007b1d */ /* 0x000fec0000010000 */
[----:B--2---:R2:W-:Y:S02]  /*290e0*/  STSM.16.M88.4 [R0], R48 ;  /* 0x0000003000007844 */ /* 0x0045e40000000200 */
[----:B------:R-:W-:Y:S06]  /*290f0*/  BAR.SYNC.DEFER_BLOCKING 0x0 ;  /* 0x0000000000007b1d */ /* 0x000fec0000010000 */
[----:B--2---:R-:W2:Y:S04]  /*29100*/  LDL.LU R48, [R1+0xa4] ;  /* 0x0000a40001307983 */ /* 0x004ea80000300800 */
[----:B------:R-:W2:Y:S01]  /*29110*/  LDL.LU R49, [R1+0xac] ;  /* 0x0000ac0001317983 */ /* 0x000ea20000300800 */
[----:B------:R-:W-:Y:S01]  /*29120*/  IMAD.MOV.U32 R50, RZ, RZ, R193 ;  /* 0x000000ffff327224 */ /* 0x000fe200078e00c1 */
[----:B------:R-:W-:-:S02]  /*29130*/  MOV R51, R195 ;  /* 0x000000c300337202 */ /* 0x000fc40000000f00 */
[----:B------:R-:W3:Y:S04]  /*29140*/  LDL.LU R56, [R1+0x4b0] ;  /* 0x0004b00001387983 */ /* 0x000ee80000300800 */
[----:B------:R-:W4:Y:S01]  /*29150*/  LDS.128 R88, [R252] ;  /* 0x00000000fc587984 */ /* 0x000f220000000c00 */
[----:B------:R-:W-:Y:S06]  /*29160*/  BAR.SYNC.DEFER_BLOCKING 0x0 ;  /* 0x0000000000007b1d */ /* 0x000fec0000010000 */
[----:B------:R-:W3:Y:S04]  /*29170*/  LDL.LU R57, [R1+0x4b8] ;  /* 0x0004b80001397983 */ /* 0x000ee80000300800 */
[----:B------:R-:W3:Y:S04]  /*29180*/  LDL.LU R58, [R1+0x3b0] ;  /* 0x0003b000013a7983 */ /* 0x000ee80000300800 */
[----:B------:R-:W3:Y:S01]  /*29190*/  LDL.LU R59, [R1+0x3b8] ;  /* 0x0003b800013b7983 */ /* 0x000ee20000300800 */
[----:B------:R-:W-:Y:S01]  /*291a0*/  MOV R54, R65 ;  /* 0x0000004100367202 */ /* 0x000fe20000000f00 */
[----:B------:R-:W-:-:S02]  /*291b0*/  IMAD.MOV.U32 R55, RZ, RZ, R67 ;  /* 0x000000ffff377224 */ /* 0x000fc400078e0043 */
[----:B------:R-:W-:Y:S02]  /*291c0*/  IMAD.MOV.U32 R52, RZ, RZ, R129 ;  /* 0x000000ffff347224 */ /* 0x000fe400078e0081 */
[----:B------:R-:W-:Y:S01]  /*291d0*/  IMAD.MOV.U32 R53, RZ, RZ, R131 ;  /* 0x000000ffff357224 */ /* 0x000fe200078e0083 */
[----:B--2---:R-:W-:Y:S01]  /*291e0*/  STSM.16.M88.4 [R0], R48 ;  /* 0x0000003000007844 */ /* 0x004fe20000000200 */
[----:B------:R-:W-:Y:S06]  /*291f0*/  BAR.SYNC.DEFER_BLOCKING 0x0 ;  /* 0x0000000000007b1d */ /* 0x000fec0000010000 */
[----:B------:R-:W2:Y:S02]  /*29200*/  LDS.128 R64, [R252] ;  /* 0x00000000fc407984 */ /* 0x000ea40000000c00 */
[----:B------:R-:W-:Y:S06]  /*29210*/  BAR.SYNC.DEFER_BLOCKING 0x0 ;  /* 0x0000000000007b1d */ /* 0x000fec0000010000 */
[----:B------:R1:W-:Y:S02]  /*29220*/  STSM.16.M88.4 [R0], R52 ;  /* 0x0000003400007844 */ /* 0x0003e40000000200 */
[----:B------:R-:W-:Y:S06]  /*29230*/  BAR.SYNC.DEFER_BLOCKING 0x0 ;  /* 0x0000000000007b1d */ /* 0x000fec0000010000 */
[----:B-1----:R-:W4:Y:S04]  /*29240*/  LDL.LU R52, [R1+0x2b0] ;  /* 0x0002b00001347983 */ /* 0x002f280000300800 */
[----:B------:R-:W4:Y:S04]  /*29250*/  LDL.LU R53, [R1+0x2b8] ;  /* 0x0002b80001357983 */ /* 0x000f280000300800 */
[----:B------:R-:W4:Y:S04]  /*29260*/  LDL.LU R54, [R1+0x1b0] ;  /* 0x0001b00001367983 */ /* 0x000f280000300800 */
[----:B------:R-:W4:Y:S04]  /*29270*/  LDL.LU R55, [R1+0x1b8] ;  /* 0x0001b80001377983 */ /* 0x000f280000300800 */
[----:B------:R-:W1:Y:S01]  /*29280*/  LDS.128 R60, [R252] ;  /* 0x00000000fc3c7984 */ /* 0x000e620000000c00 */
        /* <DEDUP_REMOVED lines=23> */
[----:B--2---:R-:W2:Y:S04]  /*29400*/  LDL.LU R92, [R1+0x4b4] ;  /* 0x0004b400015c7983 */ /* 0x004ea80000300800 */
[----:B------:R-:W2:Y:S04]  /*29410*/  LDL.LU R93, [R1+0x4bc] ;  /* 0x0004bc00015d7983 */ /* 0x000ea80000300800 */
[----:B------:R-:W2:Y:S04]  /*29420*/  LDL.LU R94, [R1+0x3b4] ;  /* 0x0003b400015e7983 */ /* 0x000ea80000300800 */
[----:B------:R-:W2:Y:S04]  /*29430*/  LDL.LU R95, [R1+0x3bc] ;  /* 0x0003bc00015f7983 */ /* 0x000ea80000300800 */
[----:B------:R-:W3:Y:S04]  /*29440*/  LDL.LU R100, [R1+0x2b4] ;  /* 0x0002b40001647983 */ /* 0x000ee80000300800 */
[----:B------:R-:W3:Y:S04]  /*29450*/  LDL.LU R101, [R1+0x2bc] ;  /* 0x0002bc0001657983 */ /* 0x000ee80000300800 */
[----:B------:R-:W3:Y:S04]  /*29460*/  LDL.LU R102, [R1+0x1b4] ;  /* 0x0001b40001667983 */ /* 0x000ee80000300800 */
[----:B------:R-:W3:Y:S04]  /*29470*/  LDL.LU R103, [R1+0x1bc] ;  /* 0x0001bc0001677983 */ /* 0x000ee80000300800 */
[----:B------:R-:W4:Y:S01]  /*29480*/  LDS.128 R96, [R252] ;  /* 0x00000000fc607984 */ /* 0x000f220000000c00 */
[----:B------:R-:W-:Y:S06]  /*29490*/  BAR.SYNC.DEFER_BLOCKING 0x0 ;  /* 0x0000000000007b1d */ /* 0x000fec0000010000 */
[----:B--2---:R-:W-:Y:S02]  /*294a0*/  STSM.16.M88.4 [R0], R92 ;  /* 0x0000005c00007844 */ /* 0x004fe40000000200 */
[----:B------:R-:W-:Y:S06]  /*294b0*/  BAR.SYNC.DEFER_BLOCKING 0x0 ;  /* 0x0000000000007b1d */ /* 0x000fec0000010000 */
[----:B------:R-:W2:Y:S02]  /*294c0*/  LDS.128 R92, [R252] ;  /* 0x00000000fc5c7984 */ /* 0x000ea40000000c00 */
[----:B------:R-:W-:Y:S06]  /*294d0*/  BAR.SYNC.DEFER_BLOCKING 0x0 ;  /* 0x0000000000007b1d */ /* 0x000fec0000010000 */
[----:B---3--:R3:W-:Y:S01]  /*294e0*/  STSM.16.M88.4 [R0], R100 ;  /* 0x0000006400007844 */ /* 0x0087e20000000200 */
[----:B------:R-:W-:Y:S01]  /*294f0*/  MOV R106, R69 ;  /* 0x00000045006a7202 */ /* 0x000fe20000000f00 */
[----:B------:R-:W-:Y:S01]  /*29500*/  IMAD.MOV.U32 R107, RZ, RZ, R71 ;  /* 0x000000ffff6b7224 */ /* 0x000fe200078e0047 */
[----:B------:R-:W-:Y:S06]  /*29510*/  BAR.SYNC.DEFER_BLOCKING 0x0 ;  /* 0x0000000000007b1d */ /* 0x000fec0000010000 */
[----:B---3--:R-:W3:Y:S04]  /*29520*/  LDL.LU R100, [R1+0xb4] ;  /* 0x0000b40001647983 */ /* 0x008ee80000300800 */
[----:B------:R-:W3:Y:S04]  /*29530*/  LDL.LU R101, [R1+0xbc] ;  /* 0x0000bc0001657983 */ /* 0x000ee80000300800 */
[----:B------:R-:W4:Y:S04]  /*29540*/  LDL.LU R68, [R1+0x4c0] ;  /* 0x0004c00001447983 */ /* 0x000f280000300800 */
[----:B------:R-:W4:Y:S04]  /*29550*/  LDL.LU R69, [R1+0x4c8] ;  /* 0x0004c80001457983 */ /* 0x000f280000300800 */
[----:B------:R-:W4:Y:S04]  /*29560*/  LDL.LU R70, [R1+0x3c0] ;  /* 0x0003c00001467983 */ /* 0x000f280000300800 */
[----:B------:R-:W4:Y:S04]  /*29570*/  LDL.LU R71, [R1+0x3c8] ;  /* 0x0003c80001477983 */ /* 0x000f280000300800 */
[----:B------:R-:W2:Y:S01]  /*29580*/  LDS.128 R116, [R252] ;  /* 0x00000000fc747984 */ /* 0x000ea20000000c00 */
[----:B------:R-:W-:Y:S01]  /*29590*/  IMAD.MOV.U32 R102, RZ, RZ, R197 ;  /* 0x000000ffff667224 */ /* 0x000fe200078e00c5 */
[----:B------:R-:W-:Y:S01]  /*295a0*/  MOV R103, R199 ;  /* 0x000000c700677202 */ /* 0x000fe20000000f00 */
[----:B------:R-:W-:Y:S01]  /*295b0*/  BAR.SYNC.DEFER_BLOCKING 0x0 ;  /* 0x0000000000007b1d */ /* 0x000fe20000010000 */
[----:B------:R-:W-:-:S02]  /*295c0*/  IMAD.MOV.U32 R104, RZ, RZ, R133 ;  /* 0x000000ffff687224 */ /* 0x000fc400078e0085 */
[----:B------:R-:W-:-:S03]  /*295d0*/  IMAD.MOV.U32 R105, RZ, RZ, R135 ;  /* 0x000000ffff697224 */ /* 0x000fc600078e0087 */
[----:B---3--:R3:W-:Y:S02]  /*295e0*/  STSM.16.M88.4 [R0], R100 ;  /* 0x0000006400007844 */ /* 0x0087e40000000200 */
[----:B------:R-:W-:Y:S06]  /*295f0*/  BAR.SYNC.DEFER_BLOCKING 0x0 ;  /* 0x0000000000007b1d */ /* 0x000fec0000010000 */
[----:B---3--:R-:W3:Y:S04]  /*29600*/  LDL.LU R100, [R1+0x2c0] ;  /* 0x0002c00001647983 */ /* 0x008ee80000300800 */
[----:B------:R-:W3:Y:S04]  /*29610*/  LDL.LU R101, [R1+0x2c8] ;  /* 0x0002c80001657983 */ /* 0x000ee80000300800 */
[----:B------:R-:W3:Y:S04]  /*29620*/  LDL.LU R102, [R1+0x1c0] ;  /* 0x0001c00001667983 */ /* 0x000ee80000300800 */
[----:B------:R-:W3:Y:S04]  /*29630*/  LDL.LU R103, [R1+0x1c8] ;  /* 0x0001c80001677983 */ /* 0x000ee80000300800 */
[----:B------:R-:W2:Y:S01]  /*29640*/  LDS.128 R112, [R252] ;  /* 0x00000000fc707984 */ /* 0x000ea20000000c00 */
[----:B------:R-:W-:Y:S06]  /*29650*/  BAR.SYNC.DEFER_BLOCKING 0x0 ;  /* 0x0000000000007b1d */ /* 0x000fec0000010000 */
[----:B------:R-:W-:Y:S02]  /*29660*/  STSM.16.M88.4 [R0], R104 ;  /* 0x0000006800007844 */ /* 0x000fe40000000200 */
[----:B------:R-:W-:Y:S06]  /*29670*/  BAR.SYNC.DEFER_BLOCKING 0x0 ;  /* 0x0000000000007b1d */ /* 0x000fec0000010000 */
[----:B------:R-:W2:Y:S02]  /*29680*/  LDS.128 R108, [R252] ;  /* 0x00000000fc6c7984 */ /* 0x000ea40000000c00 */
[----:B------:R-:W-:Y:S06]  /*29690*/  BAR.SYNC.DEFER_BLOCKING 0x0 ;  /* 0x0000000000007b1d */ /* 0x000fec0000010000 */
[----:B----4-:R-:W-:Y:S02]  /*296a0*/  STSM.16.M88.4 [R0], R68 ;  /* 0x0000004400007844 */ /* 0x010fe40000000200 */
[----:B------:R-:W-:Y:S06]  /*296b0*/  BAR.SYNC.DEFER_BLOCKING 0x0 ;  /* 0x0000000000007b1d */ /* 0x000fec0000010000 */
[----:B------:R-:W4:Y:S02]  /*296c0*/  LDS.128 R68, [R252] ;  /* 0x00000000fc447984 */ /* 0x000f240000000c00 */
[----:B------:R-:W-:Y:S06]  /*296d0*/  BAR.SYNC.DEFER_BLOCKING 0x0 ;  /* 0x0000000000007b1d */ /* 0x000fec0000010000 */
[----:B---3--:R3:W-:Y:S02]  /*296e0*/  STSM.16.M88.4 [R0], R100 ;  /* 0x0000006400007844 */ /* 0x0087e40000000200 */
[----:B------:R-:W-:Y:S06]  /*296f0*/  BAR.SYNC.DEFER_BLOCKING 0x0 ;  /* 0x0000000000007b1d */ /* 0x000fec0000010000 */
[----:B---3--:R-:W3:Y:S04]  /*29700*/  LDL.LU R100, [R1+0xc0] ;  /* 0x0000c00001647983 */ /* 0x008ee80000300800 */
[----:B------:R-:W3:Y:S04]  /*29710*/  LDL.LU R101, [R1+0xc8] ;  /* 0x0000c80001657983 */ /* 0x000ee80000300800 */
[----:B------:R-:W4:Y:S01]  /*29720*/  LDS.128 R104, [R252] ;  /* 0x00000000fc687984 */ /* 0x000f220000000c00 */
        /* <DEDUP_REMOVED lines=13> */
[----:B-1----:R-:W2:Y:S04]  /*29800*/  LDL.LU R120, [R1+0x4c4] ;  /* 0x0004c40001787983 */ /* 0x002ea80000300800 */
[----:B------:R-:W2:Y:S04]  /*29810*/  LDL.LU R121, [R1+0x4cc] ;  /* 0x0004cc0001797983 */ /* 0x000ea80000300800 */
[----:B------:R-:W2:Y:S04]  /*29820*/  LDL.LU R122, [R1+0x3c4] ;  /* 0x0003c400017a7983 */ /* 0x000ea80000300800 */
[----:B------:R-:W2:Y:S04]  /*29830*/  LDL.LU R123, [R1+0x3cc] ;  /* 0x0003cc00017b7983 */ /* 0x000ea80000300800 */
[----:B------:R-:W4:Y:S04]  /*29840*/  LDL.LU R128, [R1+0x2c4] ;  /* 0x0002c40001807983 */ /* 0x000f280000300800 */
[----:B------:R-:W4:Y:S04]  /*29850*/  LDL.LU R129, [R1+0x2cc] ;  /* 0x0002cc0001817983 */ /* 0x000f280000300800 */
[----:B------:R-:W4:Y:S04]  /*29860*/  LDL.LU R130, [R1+0x1c4] ;  /* 0x0001c40001827983 */ /* 0x000f280000300800 */
[----:B------:R-:W4:Y:S04]  /*29870*/  LDL.LU R131, [R1+0x1cc] ;  /* 0x0001cc0001837983 */ /* 0x000f280000300800 */
[----:B------:R-:W3:Y:S04]  /*29880*/  LDL.LU R132, [R1+0xc4] ;  /* 0x0000c40001847983 */ /* 0x000ee80000300800 */
[----:B------:R-:W3:Y:S04]  /*29890*/  LDL.LU R133, [R1+0xcc] ;  /* 0x0000cc0001857983 */ /* 0x000ee80000300800 */
[----:B------:R-:W1:Y:S01]  /*298a0*/  LDS.128 R124, [R252] ;  /* 0x00000000fc7c7984 */ /* 0x000e620000000c00 */
[----:B------:R-:W-:Y:S01]  /*298b0*/  BAR.SYNC.DEFER_BLOCKING 0x0 ;  /* 0x0000000000007b1d */ /* 0x000fe20000010000 */
[----:B------:R-:W-:Y:S01]  /*298c0*/  IMAD.MOV.U32 R134, RZ, RZ, R201 ;  /* 0x000000ffff867224 */ /* 0x000fe200078e00c9 */
[----:B------:R-:W-:-:S02]  /*298d0*/  MOV R135, R203 ;  /* 0x000000cb00877202 */ /* 0x000fc40000000f00 */
[----:B------:R-:W-:Y:S01]  /*298e0*/  MOV R154, R73 ;  /* 0x00000049009a7202 */ /* 0x000fe20000000f00 */
[----:B------:R-:W-:Y:S01]  /*298f0*/  IMAD.MOV.U32 R155, RZ, RZ, R75 ;  /* 0x000000ffff9b7224 */ /* 0x000fe200078e004b */
[----:B------:R-:W3:Y:S04]  /*29900*/  LDL.LU R72, [R1+0x4d0] ;  /* 0x0004d00001487983 */ /* 0x000ee80000300800 */
[----:B------:R-:W3:Y:S04]  /*29910*/  LDL.LU R73, [R1+0x4d8] ;  /* 0x0004d80001497983 */ /* 0x000ee80000300800 */
[----:B------:R-:W3:Y:S04]  /*29920*/  LDL.LU R74, [R1+0x3d0] ;  /* 0x0003d000014a7983 */ /* 0x000ee80000300800 */
[----:B------:R-:W3:Y:S01]  /*29930*/  LDL.LU R75, [R1+0x3d8] ;  /* 0x0003d800014b7983 */ /* 0x000ee20000300800 */
[----:B------:R-:W-:-:S02]  /*29940*/  IMAD.MOV.U32 R152, RZ, RZ, R137 ;  /* 0x000000ffff987224 */ /* 0x000fc400078e0089 */
[----:B------:R-:W-:Y:S01]  /*29950*/  IMAD.MOV.U32 R153, RZ, RZ, R139 ;  /* 0x000000ffff997224 */ /* 0x000fe200078e008b */
[----:B--2---:R-:W-:Y:S01]  /*29960*/  STSM.16.M88.4 [R0], R120 ;  /* 0x0000007800007844 */ /* 0x004fe20000000200 */
[----:B------:R-:W-:Y:S06]  /*29970*/  BAR.SYNC.DEFER_BLOCKING 0x0 ;  /* 0x0000000000007b1d */ /* 0x000fec0000010000 */
[----:B------:R-:W2:Y:S02]  /*29980*/  LDS.128 R120, [R252] ;  /* 0x00000000fc787984 */ /* 0x000ea40000000c00 */
[----:B------:R-:W-:Y:S06]  /*29990*/  BAR.SYNC.DEFER_BLOCKING 0x0 ;  /* 0x0000000000007b1d */ /* 0x000fec0000010000 */
[----:B----4-:R-:W-:Y:S02]  /*299a0*/  STSM.16.M88.4 [R0], R128 ;  /* 0x0000008000007844 */ /* 0x010fe40000000200 */
[----:B------:R-:W-:Y:S06]  /*299b0*/  BAR.SYNC.DEFER_BLOCKING 0x0 ;  /* 0x0000000000007b1d */ /* 0x000fec0000010000 */
[----:B------:R-:W4:Y:S02]  /*299c0*/  LDS.128 R128, [R252] ;  /* 0x00000000fc807984 */ /* 0x000f240000000c00 */
[----:B------:R-:W-:Y:S06]  /*299d0*/  BAR.SYNC.DEFER_BLOCKING 0x0 ;  /* 0x0000000000007b1d */ /* 0x000fec0000010000 */
        /* <DEDUP_REMOVED lines=12> */
[----:B------:R-:W1:Y:S01]  /*29aa0*/  LDS.128 R132, [R252] ;  /* 0x00000000fc847984 */ /* 0x000e620000000c00 */
[----:B------:R-:W-:Y:S06]  /*29ab0*/  BAR.SYNC.DEFER_BLOCKING 0x0 ;  /* 0x0000000000007b1d */ /* 0x000fec0000010000 */
[----:B------:R-:W-:Y:S02]  /*29ac0*/  STSM.16.M88.4 [R0], R72 ;  /* 0x0000004800007844 */ /* 0x000fe40000000200 */
[----:B------:R-:W-:Y:S06]  /*29ad0*/  BAR.SYNC.DEFER_BLOCKING 0x0 ;  /* 0x0000000000007b1d */ /* 0x000fec0000010000 */
[----:B------:R-:W1:Y:S02]  /*29ae0*/  LDS.128 R72, [R252] ;  /* 0x00000000fc487984 */ /* 0x000e640000000c00 */
[----:B------:R-:W-:Y:S01]  /*29af0*/  BAR.SYNC.DEFER_BLOCKING 0x0 ;  /* 0x0000000000007b1d */ /* 0x000fe20000010000 */
[----:B------:R-:W-:Y:S01]  /*29b00*/  IMAD.MOV.U32 R162, RZ, RZ, R204 ;  /* 0x000000ffffa27224 */ /* 0x000fe200078e00cc */
[----:B------:R-:W-:-:S04]  /*29b10*/  MOV R163, R206 ;  /* 0x000000ce00a37202 */ /* 0x000fc80000000f00 */
[----:B--2---:R2:W-:Y:S02]  /*29b20*/  STSM.16.M88.4 [R0], R152 ;  /* 0x0000009800007844 */ /* 0x0045e40000000200 */
[----:B------:R-:W-:Y:S06]  /*29b30*/  BAR.SYNC.DEFER_BLOCKING 0x0 ;  /* 0x0000000000007b1d */ /* 0x000fec0000010000 */
[----:B------:R-:W1:Y:S02]  /*29b40*/  LDS.128 R156, [R252] ;  /* 0x00000000fc9c7984 */ /* 0x000e640000000c00 */
[----:B------:R-:W-:Y:S06]  /*29b50*/  BAR.SYNC.DEFER_BLOCKING 0x0 ;  /* 0x0000000000007b1d */ /* 0x000fec0000010000 */
[----:B----4-:R-:W-:Y:S02]  /*29b60*/  STSM.16.M88.4 [R0], R160 ;  /* 0x000000a000007844 */ /* 0x010fe40000000200 */
[----:B------:R-:W-:Y:S01]  /*29b70*/  BAR.SYNC.DEFER_BLOCKING 0x0 ;  /* 0x0000000000007b1d */ /* 0x000fe20000010000 */
[----:B--2---:R-:W-:Y:S01]  /*29b80*/  IMAD.MOV.U32 R152, RZ, RZ, R140 ;  /* 0x000000ffff987224 */ /* 0x004fe200078e008c */
[----:B------:R-:W-:Y:S01]  /*29b90*/  MOV R154, R76 ;  /* 0x0000004c009a7202 */ /* 0x000fe20000000f00 */
[----:B------:R-:W-:-:S03]  /*29ba0*/  IMAD.MOV.U32 R153, RZ, RZ, R142 ;  /* 0x000000ffff997224 */ /* 0x000fc600078e008e */
[----:B------:R-:W2:Y:S01]  /*29bb0*/  LDS.128 R160, [R252] ;  /* 0x00000000fca07984 */ /* 0x000ea20000000c00 */
[----:B------:R-:W-:Y:S01]  /*29bc0*/  IMAD.MOV.U32 R155, RZ, RZ, R78 ;  /* 0x000000ffff9b7224 */ /* 0x000fe200078e004e */
[----:B------:R-:W-:Y:S06]  /*29bd0*/  BAR.SYNC.DEFER_BLOCKING 0x0 ;  /* 0x0000000000007b1d */ /* 0x000fec0000010000 */
[----:B------:R4:W-:Y:S02]  /*29be0*/  STSM.16.M88.4 [R0], R152 ;  /* 0x0000009800007844 */ /* 0x0009e40000000200 */
[----:B------:R-:W-:Y:S06]  /*29bf0*/  BAR.SYNC.DEFER_BLOCKING 0x0 ;  /* 0x0000000000007b1d */ /* 0x000fec0000010000 */
[----:B----4-:R-:W4:Y:S04]  /*29c00*/  LDL.LU R152, [R1+0x4d4] ;  /* 0x0004d40001987983 */ /* 0x010f280000300800 */
[----:B------:R-:W4:Y:S04]  /*29c10*/  LDL.LU R153, [R1+0x4dc] ;  /* 0x0004dc0001997983 */ /* 0x000f280000300800 */
[----:B------:R-:W4:Y:S04]  /*29c20*/  LDL.LU R154, [R1+0x3d4] ;  /* 0x0003d400019a7983 */ /* 0x000f280000300800 */
[----:B------:R-:W4:Y:S04]  /*29c30*/  LDL.LU R155, [R1+0x3dc] ;  /* 0x0003dc00019b7983 */ /* 0x000f280000300800 */
[----:B------:R-:W3:Y:S04]  /*29c40*/  LDL.LU R164, [R1+0x2d4] ;  /* 0x0002d40001a47983 */ /* 0x000ee80000300800 */
[----:B------:R-:W3:Y:S04]  /*29c50*/  LDL.LU R165, [R1+0x2dc] ;  /* 0x0002dc0001a57983 */ /* 0x000ee80000300800 */
[----:B------:R-:W3:Y:S04]  /*29c60*/  LDL.LU R166, [R1+0x1d4] ;  /* 0x0001d40001a67983 */ /* 0x000ee80000300800 */
[----:B------:R-:W3:Y:S04]  /*29c70*/  LDL.LU R167, [R1+0x1dc] ;  /* 0x0001dc0001a77983 */ /* 0x000ee80000300800 */
[----:B------:R-:W2:Y:S01]  /*29c80*/  LDS.128 R168, [R252] ;  /* 0x00000000fca87984 */ /* 0x000ea20000000c00 */
        /* <DEDUP_REMOVED lines=13> */
[----:B------:R-:W2:Y:S04]  /*29d60*/  LDL.LU R188, [R1+0x4e0] ;  /* 0x0004e00001bc7983 */ /* 0x000ea80000300800 */
[----:B------:R-:W2:Y:S04]  /*29d70*/  LDL.LU R189, [R1+0x4e8] ;  /* 0x0004e80001bd7983 */ /* 0x000ea80000300800 */
[----:B------:R-:W2:Y:S04]  /*29d80*/  LDL.LU R190, [R1+0x3e0] ;  /* 0x0003e00001be7983 */ /* 0x000ea80000300800 */
[----:B------:R-:W2:Y:S04]  /*29d90*/  LDL.LU R191, [R1+0x3e8] ;  /* 0x0003e80001bf7983 */ /* 0x000ea80000300800 */
[----:B------:R-:W4:Y:S04]  /*29da0*/  LDL.LU R76, [R1+0x2e0] ;  /* 0x0002e000014c7983 */ /* 0x000f280000300800 */
[----:B------:R-:W4:Y:S04]  /*29db0*/  LDL.LU R77, [R1+0x2e8] ;  /* 0x0002e800014d7983 */ /* 0x000f280000300800 */
[----:B------:R-:W4:Y:S04]  /*29dc0*/  LDL.LU R78, [R1+0x1e0] ;  /* 0x0001e000014e7983 */ /* 0x000f280000300800 */
[----:B------:R-:W4:Y:S04]  /*29dd0*/  LDL.LU R79, [R1+0x1e8] ;  /* 0x0001e800014f7983 */ /* 0x000f280000300800 */
[----:B------:R-:W4:Y:S04]  /*29de0*/  LDL.LU R184, [R1+0xe0] ;  /* 0x0000e00001b87983 */ /* 0x000f280000300800 */
[----:B------:R-:W4:Y:S04]  /*29df0*/  LDL.LU R185, [R1+0xe8] ;  /* 0x0000e80001b97983 */ /* 0x000f280000300800 */
[----:B------:R-:W1:Y:S01]  /*29e00*/  LDS.128 R176, [R252] ;  /* 0x00000000fcb07984 */ /* 0x000e620000000c00 */
[----:B------:R-:W-:Y:S01]  /*29e10*/  IMAD.MOV.U32 R166, RZ, RZ, R205 ;  /* 0x000000ffffa67224 */ /* 0x000fe200078e00cd */
[----:B------:R-:W-:Y:S01]  /*29e20*/  MOV R167, R207 ;  /* 0x000000cf00a77202 */ /* 0x000fe20000000f00 */
[----:B------:R-:W-:Y:S01]  /*29e30*/  BAR.SYNC.DEFER_BLOCKING 0x0 ;  /* 0x0000000000007b1d */ /* 0x000fe20000010000 */
[----:B------:R-:W-:Y:S01]  /*29e40*/  IMAD.MOV.U32 R186, RZ, RZ, R208 ;  /* 0x000000ffffba7224 */ /* 0x000fe200078e00d0 */
[----:B------:R-:W-:Y:S01]  /*29e50*/  MOV R187, R210 ;  /* 0x000000d200bb7202 */ /* 0x000fe20000000f00 */
[----:B------:R-:W-:Y:S01]  /*29e60*/  IMAD.MOV.U32 R180, RZ, RZ, R144 ;  /* 0x000000ffffb47224 */ /* 0x000fe200078e0090 */
[----:B------:R-:W-:Y:S01]  /*29e70*/  MOV R182, R80 ;  /* 0x0000005000b67202 */ /* 0x000fe20000000f00 */
[----:B------:R-:W-:-:S02]  /*29e80*/  IMAD.MOV.U32 R181, RZ, RZ, R146 ;  /* 0x000000ffffb57224 */ /* 0x000fc400078e0092 */
[----:B------:R-:W-:Y:S01]  /*29e90*/  IMAD.MOV.U32 R183, RZ, RZ, R82 ;  /* 0x000000ffffb77224 */ /* 0x000fe200078e0052 */
[----:B---3--:R-:W-:Y:S01]  /*29ea0*/  STSM.16.M88.4 [R0], R164 ;  /* 0x000000a400007844 */ /* 0x008fe20000000200 */
[----:B------:R-:W-:Y:S06]  /*29eb0*/  BAR.SYNC.DEFER_BLOCKING 0x0 ;  /* 0x0000000000007b1d */ /* 0x000fec0000010000 */
[----:B------:R-:W3:Y:S02]  /*29ec0*/  LDS.128 R172, [R252] ;  /* 0x00000000fcac7984 */ /* 0x000ee40000000c00 */
[----:B------:R-:W-:Y:S06]  /*29ed0*/  BAR.SYNC.DEFER_BLOCKING 0x0 ;  /* 0x0000000000007b1d */ /* 0x000fec0000010000 */
[----:B------:R-:W-:Y:S02]  /*29ee0*/  STSM.16.M88.4 [R0], R140 ;  /* 0x0000008c00007844 */ /* 0x000fe40000000200 */
[----:B------:R-:W-:Y:S06]  /*29ef0*/  BAR.SYNC.DEFER_BLOCKING 0x0 ;  /* 0x0000000000007b1d */ /* 0x000fec0000010000 */
[----:B------:R-:W3:Y:S02]  /*29f00*/  LDS.128 R164, [R252] ;  /* 0x00000000fca47984 */ /* 0x000ee40000000c00 */
[----:B------:R-:W-:Y:S06]  /*29f10*/  BAR.SYNC.DEFER_BLOCKING 0x0 ;  /* 0x0000000000007b1d */ /* 0x000fec0000010000 */
[----:B--2---:R-:W-:Y:S02]  /*29f20*/  STSM.16.M88.4 [R0], R188 ;  /* 0x000000bc00007844 */ /* 0x004fe40000000200 */
[----:B------:R-:W-:Y:S06]  /*29f30*/  BAR.SYNC.DEFER_BLOCKING 0x0 ;  /* 0x0000000000007b1d */ /* 0x000fec0000010000 */
[----:B------:R-:W2:Y:S02]  /*29f40*/  LDS.128 R140, [R252] ;  /* 0x00000000fc8c7984 */ /* 0x000ea40000000c00 */
[----:B------:R-:W-:Y:S06]  /*29f50*/  BAR.SYNC.DEFER_BLOCKING 0x0 ;  /* 0x0000000000007b1d */ /* 0x000fec0000010000 */
[----:B----4-:R-:W-:Y:S02]  /*29f60*/  STSM.16.M88.4 [R0], R76 ;  /* 0x0000004c00007844 */ /* 0x010fe40000000200 */
[----:B------:R-:W-:Y:S06]  /*29f70*/  BAR.SYNC.DEFER_BLOCKING 0x0 ;  /* 0x0000000000007b1d */ /* 0x000fec0000010000 */
[----:B------:R-:W4:Y:S02]  /*29f80*/  LDS.128 R76, [R252] ;  /* 0x00000000fc4c7984 */ /* 0x000f240000000c00 */
[----:B------:R-:W-:Y:S06]  /*29f90*/  BAR.SYNC.DEFER_BLOCKING 0x0 ;  /* 0x0000000000007b1d */ /* 0x000fec0000010000 */
[----:B------:R-:W-:Y:S02]  /*29fa0*/  STSM.16.M88.4 [R0], R184 ;  /* 0x000000b800007844 */ /* 0x000fe40000000200 */
[----:B------:R-:W-:Y:S06]  /*29fb0*/  BAR.SYNC.DEFER_BLOCKING 0x0 ;  /* 0x0000000000007b1d */ /* 0x000fec0000010000 */
[----:B------:R-:W4:Y:S02]  /*29fc0*/  LDS.128 R184, [R252] ;  /* 0x00000000fcb87984 */ /* 0x000f240000000c00 */
[----:B------:R-:W-:Y:S06]  /*29fd0*/  BAR.SYNC.DEFER_BLOCKING 0x0 ;  /* 0x0000000000007b1d */ /* 0x000fec0000010000 */
[----:B------:R1:W-:Y:S02]  /*29fe0*/  STSM.16.M88.4 [R0], R180 ;  /* 0x000000b400007844 */ /* 0x0003e40000000200 */
[----:B------:R-:W-:Y:S06]  /*29ff0*/  BAR.SYNC.DEFER_BLOCKING 0x0 ;  /* 0x0000000000007b1d */ /* 0x000fec0000010000 */
[----:B-1----:R-:W3:Y:S04]  /*2a000*/  LDL.LU R180, [R1+0x4e4] ;  /* 0x0004e40001b47983 */ /* 0x002ee80000300800 */
[----:B------:R-:W3:Y:S04]  /*2a010*/  LDL.LU R181, [R1+0x4ec] ;  /* 0x0004ec0001b57983 */ /* 0x000ee80000300800 */
[----:B------:R-:W3:Y:S04]  /*2a020*/  LDL.LU R182, [R1+0x3e4] ;  /* 0x0003e40001b67983 */ /* 0x000ee80000300800 */
[----:B------:R-:W3:Y:S04]  /*2a030*/  LDL.LU R183, [R1+0x3ec] ;  /* 0x0003ec0001b77983 */ /* 0x000ee80000300800 */
[----:B------:R-:W2:Y:S04]  /*2a040*/  LDL.LU R188, [R1+0x2e4] ;  /* 0x0002e40001bc7983 */ /* 0x000ea80000300800 */
[----:B------:R-:W2:Y:S04]  /*2a050*/  LDL.LU R189, [R1+0x2ec] ;  /* 0x0002ec0001bd7983 */ /* 0x000ea80000300800 */
[----:B------:R-:W2:Y:S04]  /*2a060*/  LDL.LU R190, [R1+0x1e4] ;  /* 0x0001e40001be7983 */ /* 0x000ea80000300800 */
[----:B------:R-:W2:Y:S04]  /*2a070*/  LDL.LU R191, [R1+0x1ec] ;  /* 0x0001ec0001bf7983 */ /* 0x000ea80000300800 */
[----:B------:R-:W1:Y:S01]  /*2a080*/  LDS.128 R192, [R252] ;  /* 0x00000000fcc07984 */ /* 0x000e620000000c00 */
        /* <DEDUP_REMOVED lines=9> */
[----:B--2---:R2:W-:Y:S02]  /*2a120*/  STSM.16.M88.4 [R0], R188 ;  /* 0x000000bc00007844 */ /* 0x0045e40000000200 */
[----:B------:R-:W-:Y:S06]  /*2a130*/  BAR.SYNC.DEFER_BLOCKING 0x0 ;  /* 0x0000000000007b1d */ /* 0x000fec0000010000 */
[----:B--2---:R-:W2:Y:S04]  /*2a140*/  LDL.LU R188, [R1+0xe4] ;  /* 0x0000e40001bc7983 */ /* 0x004ea80000300800 */
[----:B------:R-:W2:Y:S01]  /*2a150*/  LDL.LU R189, [R1+0xec] ;  /* 0x0000ec0001bd7983 */ /* 0x000ea20000300800 */
[----:B------:R-:W-:Y:S01]  /*2a160*/  IMAD.MOV.U32 R190, RZ, RZ, R209 ;  /* 0x000000ffffbe7224 */ /* 0x000fe200078e00d1 */
[----:B------:R-:W-:-:S02]  /*2a170*/  MOV R191, R211 ;  /* 0x000000d300bf7202 */ /* 0x000fc40000000f00 */
[----:B------:R-:W4:Y:S04]  /*2a180*/  LDL.LU R208, [R1+0x4f0] ;  /* 0x0004f00001d07983 */ /* 0x000f280000300800 */
[----:B------:R-:W4:Y:S04]  /*2a190*/  LDL.LU R209, [R1+0x4f8] ;  /* 0x0004f80001d17983 */ /* 0x000f280000300800 */
[----:B------:R-:W4:Y:S04]  /*2a1a0*/  LDL.LU R210, [R1+0x3f0] ;  /* 0x0003f00001d27983 */ /* 0x000f280000300800 */
[----:B------:R-:W4:Y:S04]  /*2a1b0*/  LDL.LU R211, [R1+0x3f8] ;  /* 0x0003f80001d37983 */ /* 0x000f280000300800 */
        /* <DEDUP_REMOVED lines=26> */
[----:B------:R-:W4:Y:S01]  /*2a360*/  LDS.128 R144, [R252] ;  /* 0x00000000fc907984 */ /* 0x000f220000000c00 */
[----:B------:R-:W-:Y:S01]  /*2a370*/  IMAD.MOV.U32 R82, RZ, RZ, R212 ;  /* 0x000000ffff527224 */ /* 0x000fe200078e00d4 */
[----:B------:R-:W-:Y:S01]  /*2a380*/  MOV R83, R214 ;  /* 0x000000d600537202 */ /* 0x000fe20000000f00 */
[----:B------:R-:W-:Y:S06]  /*2a390*/  BAR.SYNC.DEFER_BLOCKING 0x0 ;  /* 0x0000000000007b1d */ /* 0x000fec0000010000 */
[----:B---3--:R3:W-:Y:S02]  /*2a3a0*/  STSM.16.M88.4 [R0], R80 ;  /* 0x0000005000007844 */ /* 0x0087e40000000200 */
[----:B------:R-:W-:Y:S06]  /*2a3b0*/  BAR.SYNC.DEFER_BLOCKING 0x0 ;  /* 0x0000000000007b1d */ /* 0x000fec0000010000 */
[----:B------:R-:W4:Y:S01]  /*2a3c0*/  LDS.128 R220, [R252] ;  /* 0x00000000fcdc7984 */ /* 0x000f220000000c00 */
[----:B---3--:R-:W-:Y:S01]  /*2a3d0*/  IMAD.MOV.U32 R80, RZ, RZ, R148 ;  /* 0x000000ffff507224 */ /* 0x008fe200078e0094 */
[----:B------:R-:W-:Y:S01]  /*2a3e0*/  MOV R82, R84 ;  /* 0x0000005400527202 */ /* 0x000fe20000000f00 */
[----:B------:R-:W-:-:S02]  /*2a3f0*/  IMAD.MOV.U32 R81, RZ, RZ, R150 ;  /* 0x000000ffff517224 */ /* 0x000fc400078e0096 */
[----:B------:R-:W-:Y:S01]  /*2a400*/  IMAD.MOV.U32 R83, RZ, RZ, R86 ;  /* 0x000000ffff537224 */ /* 0x000fe200078e0056 */
[----:B------:R-:W-:Y:S06]  /*2a410*/  BAR.SYNC.DEFER_BLOCKING 0x0 ;  /* 0x0000000000007b1d */ /* 0x000fec0000010000 */
[----:B------:R-:W-:Y:S02]  /*2a420*/  STSM.16.M88.4 [R0], R80 ;  /* 0x0000005000007844 */ /* 0x000fe40000000200 */
[----:B------:R-:W-:Y:S06]  /*2a430*/  BAR.SYNC.DEFER_BLOCKING 0x0 ;  /* 0x0000000000007b1d */ /* 0x000fec0000010000 */
[----:B------:R-:W3:Y:S02]  /*2a440*/  LDS.128 R80, [R252] ;  /* 0x00000000fc507984 */ /* 0x000ee40000000c00 */
[----:B------:R-:W-:Y:S06]  /*2a450*/  BAR.SYNC.DEFER_BLOCKING 0x0 ;  /* 0x0000000000007b1d */ /* 0x000fec0000010000 */
[----:B--2---:R2:W-:Y:S02]  /*2a460*/  STSM.16.M88.4 [R0], R208 ;  /* 0x000000d000007844 */ /* 0x0045e40000000200 */
[----:B------:R-:W-:Y:S06]  /*2a470*/  BAR.SYNC.DEFER_BLOCKING 0x0 ;  /* 0x0000000000007b1d */ /* 0x000fec0000010000 */
[----:B--2---:R-:W2:Y:S04]  /*2a480*/  LDL.LU R208, [R1+0x2f4] ;  /* 0x0002f40001d07983 */ /* 0x004ea80000300800 */
[----:B------:R-:W2:Y:S04]  /*2a490*/  LDL.LU R209, [R1+0x2fc] ;  /* 0x0002fc0001d17983 */ /* 0x000ea80000300800 */
[----:B------:R-:W2:Y:S04]  /*2a4a0*/  LDL.LU R210, [R1+0x1f4] ;  /* 0x0001f40001d27983 */ /* 0x000ea80000300800 */
[----:B------:R-:W2:Y:S04]  /*2a4b0*/  LDL.LU R211, [R1+0x1fc] ;  /* 0x0001fc0001d37983 */ /* 0x000ea80000300800 */
[----:B------:R-:W3:Y:S01]  /*2a4c0*/  LDS.128 R228, [R252] ;  /* 0x00000000fce47984 */ /* 0x000ee20000000c00 */
[----:B------:R-:W-:Y:S06]  /*2a4d0*/  BAR.SYNC.DEFER_BLOCKING 0x0 ;  /* 0x0000000000007b1d */ /* 0x000fec0000010000 */
[----:B--2---:R2:W-:Y:S04]  /*2a4e0*/  STSM.16.M88.4 [R0], R208 ;  /* 0x000000d000007844 */ /* 0x0045e80000000200 */
[----:B--2---:R-:W2:Y:S04]  /*2a4f0*/  LDL.LU R208, [R1+0xf4] ;  /* 0x0000f40001d07983 */ /* 0x004ea80000300800 */
[----:B------:R-:W2:Y:S01]  /*2a500*/  LDL.LU R209, [R1+0xfc] ;  /* 0x0000fc0001d17983 */ /* 0x000ea20000300800 */
[----:B------:R-:W-:Y:S01]  /*2a510*/  MOV R210, R213 ;  /* 0x000000d500d27202 */ /* 0x000fe20000000f00 */
[----:B------:R-:W-:Y:S01]  /*2a520*/  IMAD.MOV.U32 R211, RZ, RZ, R215 ;  /* 0x000000ffffd37224 */ /* 0x000fe200078e00d7 */
[----:B------:R-:W-:Y:S01]  /*2a530*/  BAR.SYNC.DEFER_BLOCKING 0x0 ;  /* 0x0000000000007b1d */ /* 0x000fe20000010000 */
[----:B------:R-:W-:Y:S01]  /*2a540*/  MOV R148, R149 ;  /* 0x0000009500947202 */ /* 0x000fe20000000f00 */
[----:B------:R-:W-:Y:S01]  /*2a550*/  IMAD.MOV.U32 R150, RZ, RZ, R85 ;  /* 0x000000ffff967224 */ /* 0x000fe200078e0055 */
[----:B------:R-:W-:-:S03]  /*2a560*/  ISETP.GE.AND P1, PT, R11, UR4, PT ;  /* 0x000000040b007c0c */ /* 0x000fc6000bf26270 */
[----:B------:R-:W4:Y:S04]  /*2a570*/  LDL.LU R249, [R1+0x510] ;  /* 0x0005100001f97983 */ /* 0x000f280000300800 */
[----:B------:R-:W3:Y:S01]  /*2a580*/  LDS.128 R212, [R252] ;  /* 0x00000000fcd47984 */ /* 0x000ee20000000c00 */
[----:B------:R-:W-:Y:S01]  /*2a590*/  BAR.SYNC.DEFER_BLOCKING 0x0 ;  /* 0x0000000000007b1d */ /* 0x000fe20000010000 */
[----:B------:R-:W-:Y:S01]  /*2a5a0*/  IMAD.MOV.U32 R149, RZ, RZ, R151 ;  /* 0x000000ffff957224 */ /* 0x000fe200078e0097 */
[----:B------:R-:W-:Y:S02]  /*2a5b0*/  MOV R151, R87 ;  /* 0x0000005700977202 */ /* 0x000fe40000000f00 */
[----:B------:R-:W-:Y:S02]  /*2a5c0*/  ISETP.LT.AND P1, PT, R10, UR27, !P1 ;  /* 0x0000001b0a007c0c */ /* 0x000fe4000cf21270 */
[----:B------:R-:W3:Y:S04]  /*2a5d0*/  LDL.LU R243, [R1+0x200] ;  /* 0x0002000001f37983 */ /* 0x000ee80000300800 */
[----:B------:R-:W3:Y:S04]  /*2a5e0*/  LDL.LU R251, [R1+0x100] ;  /* 0x0001000001fb7983 */ /* 0x000ee80000300800 */
[----:B------:R-:W3:Y:S04]  /*2a5f0*/  LDL.LU R242, [R1+0x4] ;  /* 0x0000040001f27983 */ /* 0x000ee80000300800 */
[----:B--2---:R2:W-:Y:S01]  /*2a600*/  STSM.16.M88.4 [R0], R208 ;  /* 0x000000d000007844 */ /* 0x0045e20000000200 */
[----:B------:R-:W-:Y:S06]  /*2a610*/  BAR.SYNC.DEFER_BLOCKING 0x0 ;  /* 0x0000000000007b1d */ /* 0x000fec0000010000 */
[----:B------:R-:W1:Y:S02]  /*2a620*/  LDS.128 R84, [R252] ;  /* 0x00000000fc547984 */ /* 0x000e640000000c00 */
[----:B------:R-:W-:Y:S01]  /*2a630*/  BAR.SYNC.DEFER_BLOCKING 0x0 ;  /* 0x0000000000007b1d */ /* 0x000fe20000010000 */
[----:B--2---:R-:W-:-:S04]  /*2a640*/  LEA R208, P5, R9, UR6, 0x2 ;  /* 0x0000000609d07c11 */ /* 0x004fc8000f8a10ff */
[----:B------:R-:W-:Y:S01]  /*2a650*/  LEA.HI.X.SX32 R209, R9, UR7, 0x2, P5 ;  /* 0x0000000709d17c11 */ /* 0x000fe2000a8f16ff */
[----:B------:R-:W-:Y:S02]  /*2a660*/  STSM.16.M88.4 [R0], R148 ;  /* 0x0000009400007844 */ /* 0x000fe40000000200 */
[----:B------:R-:W-:Y:S01]  /*2a670*/  IMAD.WIDE R210, R246, 0x4, R208 ;  /* 0x00000004f6d27825 */ /* 0x000fe200078e02d0 */
[----:B------:R-:W-:Y:S06]  /*2a680*/  BAR.SYNC.DEFER_BLOCKING 0x0 ;  /* 0x0000000000007b1d */ /* 0x000fec0000010000 */
[----:B------:R2:W-:Y:S04]  /*2a690*/  @P1 STG.E desc[UR16][R210.64], R12 ;  /* 0x0000000cd2001986 */ /* 0x0005e8000c101910 */
[----:B--2---:R-:W2:Y:S01]  /*2a6a0*/  LDL.LU R12, [R1+0xfcc] ;  /* 0x000fcc00010c7983 */ /* 0x004ea20000300800 */
[C---:B------:R-:W-:Y:S01]  /*2a6b0*/  IMAD R3, R15.reuse, 0x80, R9 ;  /* 0x000000800f037824 */ /* 0x040fe200078e0209 */
[----:B------:R-:W-:Y:S01]  /*2a6c0*/  ISETP.GE.AND P0, PT, R10, UR5, PT ;  /* 0x000000050a007c0c */ /* 0x000fe2000bf06270 */
[----:B------:R-:W-:Y:S01]  /*2a6d0*/  ULDC.64 UR4, c[0x0][0x228] ;  /* 0x00008a0000047ab9 */ /* 0x000fe20000000a00 */
[----:B------:R-:W3:Y:S01]  /*2a6e0*/  LDL.LU R250, [R1] ;  /* 0x0000000001fa7983 */ /* 0x000ee20000300800 */
[----:B------:R-:W-:-:S04]  /*2a6f0*/  IMAD R2, R15, 0x80, R3 ;  /* 0x000000800f027824 */ /* 0x000fc800078e0203 */
[----:B------:R-:W-:Y:S01]  /*2a700*/  IMAD R0, R15, 0x80, R2 ;  /* 0x000000800f007824 */ /* 0x000fe200078e0202 */
[----:B------:R-:W-:-:S04]  /*2a710*/  LEA R8, P4, R3, UR6, 0x2 ;  /* 0x0000000603087c11 */ /* 0x000fc8000f8810ff */
[----:B------:R-:W-:Y:S02]  /*2a720*/  LEA R148, P5, R0, UR6, 0x2 ;  /* 0x0000000600947c11 */ /* 0x000fe4000f8a10ff */
[----:B------:R-:W-:Y:S02]  /*2a730*/  LEA.HI.X.SX32 R9, R3, UR7, 0x2, P4 ;  /* 0x0000000703097c11 */ /* 0x000fe4000a0f16ff */
[----:B------:R-:W-:Y:S02]  /*2a740*/  LEA R150, P4, R2, UR6, 0x2 ;  /* 0x0000000602967c11 */ /* 0x000fe4000f8810ff */
[----:B------:R-:W-:Y:S01]  /*2a750*/  LEA.HI.X.SX32 R149, R0, UR7, 0x2, P5 ;  /* 0x0000000700957c11 */ /* 0x000fe2000a8f16ff */
[----:B------:R-:W-:Y:S01]  /*2a760*/  VIADD R0, R10, 0x3 ;  /* 0x000000030a007836 */ /* 0x000fe20000000000 */
[----:B------:R-:W-:Y:S01]  /*2a770*/  ISETP.LT.AND P6, PT, R14, UR4, !P0 ;  /* 0x000000040e007c0c */ /* 0x000fe2000c7c1270 */
[----:B------:R-:W-:Y:S01]  /*2a780*/  ULDC UR4, c[0x0][0x22c] ;  /* 0x00008b0000047ab9 */ /* 0x000fe20000000800 */
[----:B------:R-:W-:-:S02]  /*2a790*/  LEA.HI.X.SX32 R151, R2, UR7, 0x2, P4 ;  /* 0x0000000702977c11 */ /* 0x000fc4000a0f16ff */
[----:B--2---:R-:W-:Y:S01]  /*2a7a0*/  ISETP.LT.AND P1, PT, R12, UR10, !P0 ;  /* 0x0000000a0c007c0c */ /* 0x004fe2000c721270 */
[----:B------:R-:W-:Y:S01]  /*2a7b0*/  IMAD.WIDE R244, R246, 0x4, R8 ;  /* 0x00000004f6f47825 */ /* 0x000fe200078e0208 */
[----:B------:R-:W-:Y:S01]  /*2a7c0*/  ISETP.LT.AND P4, PT, R13, UR12, !P0 ;  /* 0x0000000c0d007c0c */ /* 0x000fe2000c781270 */
[----:B------:R-:W-:Y:S01]  /*2a7d0*/  ULDC.64 UR6, c[0x0][0x228] ;  /* 0x00008a0000067ab9 */ /* 0x000fe20000000a00 */
[----:B------:R-:W-:Y:S01]  /*2a7e0*/  ISETP.GE.AND P0, PT, R0, UR4, PT ;  /* 0x0000000400007c0c */ /* 0x000fe2000bf06270 */
[C---:B------:R-:W-:Y:S01]  /*2a7f0*/  IMAD.WIDE R2, R246.reuse, 0x4, R150 ;  /* 0x00000004f6027825 */ /* 0x040fe200078e0296 */
[----:B------:R-:W2:Y:S01]  /*2a800*/  LDL.LU R0, [R1+0x300] ;  /* 0x0003000001007983 */ /* 0x000ea20000300800 */
[----:B------:R-:W-:Y:S01]  /*2a810*/  ISETP.LT.AND P5, PT, R11, UR8, !P3 ;  /* 0x000000080b007c0c */ /* 0x000fe2000dfa1270 */
[----:B------:R-:W-:Y:S01]  /*2a820*/  ULDC UR4, c[0x0][0x22c] ;  /* 0x00008b0000047ab9 */ /* 0x000fe20000000800 */
[----:B------:R-:W-:Y:S01]  /*2a830*/  IADD3 R15, R246, UR28, RZ ;  /* 0x0000001cf60f7c10 */ /* 0x000fe2000fffe0ff */
[----:B------:R1:W-:Y:S01]  /*2a840*/  @P6 STG.E desc[UR16][R244.64], R247 ;  /* 0x000000f7f4006986 */ /* 0x0003e2000c101910 */
[----:B------:R-:W-:Y:S01]  /*2a850*/  ISETP.LT.AND P6, PT, R14, UR6, !P3 ;  /* 0x000000060e007c0c */ /* 0x000fe2000dfc1270 */
[----:B------:R-:W-:Y:S01]  /*2a860*/  IMAD.WIDE R210, R246, 0x4, R148 ;  /* 0x00000004f6d27825 */ /* 0x000fe200078e0294 */
[----:B------:R-:W-:Y:S01]  /*2a870*/  ULDC UR6, c[0x0][0x228] ;  /* 0x00008a0000067ab9 */ /* 0x000fe20000000800 */
[----:B------:R-:W-:Y:S01]  /*2a880*/  ULDC UR8, c[0x0][0x228] ;  /* 0x00008a0000087ab9 */ /* 0x000fe20000000800 */
[----:B----4-:R4:W-:Y:S01]  /*2a890*/  @P4 STG.E desc[UR16][R2.64], R249 ;  /* 0x000000f902004986 */ /* 0x0109e2000c101910 */
[----:B------:R-:W-:Y:S01]  /*2a8a0*/  ISETP.LT.AND P4, PT, R13, UR22, !P3 ;  /* 0x000000160d007c0c */ /* 0x000fe2000df81270 */
[----:B------:R-:W-:Y:S01]  /*2a8b0*/  ULDC UR10, c[0x0][0x228] ;  /* 0x00008a00000a7ab9 */ /* 0x000fe20000000800 */
[----:B------:R-:W-:Y:S01]  /*2a8c0*/  ULDC UR12, c[0x0][0x228] ;  /* 0x00008a00000c7ab9 */ /* 0x000fe20000000800 */
[----:B-1----:R-:W-:-:S04]  /*2a8d0*/  IMAD.WIDE R244, R15, 0x4, R208 ;  /* 0x000000040ff47825 */ /* 0x002fc800078e02d0 */
[----:B----4-:R-:W-:Y:S01]  /*2a8e0*/  VIADD R2, R10, 0x4 ;  /* 0x000000040a027836 */ /* 0x010fe20000000000 */
[----:B------:R-:W4:Y:S01]  /*2a8f0*/  LDL.LU R249, [R1+0xfc8] ;  /* 0x000fc80001f97983 */ /* 0x000f220000300800 */
[----:B------:R-:W-:-:S03]  /*2a900*/  IMAD.WIDE R246, R15, 0x4, R8 ;  /* 0x000000040ff67825 */ /* 0x000fc600078e0208 */
[----:B--2---:R1:W-:Y:S01]  /*2a910*/  @P1 STG.E desc[UR16][R210.64], R0 ;  /* 0x00000000d2001986 */ /* 0x0043e2000c101910 */
[----:B------:R-:W-:Y:S01]  /*2a920*/  ISETP.GE.AND P1, PT, R2, UR4, PT ;  /* 0x0000000402007c0c */ /* 0x000fe2000bf26270 */
[----:B------:R-:W-:Y:S01]  /*2a930*/  IMAD.WIDE R2, R15, 0x4, R150 ;  /* 0x000000040f027825 */ /* 0x000fe200078e0296 */
[----:B------:R-:W-:Y:S01]  /*2a940*/  ISETP.LT.AND P3, PT, R12, UR20, !P3 ;  /* 0x000000140c007c0c */ /* 0x000fe2000df61270 */
[----:B---3--:R2:W-:Y:S01]  /*2a950*/  @P5 STG.E desc[UR16][R244.64], R243 ;  /* 0x000000f3f4005986 */ /* 0x0085e2000c101910 */
[----:B------:R-:W-:-:S03]  /*2a960*/  ULDC UR4, c[0x0][0x228] ;  /* 0x00008a0000047ab9 */ /* 0x000fc60000000800 */
[----:B------:R3:W-:Y:S01]  /*2a970*/  @P6 STG.E desc[UR16][R246.64], R251 ;  /* 0x000000fbf6006986 */ /* 0x0007e2000c101910 */
[----:B-1----:R-:W-:-:S03]  /*2a980*/  VIADD R0, R15, UR28 ;  /* 0x0000001c0f007c36 */ /* 0x002fc60008000000 */
[----:B------:R1:W-:Y:S01]  /*2a990*/  @P4 STG.E desc[UR16][R2.64], R250 ;  /* 0x000000fa02004986 */ /* 0x0003e2000c101910 */
[----:B------:R-:W-:-:S03]  /*2a9a0*/  IMAD.WIDE R210, R15, 0x4, R148 ;  /* 0x000000040fd27825 */ /* 0x000fc600078e0294 */
[----:B--2---:R-:W2:Y:S04]  /*2a9b0*/  LDL.LU R243, [R1+0x514] ;  /* 0x0005140001f37983 */ /* 0x004ea80000300800 */
[----:B---3--:R-:W3:Y:S04]  /*2a9c0*/  LDL.LU R251, [R1+0x304] ;  /* 0x0003040001fb7983 */ /* 0x008ee80000300800 */
[----:B------:R-:W4:Y:S04]  /*2a9d0*/  LDL.LU R15, [R1+0x524] ;  /* 0x00052400010f7983 */ /* 0x000f280000300800 */
[----:B-1----:R-:W3:Y:S04]  /*2a9e0*/  LDL.LU R250, [R1+0xfc4] ;  /* 0x000fc40001fa7983 */ /* 0x002ee80000300800 */
[----:B------:R-:W2:Y:S01]  /*2a9f0*/  LDL.LU R3, [R1+0x504] ;  /* 0x0005040001037983 */ /* 0x000ea20000300800 */
[----:B------:R-:W-:-:S02]  /*2aa00*/  ISETP.LT.AND P5, PT, R11, UR18, !P2 ;  /* 0x000000120b007c0c */ /* 0x000fc4000d7a1270 */
[----:B------:R-:W-:Y:S02]  /*2aa10*/  ISETP.LT.AND P6, PT, R14, UR14, !P2 ;  /* 0x0000000e0e007c0c */ /* 0x000fe4000d7c1270 */
[----:B------:R-:W-:Y:S01]  /*2aa20*/  ISETP.LT.AND P4, PT, R13, UR24, !P2 ;  /* 0x000000180d007c0c */ /* 0x000fe2000d781270 */
[C---:B------:R-:W-:Y:S01]  /*2aa30*/  IMAD.WIDE R244, R0.reuse, 0x4, R208 ;  /* 0x0000000400f47825 */ /* 0x040fe200078e02d0 */
[----:B------:R1:W-:Y:S03]  /*2aa40*/  @P3 STG.E desc[UR16][R210.64], R248 ;  /* 0x000000f8d2003986 */ /* 0x0003e6000c101910 */
[----:B------:R-:W-:-:S04]  /*2aa50*/  IMAD.WIDE R246, R0, 0x4, R8 ;  /* 0x0000000400f67825 */ /* 0x000fc800078e0208 */
[----:B-1----:R-:W-:Y:S01]  /*2aa60*/  VIADD R248, R10, 0x5 ;  /* 0x000000050af87836 */ /* 0x002fe20000000000 */
[----:B--2---:R1:W-:Y:S01]  /*2aa70*/  @P5 STG.E desc[UR16][R244.64], R3 ;  /* 0x00000003f4005986 */ /* 0x0043e2000c101910 */
[----:B------:R-:W-:Y:S01]  /*2aa80*/  ISETP.LT.AND P5, PT, R14, UR4, !P0 ;  /* 0x000000040e007c0c */ /* 0x000fe2000c7a1270 */
[----:B------:R-:W-:Y:S02]  /*2aa90*/  ULDC UR4, c[0x0][0x22c] ;  /* 0x00008b0000047ab9 */ /* 0x000fe40000000800 */
[----:B----4-:R2:W-:Y:S01]  /*2aaa0*/  @P6 STG.E desc[UR16][R246.64], R15 ;  /* 0x0000000ff6006986 */ /* 0x0105e2000c101910 */
[C---:B-1----:R-:W-:Y:S01]  /*2aab0*/  IMAD.WIDE R2, R0.reuse, 0x4, R150 ;  /* 0x0000000400027825 */ /* 0x042fe200078e0296 */
[----:B--2---:R-:W-:-:S04]  /*2aac0*/  IADD3 R15, R0, UR28, RZ ;  /* 0x0000001c000f7c10 */ /* 0x004fc8000fffe0ff */
[----:B------:R1:W-:Y:S01]  /*2aad0*/  @P4 STG.E desc[UR16][R2.64], R243 ;  /* 0x000000f302004986 */ /* 0x0003e2000c101910 */
[----:B------:R-:W-:Y:S01]  /*2aae0*/  ISETP.GE.AND P4, PT, R248, UR4, PT ;  /* 0x00000004f8007c0c */ /* 0x000fe2000bf86270 */
[----:B------:R-:W-:Y:S02]  /*2aaf0*/  ULDC UR4, c[0x0][0x228] ;  /* 0x00008a0000047ab9 */ /* 0x000fe40000000800 */
[----:B-1----:R-:W2:Y:S01]  /*2ab00*/  LDL.LU R243, [R1+0x518] ;  /* 0x0005180001f37983 */ /* 0x002ea20000300800 */
[----:B------:R-:W-:-:S03]  /*2ab10*/  IMAD.WIDE R2, R0, 0x4, R148 ;  /* 0x0000000400027825 */ /* 0x000fc600078e0294 */
[----:B------:R-:W4:Y:S04]  /*2ab20*/  LDL.LU R0, [R1+0x104] ;  /* 0x0001040001007983 */ /* 0x000f280000300800 */
[----:B------:R-:W2:Y:S01]  /*2ab30*/  LDL.LU R248, [R1+0x204] ;  /* 0x0002040001f87983 */ /* 0x000ea20000300800 */
[----:B------:R-:W-:Y:S01]  /*2ab40*/  ISETP.LT.AND P3, PT, R11, UR26, !P0 ;  /* 0x0000001a0b007c0c */ /* 0x000fe2000c761270 */
[----:B------:R-:W-:Y:S02]  /*2ab50*/  ULDC.64 UR26, c[0x0][0x228] ;  /* 0x00008a00001a7ab9 */ /* 0x000fe40000000a00 */
[----:B------:R-:W-:Y:S01]  /*2ab60*/  ISETP.LT.AND P2, PT, R12, UR26, !P2 ;  /* 0x0000001a0c007c0c */ /* 0x000fe2000d741270 */
[----:B------:R-:W-:Y:S01]  /*2ab70*/  IMAD.WIDE R210, R15, 0x4, R208 ;  /* 0x000000040fd27825 */ /* 0x000fe200078e02d0 */
[----:B------:R-:W-:Y:S01]  /*2ab80*/  ISETP.LT.AND P6, PT, R13, UR6, !P0 ;  /* 0x000000060d007c0c */ /* 0x000fe2000c7c1270 */
[----:B------:R-:W-:-:S02]  /*2ab90*/  ULDC UR6, c[0x0][0x228] ;  /* 0x00008a0000067ab9 */ /* 0x000fc40000000800 */
[----:B------:R-:W-:-:S08]  /*2aba0*/  IMAD.WIDE R244, R15, 0x4, R8 ;  /* 0x000000040ff47825 */ /* 0x000fd000078e0208 */
[----:B---3--:R1:W-:Y:S01]  /*2abb0*/  @P2 STG.E desc[UR16][R2.64], R251 ;  /* 0x000000fb02002986 */ /* 0x0083e2000c101910 */
[----:B------:R-:W-:-:S04]  /*2abc0*/  IMAD.WIDE R246, R15, 0x4, R150 ;  /* 0x000000040ff67825 */ /* 0x000fc800078e0296 */
[----:B-1----:R-:W-:Y:S01]  /*2abd0*/  VIADD R2, R10, 0x6 ;  /* 0x000000060a027836 */ /* 0x002fe20000000000 */
[----:B------:R-:W3:Y:S04]  /*2abe0*/  LDL.LU R251, [R1+0xfc0] ;  /* 0x000fc00001fb7983 */ /* 0x000ee80000300800 */
[----:B--2---:R-:W-:Y:S01]  /*2abf0*/  @P3 STG.E desc[UR16][R210.64], R248 ;  /* 0x000000f8d2003986 */ /* 0x004fe2000c101910 */
[----:B------:R-:W-:Y:S01]  /*2ac00*/  ISETP.LT.AND P3, PT, R12, UR4, !P0 ;  /* 0x000000040c007c0c */ /* 0x000fe2000c761270 */
[----:B------:R-:W-:Y:S02]  /*2ac10*/  ULDC UR4, c[0x0][0x22c] ;  /* 0x00008b0000047ab9 */ /* 0x000fe40000000800 */
[----:B------:R-:W-:Y:S01]  /*2ac20*/  ISETP.GE.AND P2, PT, R2, UR4, PT ;  /* 0x0000000402007c0c */ /* 0x000fe2000bf46270 */
[----:B------:R-:W-:Y:S01]  /*2ac30*/  IMAD.WIDE R2, R15, 0x4, R148 ;  /* 0x000000040f027825 */ /* 0x000fe200078e0294 */
[----:B----4-:R1:W-:Y:S01]  /*2ac40*/  @P5 STG.E desc[UR16][R244.64], R0 ;  /* 0x00000000f4005986 */ /* 0x0103e2000c101910 */
[----:B------:R-:W-:Y:S01]  /*2ac50*/  ISETP.LT.AND P0, PT, R11, UR6, !P1 ;  /* 0x000000060b007c0c */ /* 0x000fe2000cf01270 */
[----:B------:R-:W-:Y:S01]  /*2ac60*/  ULDC UR4, c[0x0][0x22c] ;  /* 0x00008b0000047ab9 */ /* 0x000fe20000000800 */
[----:B-1----:R-:W-:Y:S01]  /*2ac70*/  IADD3 R0, R15, UR28, RZ ;  /* 0x0000001c0f007c10 */ /* 0x002fe2000fffe0ff */
[----:B------:R1:W-:Y:S01]  /*2ac80*/  @P6 STG.E desc[UR16][R246.64], R242 ;  /* 0x000000f2f6006986 */ /* 0x0003e2000c101910 */
[----:B------:R-:W-:Y:S01]  /*2ac90*/  ISETP.LT.AND P5, PT, R14, UR8, !P1 ;  /* 0x000000080e007c0c */ /* 0x000fe2000cfa1270 */
[----:B------:R-:W-:Y:S01]  /*2aca0*/  VIADD R248, R10, 0x7 ;  /* 0x000000070af87836 */ /* 0x000fe20000000000 */
[----:B------:R-:W-:Y:S01]  /*2acb0*/  ULDC UR6, c[0x0][0x228] ;  /* 0x00008a0000067ab9 */ /* 0x000fe20000000800 */
[----:B------:R2:W-:Y:S04]  /*2acc0*/  @P3 STG.E desc[UR16][R2.64], R249 ;  /* 0x000000f902003986 */ /* 0x0005e8000c101910 */
[----:B-1----:R-:W4:Y:S01]  /*2acd0*/  LDL.LU R242, [R1+0x208] ;  /* 0x0002080001f27983 */ /* 0x002f220000300800 */
[----:B------:R-:W-:Y:S01]  /*2ace0*/  ISETP.LT.AND P6, PT, R13, UR10, !P1 ;  /* 0x0000000a0d007c0c */ /* 0x000fe2000cfc1270 */
[----:B------:R-:W-:-:S04]  /*2acf0*/  IMAD.WIDE R210, R0, 0x4, R208 ;  /* 0x0000000400d27825 */ /* 0x000fc800078e02d0 */
[C---:B------:R-:W-:Y:S01]  /*2ad00*/  IMAD.WIDE R244, R0.reuse, 0x4, R8 ;  /* 0x0000000400f47825 */ /* 0x040fe200078e0208 */
[----:B------:R-:W3:Y:S03]  /*2ad10*/  LDL.LU R15, [R1+0x528] ;  /* 0x00052800010f7983 */ /* 0x000ee60000300800 */
[----:B------:R-:W-:Y:S01]  /*2ad20*/  IMAD.WIDE R246, R0, 0x4, R150 ;  /* 0x0000000400f67825 */ /* 0x000fe200078e0296 */
[----:B--2---:R-:W2:Y:S01]  /*2ad30*/  LDL.LU R3, [R1+0x508] ;  /* 0x0005080001037983 */ /* 0x004ea20000300800 */
[----:B------:R-:W-:Y:S01]  /*2ad40*/  ISETP.GE.AND P3, PT, R248, UR4, PT ;  /* 0x00000004f8007c0c */ /* 0x000fe2000bf66270 */
[----:B------:R-:W-:Y:S01]  /*2ad50*/  ULDC UR4, c[0x0][0x228] ;  /* 0x00008a0000047ab9 */ /* 0x000fe20000000800 */
[----:B------:R-:W-:Y:S01]  /*2ad60*/  ULDC UR8, c[0x0][0x228] ;  /* 0x00008a0000087ab9 */ /* 0x000fe20000000800 */
[----:B------:R-:W4:Y:S01]  /*2ad70*/  LDL.LU R249, [R1+0x308] ;  /* 0x0003080001f97983 */ /* 0x000f220000300800 */
[----:B------:R-:W-:-:S03]  /*2ad80*/  ULDC UR10, c[0x0][0x228] ;  /* 0x00008a00000a7ab9 */ /* 0x000fc60000000800 */
[----:B------:R-:W4:Y:S01]  /*2ad90*/  LDL.LU R248, [R1+0x8] ;  /* 0x0000080001f87983 */ /* 0x000f220000300800 */
[----:B------:R-:W-:Y:S01]  /*2ada0*/  ISETP.LT.AND P1, PT, R12, UR4, !P1 ;  /* 0x000000040c007c0c */ /* 0x000fe2000cf21270 */
[----:B------:R-:W-:Y:S02]  /*2adb0*/  ULDC UR4, c[0x0][0x228] ;  /* 0x00008a0000047ab9 */ /* 0x000fe40000000800 */
[----:B--2---:R-:W-:Y:S04]  /*2adc0*/  @P0 STG.E desc[UR16][R210.64], R3 ;  /* 0x00000003d2000986 */ /* 0x004fe8000c101910 */
[----:B---3--:R-:W-:Y:S04]  /*2add0*/  @P5 STG.E desc[UR16][R244.64], R15 ;  /* 0x0000000ff4005986 */ /* 0x008fe8000c101910 */
[----:B------:R1:W-:Y:S04]  /*2ade0*/  @P6 STG.E desc[UR16][R246.64], R243 ;  /* 0x000000f3f6006986 */ /* 0x0003e8000c101910 */
[----:B-1----:R-:W2:Y:S04]  /*2adf0*/  LDL.LU R247, [R1+0x108] ;  /* 0x0001080001f77983 */ /* 0x002ea80000300800 */
[----:B------:R-:W3:Y:S01]  /*2ae00*/  LDL.LU R243, [R1+0x50c] ;  /* 0x00050c0001f37983 */ /* 0x000ee20000300800 */
[----:B------:R-:W-:-:S02]  /*2ae10*/  ISETP.LT.AND P0, PT, R11, UR4, !P4 ;  /* 0x000000040b007c0c */ /* 0x000fc4000e701270 */
[C---:B------:R-:W-:Y:S01]  /*2ae20*/  IADD3 R15, R0.reuse, UR28, RZ ;  /* 0x0000001c000f7c10 */ /* 0x040fe2000fffe0ff */
[----:B------:R-:W-:Y:S01]  /*2ae30*/  IMAD.WIDE R2, R0, 0x4, R148 ;  /* 0x0000000400027825 */ /* 0x000fe200078e0294 */
[----:B------:R-:W-:Y:S01]  /*2ae40*/  ULDC UR4, c[0x0][0x228] ;  /* 0x00008a0000047ab9 */ /* 0x000fe20000000800 */
[----:B------:R-:W-:Y:S01]  /*2ae50*/  ISETP.LT.AND P6, PT, R14, UR6, !P4 ;  /* 0x000000060e007c0c */ /* 0x000fe2000e7c1270 */
[----:B------:R-:W-:Y:S01]  /*2ae60*/  ULDC UR6, c[0x0][0x228] ;  /* 0x00008a0000067ab9 */ /* 0x000fe20000000800 */
[----:B------:R-:W-:Y:S01]  /*2ae70*/  VIADD R244, R10, 0x8 ;  /* 0x000000080af47836 */ /* 0x000fe20000000000 */
[----:B------:R-:W-:Y:S01]  /*2ae80*/  ISETP.LT.AND P5, PT, R13, UR4, !P4 ;  /* 0x000000040d007c0c */ /* 0x000fe2000e7a1270 */
[----:B------:R-:W-:Y:S01]  /*2ae90*/  IMAD.WIDE R210, R15, 0x4, R208 ;  /* 0x000000040fd27825 */ /* 0x000fe200078e02d0 */
[----:B------:R-:W-:Y:S01]  /*2aea0*/  ULDC UR4, c[0x0][0x22c] ;  /* 0x00008b0000047ab9 */ /* 0x000fe20000000800 */
[----:B----4-:R1:W-:Y:S01]  /*2aeb0*/  @P1 STG.E desc[UR16][R2.64], R249 ;  /* 0x000000f902001986 */ /* 0x0103e2000c101910 */
[----:B------:R-:W-:Y:S01]  /*2aec0*/  ISETP.GE.AND P1, PT, R244, UR4, PT ;  /* 0x00000004f4007c0c */ /* 0x000fe2000bf26270 */
[----:B------:R-:W-:Y:S01]  /*2aed0*/  ULDC UR4, c[0x0][0x228] ;  /* 0x00008a0000047ab9 */ /* 0x000fe20000000800 */
[----:B------:R-:W-:Y:S01]  /*2aee0*/  ISETP.LT.AND P4, PT, R12, UR8, !P4 ;  /* 0x000000080c007c0c */ /* 0x000fe2000e781270 */
[----:B------:R4:W-:Y:S01]  /*2aef0*/  @P0 STG.E desc[UR16][R210.64], R242 ;  /* 0x000000f2d2000986 */ /* 0x0009e2000c101910 */
[----:B------:R-:W-:Y:S01]  /*2af00*/  ISETP.LT.AND P0, PT, R11, UR4, !P2 ;  /* 0x000000040b007c0c */ /* 0x000fe2000d701270 */
[----:B------:R-:W-:Y:S01]  /*2af10*/  IMAD.WIDE R244, R15, 0x4, R148 ;  /* 0x000000040ff47825 */ /* 0x000fe200078e0294 */
[----:B------:R-:W-:Y:S01]  /*2af20*/  ULDC UR4, c[0x0][0x228] ;  /* 0x00008a0000047ab9 */ /* 0x000fe20000000800 */
[----:B------:R-:W-:-:S02]  /*2af30*/  ULDC UR8, c[0x0][0x228] ;  /* 0x00008a0000087ab9 */ /* 0x000fc40000000800 */
[C---:B-1----:R-:W-:Y:S01]  /*2af40*/  IMAD.WIDE R2, R15.reuse, 0x4, R8 ;  /* 0x000000040f027825 */ /* 0x042fe200078e0208 */
[----:B------:R-:W3:Y:S03]  /*2af50*/  LDL.LU R249, [R1+0x51c] ;  /* 0x00051c0001f97983 */ /* 0x000ee60000300800 */
[C---:B----4-:R-:W-:Y:S01]  /*2af60*/  IMAD.WIDE R210, R15.reuse, 0x4, R150 ;  /* 0x000000040fd27825 */ /* 0x050fe200078e0296 */
[----:B------:R-:W4:Y:S03]  /*2af70*/  LDL.LU R242, [R1+0x20c] ;  /* 0x00020c0001f27983 */ /* 0x000f260000300800 */
[----:B------:R-:W-:-:S05]  /*2af80*/  VIADD R15, R15, UR28 ;  /* 0x0000001c0f0f7c36 */ /* 0x000fca0008000000 */
[C---:B------:R-:W-:Y:S01]  /*2af90*/  IADD3 R0, R15.reuse, UR28, RZ ;  /* 0x0000001c0f007c10 */ /* 0x040fe2000fffe0ff */
[----:B--2---:R1:W-:Y:S04]  /*2afa0*/  @P6 STG.E desc[UR16][R2.64], R247 ;  /* 0x000000f702006986 */ /* 0x0043e8000c101910 */
[----:B------:R2:W-:Y:S04]  /*2afb0*/  @P5 STG.E desc[UR16][R210.64], R248 ;  /* 0x000000f8d2005986 */ /* 0x0005e8000c101910 */
[----:B------:R3:W-:Y:S01]  /*2afc0*/  @P4 STG.E desc[UR16][R244.64], R250 ;  /* 0x000000faf4004986 */ /* 0x0007e2000c101910 */
[----:B-1----:R-:W-:Y:S01]  /*2afd0*/  IMAD.WIDE R2, R15, 0x4, R208 ;  /* 0x000000040f027825 */ /* 0x002fe200078e02d0 */
[----:B------:R-:W-:Y:S01]  /*2afe0*/  ISETP.LT.AND P4, PT, R14, UR4, !P2 ;  /* 0x000000040e007c0c */ /* 0x000fe2000d781270 */
[----:B------:R-:W-:-:S02]  /*2aff0*/  ULDC UR4, c[0x0][0x22c] ;  /* 0x00008b0000047ab9 */ /* 0x000fc40000000800 */
[----:B--2---:R-:W-:Y:S01]  /*2b000*/  VIADD R248, R10, 0x9 ;  /* 0x000000090af87836 */ /* 0x004fe20000000000 */
[----:B---3--:R1:W-:Y:S01]  /*2b010*/  @P0 STG.E desc[UR16][R2.64], R243 ;  /* 0x000000f302000986 */ /* 0x0083e2000c101910 */
[----:B------:R-:W-:-:S03]  /*2b020*/  IMAD.WIDE R210, R15, 0x4, R150 ;  /* 0x000000040fd27825 */ /* 0x000fc600078e0296 */
[----:B------:R-:W2:Y:S01]  /*2b030*/  LDL.LU R250, [R1+0x10c] ;  /* 0x00010c0001fa7983 */ /* 0x000ea20000300800 */
[C---:B------:R-:W-:Y:S01]  /*2b040*/  IMAD.WIDE R244, R15.reuse, 0x4, R148 ;  /* 0x000000040ff47825 */ /* 0x040fe200078e0294 */
[----:B------:R-:W-:Y:S01]  /*2b050*/  ISETP.GE.AND P0, PT, R248, UR4, PT ;  /* 0x00000004f8007c0c */ /* 0x000fe2000bf06270 */
[----:B------:R-:W-:Y:S01]  /*2b060*/  ULDC UR4, c[0x0][0x228] ;  /* 0x00008a0000047ab9 */ /* 0x000fe20000000800 */
[----:B-1----:R-:W3:Y:S01]  /*2b070*/  LDL.LU R243, [R1+0xc] ;  /* 0x00000c0001f37983 */ /* 0x002ee20000300800 */
[----:B------:R-:W-:-:S03]  /*2b080*/  IMAD.WIDE R2, R15, 0x4, R8 ;  /* 0x000000040f027825 */ /* 0x000fc600078e0208 */
[----:B------:R-:W4:Y:S04]  /*2b090*/  LDL.LU R15, [R1+0x30c] ;  /* 0x00030c00010f7983 */ /* 0x000f280000300800 */
[----:B------:R-:W2:Y:S01]  /*2b0a0*/  LDL.LU R248, [R1+0x52c] ;  /* 0x00052c0001f87983 */ /* 0x000ea20000300800 */
[----:B------:R-:W-:Y:S01]  /*2b0b0*/  ISETP.LT.AND P5, PT, R13, UR6, !P2 ;  /* 0x000000060d007c0c */ /* 0x000fe2000d7a1270 */
[----:B------:R-:W-:Y:S01]  /*2b0c0*/  IMAD.WIDE R246, R0, 0x4, R208 ;  /* 0x0000000400f67825 */ /* 0x000fe200078e02d0 */
[----:B------:R-:W-:Y:S01]  /*2b0d0*/  ISETP.LT.AND P2, PT, R12, UR8, !P2 ;  /* 0x000000080c007c0c */ /* 0x000fe2000d741270 */
[----:B------:R-:W-:Y:S01]  /*2b0e0*/  ULDC UR6, c[0x0][0x228] ;  /* 0x00008a0000067ab9 */ /* 0x000fe20000000800 */
[----:B------:R-:W-:Y:S01]  /*2b0f0*/  ISETP.LT.AND P6, PT, R11, UR10, !P3 ;  /* 0x0000000a0b007c0c */ /* 0x000fe2000dfc1270 */
[----:B------:R-:W-:Y:S01]  /*2b100*/  ULDC UR8, c[0x0][0x228] ;  /* 0x00008a0000087ab9 */ /* 0x000fe20000000800 */
[----:B------:R-:W-:Y:S01]  /*2b110*/  ULDC UR10, c[0x0][0x228] ;  /* 0x00008a00000a7ab9 */ /* 0x000fe20000000800 */
[----:B--2---:R1:W-:Y:S06]  /*2b120*/  @P4 STG.E desc[UR16][R2.64], R248 ;  /* 0x000000f802004986 */ /* 0x0043ec000c101910 */
[----:B------:R2:W-:Y:S04]  /*2b130*/  @P5 STG.E desc[UR16][R210.64], R249 ;  /* 0x000000f9d2005986 */ /* 0x0005e8000c101910 */
[----:B----4-:R-:W-:Y:S04]  /*2b140*/  @P2 STG.E desc[UR16][R244.64], R15 ;  /* 0x0000000ff4002986 */ /* 0x010fe8000c101910 */
[----:B-1----:R-:W4:Y:S04]  /*2b150*/  LDL.LU R248, [R1+0x550] ;  /* 0x0005500001f87983 */ /* 0x002f280000300800 */
[----:B--2---:R-:W2:Y:S04]  /*2b160*/  LDL.LU R249, [R1+0x530] ;  /* 0x0005300001f97983 */ /* 0x004ea80000300800 */
[----:B------:R1:W-:Y:S04]  /*2b170*/  @P6 STG.E desc[UR16][R246.64], R242 ;  /* 0x000000f2f6006986 */ /* 0x0003e8000c101910 */
[----:B-1----:R-:W2:Y:S01]  /*2b180*/  LDL.LU R242, [R1+0x540] ;  /* 0x0005400001f27983 */ /* 0x002ea20000300800 */
[----:B------:R-:W-:Y:S01]  /*2b190*/  ISETP.LT.AND P2, PT, R14, UR4, !P3 ;  /* 0x000000040e007c0c */ /* 0x000fe2000df41270 */
[----:B------:R-:W-:-:S02]  /*2b1a0*/  ULDC UR4, c[0x0][0x228] ;  /* 0x00008a0000047ab9 */ /* 0x000fc40000000800 */
[----:B------:R-:W-:Y:S01]  /*2b1b0*/  ISETP.LT.AND P4, PT, R13, UR4, !P3 ;  /* 0x000000040d007c0c */ /* 0x000fe2000df81270 */
[----:B------:R-:W-:Y:S01]  /*2b1c0*/  IMAD.WIDE R2, R0, 0x4, R8 ;  /* 0x0000000400027825 */ /* 0x000fe200078e0208 */
[----:B------:R-:W-:Y:S01]  /*2b1d0*/  ISETP.LT.AND P3, PT, R12, UR6, !P3 ;  /* 0x000000060c007c0c */ /* 0x000fe2000df61270 */
[----:B------:R-:W-:Y:S02]  /*2b1e0*/  ULDC UR4, c[0x0][0x22c] ;  /* 0x00008b0000047ab9 */ /* 0x000fe40000000800 */
[----:B------:R-:W-:Y:S02]  /*2b1f0*/  VIADD R244, R10, 0xa ;  /* 0x0000000a0af47836 */ /* 0x000fe40000000000 */
[----:B------:R-:W-:Y:S01]  /*2b200*/  IMAD.WIDE R210, R0, 0x4, R150 ;  /* 0x0000000400d27825 */ /* 0x000fe200078e0296 */
[----:B------:R-:W-:Y:S01]  /*2b210*/  ISETP.LT.AND P5, PT, R11, UR8, !P1 ;  /* 0x000000080b007c0c */ /* 0x000fe2000cfa1270 */
[----:B------:R-:W-:Y:S01]  /*2b220*/  ULDC UR6, c[0x0][0x228] ;  /* 0x00008a0000067ab9 */ /* 0x000fe20000000800 */
[----:B------:R1:W-:Y:S01]  /*2b230*/  @P2 STG.E desc[UR16][R2.64], R250 ;  /* 0x000000fa02002986 */ /* 0x0003e2000c101910 */
[----:B------:R-:W-:Y:S01]  /*2b240*/  ISETP.GE.AND P2, PT, R244, UR4, PT ;  /* 0x00000004f4007c0c */ /* 0x000fe2000bf46270 */
[----:B------:R-:W-:Y:S01]  /*2b250*/  ULDC UR4, c[0x0][0x228] ;  /* 0x00008a0000047ab9 */ /* 0x000fe20000000800 */
[----:B------:R-:W-:Y:S01]  /*2b260*/  ISETP.LT.AND P6, PT, R14, UR10, !P1 ;  /* 0x0000000a0e007c0c */ /* 0x000fe2000cfc1270 */
[----:B---3--:R3:W-:Y:S01]  /*2b270*/  @P4 STG.E desc[UR16][R210.64], R243 ;  /* 0x000000f3d2004986 */ /* 0x0087e2000c101910 */
[C---:B------:R-:W-:Y:S01]  /*2b280*/  VIADD R15, R0.reuse, UR28 ;  /* 0x0000001c000f7c36 */ /* 0x040fe20008000000 */
[----:B------:R-:W-:Y:S01]  /*2b290*/  ISETP.LT.AND P4, PT, R13, UR4, !P1 ;  /* 0x000000040d007c0c */ /* 0x000fe2000cf81270 */
[----:B------:R-:W-:Y:S01]  /*2b2a0*/  ULDC UR4, c[0x0][0x228] ;  /* 0x00008a0000047ab9 */ /* 0x000fe20000000800 */
[----:B------:R-:W-:Y:S01]  /*2b2b0*/  ULDC UR8, c[0x0][0x228] ;  /* 0x00008a0000087ab9 */ /* 0x000fe20000000800 */
[----:B-1----:R-:W-:Y:S01]  /*2b2c0*/  IMAD.WIDE R2, R0, 0x4, R148 ;  /* 0x0000000400027825 */ /* 0x002fe200078e0294 */
[----:B------:R-:W2:Y:S01]  /*2b2d0*/  LDL.LU R250, [R1+0x110] ;  /* 0x0001100001fa7983 */ /* 0x000ea20000300800 */
[----:B------:R-:W-:-:S02]  /*2b2e0*/  ULDC UR10, c[0x0][0x228] ;  /* 0x00008a00000a7ab9 */ /* 0x000fc40000000800 */
[C---:B---3--:R-:W-:Y:S01]  /*2b2f0*/  IMAD.WIDE R210, R15.reuse, 0x4, R208 ;  /* 0x000000040fd27825 */ /* 0x048fe200078e02d0 */
[----:B------:R1:W-:Y:S03]  /*2b300*/  @P3 STG.E desc[UR16][R2.64], R251 ;  /* 0x000000fb02003986 */ /* 0x0003e6000c101910 */
[C---:B------:R-:W-:Y:S01]  /*2b310*/  IMAD.WIDE R244, R15.reuse, 0x4, R8 ;  /* 0x000000040ff47825 */ /* 0x040fe200078e0208 */
[----:B------:R-:W3:Y:S01]  /*2b320*/  LDL.LU R243, [R1+0x10] ;  /* 0x0000100001f37983 */ /* 0x000ee20000300800 */
[----:B------:R-:W-:Y:S01]  /*2b330*/  ISETP.LT.AND P1, PT, R12, UR4, !P1 ;  /* 0x000000040c007c0c */ /* 0x000fe2000cf21270 */
[----:B------:R-:W-:Y:S01]  /*2b340*/  ULDC UR4, c[0x0][0x22c] ;  /* 0x00008b0000047ab9 */ /* 0x000fe20000000800 */
[C---:B-1----:R-:W-:Y:S01]  /*2b350*/  IMAD.WIDE R2, R15.reuse, 0x4, R150 ;  /* 0x000000040f027825 */ /* 0x042fe200078e0296 */
[----:B------:R-:W3:Y:S01]  /*2b360*/  LDL.LU R251, [R1+0x554] ;  /* 0x0005540001fb7983 */ /* 0x000ee20000300800 */
[----:B------:R-:W-:-:S03]  /*2b370*/  IADD3 R0, R15, UR28, RZ ;  /* 0x0000001c0f007c10 */ /* 0x000fc6000fffe0ff */
[----:B----4-:R1:W-:Y:S04]  /*2b380*/  @P5 STG.E desc[UR16][R210.64], R248 ;  /* 0x000000f8d2005986 */ /* 0x0103e8000c101910 */
[----:B--2---:R2:W-:Y:S01]  /*2b390*/  @P6 STG.E desc[UR16][R244.64], R249 ;  /* 0x000000f9f4006986 */ /* 0x0045e2000c101910 */
[----:B-1----:R-:W-:-:S03]  /*2b3a0*/  VIADD R248, R10, 0xb ;  /* 0x0000000b0af87836 */ /* 0x002fc60000000000 */
[----:B--2---:R-:W2:Y:S04]  /*2b3b0*/  LDL.LU R249, [R1+0x534] ;  /* 0x0005340001f97983 */ /* 0x004ea80000300800 */
[----:B------:R1:W-:Y:S01]  /*2b3c0*/  @P4 STG.E desc[UR16][R2.64], R242 ;  /* 0x000000f202004986 */ /* 0x0003e2000c101910 */
[----:B------:R-:W-:Y:S02]  /*2b3d0*/  ISETP.GE.AND P4, PT, R248, UR4, PT ;  /* 0x00000004f8007c0c */ /* 0x000fe4000bf86270 */
[----:B------:R-:W-:Y:S02]  /*2b3e0*/  ISETP.LT.AND P3, PT, R11, UR6, !P0 ;  /* 0x000000060b007c0c */ /* 0x000fe4000c761270 */
[----:B------:R-:W-:Y:S01]  /*2b3f0*/  ISETP.LT.AND P5, PT, R14, UR8, !P0 ;  /* 0x000000080e007c0c */ /* 0x000fe2000c7a1270 */
[C---:B------:R-:W-:Y:S01]  /*2b400*/  IMAD.WIDE R210, R0.reuse, 0x4, R208 ;  /* 0x0000000400d27825 */ /* 0x040fe200078e02d0 */
[----:B------:R-:W-:Y:S01]  /*2b410*/  ISETP.LT.AND P6, PT, R13, UR10, !P0 ;  /* 0x0000000a0d007c0c */ /* 0x000fe2000c7c1270 */
[----:B------:R-:W-:Y:S01]  /*2b420*/  ULDC UR4, c[0x0][0x228] ;  /* 0x00008a0000047ab9 */ /* 0x000fe20000000800 */
[----:B------:R-:W-:Y:S01]  /*2b430*/  ULDC UR6, c[0x0][0x228] ;  /* 0x00008a0000067ab9 */ /* 0x000fe20000000800 */
[----:B------:R-:W-:Y:S01]  /*2b440*/  IMAD.WIDE R244, R0, 0x4, R8 ;  /* 0x0000000400f47825 */ /* 0x000fe200078e0208 */
[----:B------:R-:W-:Y:S01]  /*2b450*/  ULDC UR8, c[0x0][0x228] ;  /* 0x00008a0000087ab9 */ /* 0x000fe20000000800 */
[----:B-1----:R-:W4:Y:S01]  /*2b460*/  LDL.LU R242, [R1+0x544] ;  /* 0x0005440001f27983 */ /* 0x002f220000300800 */
[----:B------:R-:W-:Y:S01]  /*2b470*/  ULDC UR10, c[0x0][0x228] ;  /* 0x00008a00000a7ab9 */ /* 0x000fe20000000800 */
[----:B------:R-:W-:-:S02]  /*2b480*/  IMAD.WIDE R2, R15, 0x4, R148 ;  /* 0x000000040f027825 */ /* 0x000fc400078e0294 */
[----:B------:R-:W3:Y:S04]  /*2b490*/  LDL.LU R15, [R1+0x310] ;  /* 0x00031000010f7983 */ /* 0x000ee80000300800 */
[----:B------:R-:W2:Y:S01]  /*2b4a0*/  LDL.LU R248, [R1+0x400] ;  /* 0x0004000001f87983 */ /* 0x000ea20000300800 */
[----:B------:R-:W-:-:S03]  /*2b4b0*/  IMAD.WIDE R246, R0, 0x4, R150 ;  /* 0x0000000400f67825 */ /* 0x000fc600078e0296 */
[----:B--2---:R1:W-:Y:S04]  /*2b4c0*/  @P1 STG.E desc[UR16][R2.64], R248 ;  /* 0x000000f802001986 */ /* 0x0043e8000c101910 */
[----:B---3--:R2:W-:Y:S01]  /*2b4d0*/  @P3 STG.E desc[UR16][R210.64], R15 ;  /* 0x0000000fd2003986 */ /* 0x0085e2000c101910 */
[----:B------:R-:W-:Y:S01]  /*2b4e0*/  ISETP.LT.AND P3, PT, R12, UR4, !P0 ;  /* 0x000000040c007c0c */ /* 0x000fe2000c761270 */
[----:B------:R-:W-:Y:S02]  /*2b4f0*/  ULDC UR4, c[0x0][0x22c] ;  /* 0x00008b0000047ab9 */ /* 0x000fe40000000800 */
[----:B------:R3:W-:Y:S01]  /*2b500*/  @P5 STG.E desc[UR16][R244.64], R250 ;  /* 0x000000faf4005986 */ /* 0x0007e2000c101910 */
[----:B-1----:R-:W-:-:S03]  /*2b510*/  VIADD R2, R10, 0xc ;  /* 0x0000000c0a027836 */ /* 0x002fc60000000000 */
[----:B------:R1:W-:Y:S01]  /*2b520*/  @P6 STG.E desc[UR16][R246.64], R243 ;  /* 0x000000f3f6006986 */ /* 0x0003e2000c101910 */
[----:B--2---:R-:W-:Y:S02]  /*2b530*/  IADD3 R15, R0, UR28, RZ ;  /* 0x0000001c000f7c10 */ /* 0x004fe4000fffe0ff */
[----:B------:R-:W-:Y:S01]  /*2b540*/  ISETP.GE.AND P1, PT, R2, UR4, PT ;  /* 0x0000000402007c0c */ /* 0x000fe2000bf26270 */
[----:B------:R-:W-:Y:S01]  /*2b550*/  IMAD.WIDE R2, R0, 0x4, R148 ;  /* 0x0000000400027825 */ /* 0x000fe200078e0294 */
[----:B---3--:R-:W2:Y:S01]  /*2b560*/  LDL.LU R250, [R1+0x404] ;  /* 0x0004040001fa7983 */ /* 0x008ea20000300800 */
[----:B------:R-:W-:Y:S01]  /*2b570*/  ISETP.LT.AND P0, PT, R11, UR6, !P2 ;  /* 0x000000060b007c0c */ /* 0x000fe2000d701270 */
[----:B------:R-:W-:Y:S01]  /*2b580*/  ULDC UR4, c[0x0][0x22c] ;  /* 0x00008b0000047ab9 */ /* 0x000fe20000000800 */
[----:B------:R-:W-:Y:S02]  /*2b590*/  ISETP.LT.AND P5, PT, R14, UR8, !P2 ;  /* 0x000000080e007c0c */ /* 0x000fe4000d7a1270 */
[----:B------:R-:W-:Y:S01]  /*2b5a0*/  ISETP.LT.AND P6, PT, R13, UR10, !P2 ;  /* 0x0000000a0d007c0c */ /* 0x000fe2000d7c1270 */
[----:B-1----:R-:W3:Y:S01]  /*2b5b0*/  LDL.LU R243, [R1+0x314] ;  /* 0x0003140001f37983 */ /* 0x002ee20000300800 */
[----:B------:R-:W-:Y:S01]  /*2b5c0*/  VIADD R248, R10, 0xd ;  /* 0x0000000d0af87836 */ /* 0x000fe20000000000 */
[----:B------:R-:W-:Y:S01]  /*2b5d0*/  ULDC UR6, c[0x0][0x228] ;  /* 0x00008a0000067ab9 */ /* 0x000fe20000000800 */
[C---:B------:R-:W-:Y:S01]  /*2b5e0*/  IMAD.WIDE R210, R15.reuse, 0x4, R208 ;  /* 0x000000040fd27825 */ /* 0x040fe200078e02d0 */
[----:B------:R-:W4:Y:S01]  /*2b5f0*/  LDL.LU R0, [R1+0x210] ;  /* 0x0002100001007983 */ /* 0x000f220000300800 */
[----:B------:R-:W-:Y:S01]  /*2b600*/  ULDC UR8, c[0x0][0x228] ;  /* 0x00008a0000087ab9 */ /* 0x000fe20000000800 */
[----:B------:R-:W-:Y:S01]  /*2b610*/  ULDC UR10, c[0x0][0x228] ;  /* 0x00008a00000a7ab9 */ /* 0x000fe20000000800 */
[----:B------:R-:W-:-:S04]  /*2b620*/  IMAD.WIDE R244, R15, 0x4, R8 ;  /* 0x000000040ff47825 */ /* 0x000fc800078e0208 */
[----:B------:R-:W-:Y:S01]  /*2b630*/  IMAD.WIDE R246, R15, 0x4, R150 ;  /* 0x000000040ff67825 */ /* 0x000fe200078e0296 */
[----:B----4-:R-:W-:Y:S01]  /*2b640*/  @P3 STG.E desc[UR16][R2.64], R0 ;  /* 0x0000000002003986 */ /* 0x010fe2000c101910 */
[----:B------:R-:W-:Y:S01]  /*2b650*/  ISETP.GE.AND P3, PT, R248, UR4, PT ;  /* 0x00000004f8007c0c */ /* 0x000fe2000bf66270 */
[----:B------:R-:W-:Y:S02]  /*2b660*/  ULDC UR4, c[0x0][0x228] ;  /* 0x00008a0000047ab9 */ /* 0x000fe40000000800 */
[----:B------:R-:W-:Y:S04]  /*2b670*/  @P0 STG.E desc[UR16][R210.64], R251 ;  /* 0x000000fbd2000986 */ /* 0x000fe8000c101910 */
[----:B------:R1:W-:Y:S04]  /*2b680*/  @P5 STG.E desc[UR16][R244.64], R249 ;  /* 0x000000f9f4005986 */ /* 0x0003e8000c101910 */
[----:B------:R-:W4:Y:S04]  /*2b690*/  LDL.LU R248, [R1+0x14] ;  /* 0x0000140001f87983 */ /* 0x000f280000300800 */
[----:B------:R2:W-:Y:S04]  /*2b6a0*/  @P6 STG.E desc[UR16][R246.64], R242 ;  /* 0x000000f2f6006986 */ /* 0x0005e8000c101910 */
[----:B-1----:R-:W4:Y:S04]  /*2b6b0*/  LDL.LU R249, [R1+0x214] ;  /* 0x0002140001f97983 */ /* 0x002f280000300800 */
[----:B--2---:R-:W2:Y:S04]  /*2b6c0*/  LDL.LU R247, [R1+0x114] ;  /* 0x0001140001f77983 */ /* 0x004ea80000300800 */
[----:B------:R-:W4:Y:S01]  /*2b6d0*/  LDL.LU R242, [R1+0x558] ;  /* 0x0005580001f27983 */ /* 0x000f220000300800 */
[----:B------:R-:W-:Y:S01]  /*2b6e0*/  ISETP.LT.AND P2, PT, R12, UR4, !P2 ;  /* 0x000000040c007c0c */ /* 0x000fe2000d741270 */
[----:B------:R-:W-:-:S02]  /*2b6f0*/  ULDC UR4, c[0x0][0x228] ;  /* 0x00008a0000047ab9 */ /* 0x000fc40000000800 */
[----:B------:R-:W-:Y:S02]  /*2b700*/  ISETP.LT.AND P0, PT, R11, UR4, !P4 ;  /* 0x000000040b007c0c */ /* 0x000fe4000e701270 */
[C---:B------:R-:W-:Y:S01]  /*2b710*/  IADD3 R0, R15.reuse, UR28, RZ ;  /* 0x0000001c0f007c10 */ /* 0x040fe2000fffe0ff */
[----:B------:R-:W-:Y:S01]  /*2b720*/  IMAD.WIDE R2, R15, 0x4, R148 ;  /* 0x000000040f027825 */ /* 0x000fe200078e0294 */
[----:B------:R-:W-:Y:S01]  /*2b730*/  ULDC UR4, c[0x0][0x228] ;  /* 0x00008a0000047ab9 */ /* 0x000fe20000000800 */
[----:B------:R-:W-:Y:S01]  /*2b740*/  ISETP.LT.AND P6, PT, R14, UR6, !P4 ;  /* 0x000000060e007c0c */ /* 0x000fe2000e7c1270 */
[----:B------:R-:W4:Y:S01]  /*2b750*/  LDL.LU R251, [R1+0x548] ;  /* 0x0005480001fb7983 */ /* 0x000f220000300800 */
[----:B------:R-:W-:Y:S01]  /*2b760*/  VIADD R244, R10, 0xe ;  /* 0x0000000e0af47836 */ /* 0x000fe20000000000 */
[----:B------:R-:W-:Y:S01]  /*2b770*/  ISETP.LT.AND P5, PT, R13, UR4, !P4 ;  /* 0x000000040d007c0c */ /* 0x000fe2000e7a1270 */
[----:B------:R-:W-:Y:S01]  /*2b780*/  IMAD.WIDE R210, R0, 0x4, R208 ;  /* 0x0000000400d27825 */ /* 0x000fe200078e02d0 */
[----:B------:R-:W-:Y:S01]  /*2b790*/  ULDC UR4, c[0x0][0x22c] ;  /* 0x00008b0000047ab9 */ /* 0x000fe20000000800 */
[----:B------:R1:W-:Y:S01]  /*2b7a0*/  @P2 STG.E desc[UR16][R2.64], R250 ;  /* 0x000000fa02002986 */ /* 0x0003e2000c101910 */
[----:B------:R-:W-:Y:S01]  /*2b7b0*/  ISETP.GE.AND P2, PT, R244, UR4, PT ;  /* 0x00000004f4007c0c */ /* 0x000fe2000bf46270 */
[----:B------:R-:W-:Y:S01]  /*2b7c0*/  ULDC UR4, c[0x0][0x228] ;  /* 0x00008a0000047ab9 */ /* 0x000fe20000000800 */
[----:B------:R-:W-:Y:S01]  /*2b7d0*/  ISETP.LT.AND P4, PT, R12, UR8, !P4 ;  /* 0x000000080c007c0c */ /* 0x000fe2000e781270 */
[----:B---3--:R3:W-:Y:S01]  /*2b7e0*/  @P0 STG.E desc[UR16][R210.64], R243 ;  /* 0x000000f3d2000986 */ /* 0x0087e2000c101910 */
[----:B------:R-:W-:Y:S01]  /*2b7f0*/  ISETP.LT.AND P0, PT, R11, UR4, !P1 ;  /* 0x000000040b007c0c */ /* 0x000fe2000cf01270 */
[C---:B------:R-:W-:Y:S01]  /*2b800*/  VIADD R15, R0.reuse, UR28 ;  /* 0x0000001c000f7c36 */ /* 0x040fe20008000000 */
[----:B------:R-:W-:Y:S01]  /*2b810*/  ULDC UR4, c[0x0][0x228] ;  /* 0x00008a0000047ab9 */ /* 0x000fe20000000800 */
[----:B------:R-:W-:Y:S01]  /*2b820*/  ULDC UR6, c[0x0][0x228] ;  /* 0x00008a0000067ab9 */ /* 0x000fe20000000800 */
[----:B-1----:R-:W-:Y:S01]  /*2b830*/  IMAD.WIDE R2, R0, 0x4, R8 ;  /* 0x0000000400027825 */ /* 0x002fe200078e0208 */
[----:B------:R-:W4:Y:S01]  /*2b840*/  LDL.LU R250, [R1+0x408] ;  /* 0x0004080001fa7983 */ /* 0x000f220000300800 */
[----:B------:R-:W-:-:S02]  /*2b850*/  ULDC UR8, c[0x0][0x228] ;  /* 0x00008a0000087ab9 */ /* 0x000fc40000000800 */
[C---:B---3--:R-:W-:Y:S01]  /*2b860*/  IMAD.WIDE R210, R0.reuse, 0x4, R150 ;  /* 0x0000000400d27825 */ /* 0x048fe200078e0296 */
[----:B------:R-:W3:Y:S03]  /*2b870*/  LDL.LU R243, [R1+0x318] ;  /* 0x0003180001f37983 */ /* 0x000ee60000300800 */
[----:B------:R-:W-:Y:S01]  /*2b880*/  IMAD.WIDE R244, R0, 0x4, R148 ;  /* 0x0000000400f47825 */ /* 0x000fe200078e0294 */
[C---:B------:R-:W-:Y:S01]  /*2b890*/  IADD3 R0, R15.reuse, UR28, RZ ;  /* 0x0000001c0f007c10 */ /* 0x040fe2000fffe0ff */
[----:B--2---:R1:W-:Y:S04]  /*2b8a0*/  @P6 STG.E desc[UR16][R2.64], R247 ;  /* 0x000000f702006986 */ /* 0x0043e8000c101910 */
[----:B----4-:R2:W-:Y:S04]  /*2b8b0*/  @P5 STG.E desc[UR16][R210.64], R248 ;  /* 0x000000f8d2005986 */ /* 0x0105e8000c101910 */
[----:B------:R4:W-:Y:S01]  /*2b8c0*/  @P4 STG.E desc[UR16][R244.64], R249 ;  /* 0x000000f9f4004986 */ /* 0x0009e2000c101910 */
[----:B-1----:R-:W-:-:S04]  /*2b8d0*/  IMAD.WIDE R2, R15, 0x4, R208 ;  /* 0x000000040f027825 */ /* 0x002fc800078e02d0 */
[C---:B--2---:R-:W-:Y:S01]  /*2b8e0*/  IMAD.WIDE R210, R15.reuse, 0x4, R150 ;  /* 0x000000040fd27825 */ /* 0x044fe200078e0296 */
[----:B------:R1:W-:Y:S03]  /*2b8f0*/  @P0 STG.E desc[UR16][R2.64], R242 ;  /* 0x000000f202000986 */ /* 0x0003e6000c101910 */
[C---:B----4-:R-:W-:Y:S01]  /*2b900*/  IMAD.WIDE R244, R15.reuse, 0x4, R148 ;  /* 0x000000040ff47825 */ /* 0x050fe200078e0294 */
[----:B------:R-:W2:Y:S04]  /*2b910*/  LDL.LU R249, [R1+0x118] ;  /* 0x0001180001f97983 */ /* 0x000ea80000300800 */
[----:B-1----:R-:W4:Y:S01]  /*2b920*/  LDL.LU R242, [R1+0x18] ;  /* 0x0000180001f27983 */ /* 0x002f220000300800 */
[----:B------:R-:W-:-:S03]  /*2b930*/  IMAD.WIDE R2, R15, 0x4, R8 ;  /* 0x000000040f027825 */ /* 0x000fc600078e0208 */
[----:B------:R-:W3:Y:S01]  /*2b940*/  LDL.LU R15, [R1+0x538] ;  /* 0x00053800010f7983 */ /* 0x000ee20000300800 */
[----:B------:R-:W-:Y:S02]  /*2b950*/  ISETP.LT.AND P4, PT, R14, UR4, !P1 ;  /* 0x000000040e007c0c */ /* 0x000fe4000cf81270 */
[----:B------:R-:W-:Y:S01]  /*2b960*/  ISETP.LT.AND P6, PT, R11, UR10, !P3 ;  /* 0x0000000a0b007c0c */ /* 0x000fe2000dfc1270 */
[----:B------:R-:W-:Y:S01]  /*2b970*/  VIADD R248, R10, 0xf ;  /* 0x0000000f0af87836 */ /* 0x000fe20000000000 */
[----:B------:R-:W-:Y:S01]  /*2b980*/  ISETP.LT.AND P5, PT, R13, UR6, !P1 ;  /* 0x000000060d007c0c */ /* 0x000fe2000cfa1270 */
[----:B------:R-:W-:Y:S01]  /*2b990*/  IMAD.WIDE R246, R0, 0x4, R208 ;  /* 0x0000000400f67825 */ /* 0x000fe200078e02d0 */
[----:B------:R-:W-:Y:S01]  /*2b9a0*/  ISETP.LT.AND P1, PT, R12, UR8, !P1 ;  /* 0x000000080c007c0c */ /* 0x000fe2000cf21270 */
[----:B------:R-:W-:Y:S01]  /*2b9b0*/  ULDC UR4, c[0x0][0x22c] ;  /* 0x00008b0000047ab9 */ /* 0x000fe20000000800 */
[----:B------:R-:W-:Y:S01]  /*2b9c0*/  ULDC UR6, c[0x0][0x228] ;  /* 0x00008a0000067ab9 */ /* 0x000fe20000000800 */
[----:B------:R-:W-:Y:S01]  /*2b9d0*/  ISETP.GE.AND P0, PT, R248, UR4, PT ;  /* 0x00000004f8007c0c */ /* 0x000fe2000bf06270 */
[----:B------:R-:W-:Y:S01]  /*2b9e0*/  ULDC UR4, c[0x0][0x228] ;  /* 0x00008a0000047ab9 */ /* 0x000fe20000000800 */
[----:B------:R-:W4:Y:S01]  /*2b9f0*/  LDL.LU R248, [R1+0x55c] ;  /* 0x00055c0001f87983 */ /* 0x000f220000300800 */
[----:B------:R-:W-:Y:S01]  /*2ba00*/  ULDC UR8, c[0x0][0x228] ;  /* 0x00008a0000087ab9 */ /* 0x000fe20000000800 */
[----:B------:R-:W-:-:S02]  /*2ba10*/  ULDC UR10, c[0x0][0x228] ;  /* 0x00008a00000a7ab9 */ /* 0x000fc40000000800 */
[----:B---3--:R-:W-:Y:S04]  /*2ba20*/  @P4 STG.E desc[UR16][R2.64], R15 ;  /* 0x0000000f02004986 */ /* 0x008fe8000c101910 */
[----:B------:R-:W-:Y:S04]  /*2ba30*/  @P5 STG.E desc[UR16][R210.64], R251 ;  /* 0x000000fbd2005986 */ /* 0x000fe8000c101910 */
[----:B------:R1:W-:Y:S04]  /*2ba40*/  @P1 STG.E desc[UR16][R244.64], R250 ;  /* 0x000000faf4001986 */ /* 0x0003e8000c101910 */
[----:B------:R3:W-:Y:S04]  /*2ba50*/  @P6 STG.E desc[UR16][R246.64], R243 ;  /* 0x000000f3f6006986 */ /* 0x0007e8000c101910 */
[----:B-1----:R-:W4:Y:S04]  /*2ba60*/  LDL.LU R250, [R1+0x53c] ;  /* 0x00053c0001fa7983 */ /* 0x002f280000300800 */
[----:B---3--:R-:W3:Y:S04]  /*2ba70*/  LDL.LU R247, [R1+0x218] ;  /* 0x0002180001f77983 */ /* 0x008ee80000300800 */
[----:B------:R-:W3:Y:S01]  /*2ba80*/  LDL.LU R243, [R1+0x54c] ;  /* 0x00054c0001f37983 */ /* 0x000ee20000300800 */
[----:B------:R-:W-:Y:S01]  /*2ba90*/  ISETP.LT.AND P1, PT, R14, UR4, !P3 ;  /* 0x000000040e007c0c */ /* 0x000fe2000df21270 */
[----:B------:R-:W-:-:S02]  /*2baa0*/  ULDC UR4, c[0x0][0x228] ;  /* 0x00008a0000047ab9 */ /* 0x000fc40000000800 */
[----:B------:R-:W-:Y:S01]  /*2bab0*/  ISETP.LT.AND P4, PT, R13, UR4, !P3 ;  /* 0x000000040d007c0c */ /* 0x000fe2000df81270 */
[----:B------:R-:W-:Y:S01]  /*2bac0*/  IMAD.WIDE R210, R0, 0x4, R8 ;  /* 0x0000000400d27825 */ /* 0x000fe200078e0208 */
[----:B------:R-:W-:Y:S01]  /*2bad0*/  ISETP.LT.AND P3, PT, R12, UR6, !P3 ;  /* 0x000000060c007c0c */ /* 0x000fe2000df61270 */
[----:B------:R-:W-:Y:S02]  /*2bae0*/  ULDC UR4, c[0x0][0x22c] ;  /* 0x00008b0000047ab9 */ /* 0x000fe40000000800 */
[----:B------:R-:W-:Y:S01]  /*2baf0*/  VIADD R244, R10, 0x10 ;  /* 0x000000100af47836 */ /* 0x000fe20000000000 */
[----:B------:R-:W-:Y:S01]  /*2bb00*/  ISETP.LT.AND P5, PT, R11, UR8, !P2 ;  /* 0x000000080b007c0c */ /* 0x000fe2000d7a1270 */
[----:B------:R-:W-:Y:S01]  /*2bb10*/  IMAD.WIDE R2, R0, 0x4, R150 ;  /* 0x0000000400027825 */ /* 0x000fe200078e0296 */
[----:B------:R-:W-:Y:S01]  /*2bb20*/  ISETP.LT.AND P6, PT, R14, UR10, !P2 ;  /* 0x0000000a0e007c0c */ /* 0x000fe2000d7c1270 */
[----:B------:R-:W-:Y:S01]  /*2bb30*/  ULDC UR6, c[0x0][0x228] ;  /* 0x00008a0000067ab9 */ /* 0x000fe20000000800 */
[----:B--2---:R1:W-:Y:S01]  /*2bb40*/  @P1 STG.E desc[UR16][R210.64], R249 ;  /* 0x000000f9d2001986 */ /* 0x0043e2000c101910 */
[----:B------:R-:W-:Y:S01]  /*2bb50*/  ISETP.GE.AND P1, PT, R244, UR4, PT ;  /* 0x00000004f4007c0c */ /* 0x000fe2000bf26270 */
[C---:B------:R-:W-:Y:S01]  /*2bb60*/  VIADD R15, R0.reuse, UR28 ;  /* 0x0000001c000f7c36 */ /* 0x040fe20008000000 */
[----:B------:R-:W-:Y:S01]  /*2bb70*/  ULDC UR4, c[0x0][0x228] ;  /* 0x00008a0000047ab9 */ /* 0x000fe20000000800 */
[----:B----4-:R2:W-:Y:S01]  /*2bb80*/  @P4 STG.E desc[UR16][R2.64], R242 ;  /* 0x000000f202004986 */ /* 0x0105e2000c101910 */
[----:B------:R-:W-:Y:S01]  /*2bb90*/  ISETP.LT.AND P4, PT, R13, UR4, !P2 ;  /* 0x000000040d007c0c */ /* 0x000fe2000d781270 */
[----:B------:R-:W-:Y:S01]  /*2bba0*/  IMAD.WIDE R244, R15, 0x4, R8 ;  /* 0x000000040ff47825 */ /* 0x000fe200078e0208 */
[----:B------:R-:W-:Y:S01]  /*2bbb0*/  ULDC UR4, c[0x0][0x228] ;  /* 0x00008a0000047ab9 */ /* 0x000fe20000000800 */
[----:B------:R-:W-:Y:S01]  /*2bbc0*/  ULDC UR8, c[0x0][0x228] ;  /* 0x00008a0000087ab9 */ /* 0x000fe20000000800 */
[----:B------:R-:W-:Y:S01]  /*2bbd0*/  ULDC UR10, c[0x0][0x228] ;  /* 0x00008a00000a7ab9 */ /* 0x000fe20000000800 */
[----:B-1----:R-:W-:-:S04]  /*2bbe0*/  IMAD.WIDE R210, R0, 0x4, R148 ;  /* 0x0000000400d27825 */ /* 0x002fc800078e0294 */
[C---:B--2---:R-:W-:Y:S01]  /*2bbf0*/  IMAD.WIDE R2, R15.reuse, 0x4, R208 ;  /* 0x000000040f027825 */ /* 0x044fe200078e02d0 */
[----:B------:R-:W2:Y:S01]  /*2bc00*/  LDL.LU R242, [R1+0x40c] ;  /* 0x00040c0001f27983 */ /* 0x000ea20000300800 */
[----:B------:R-:W-:-:S03]  /*2bc10*/  IADD3 R0, R15, UR28, RZ ;  /* 0x0000001c0f007c10 */ /* 0x000fc6000fffe0ff */
[----:B------:R-:W4:Y:S04]  /*2bc20*/  LDL.LU R251, [R1+0x11c] ;  /* 0x00011c0001fb7983 */ /* 0x000f280000300800 */
[----:B------:R-:W4:Y:S04]  /*2bc30*/  LDL.LU R249, [R1+0x1c] ;  /* 0x00001c0001f97983 */ /* 0x000f280000300800 */
[----:B---3--:R-:W-:Y:S04]  /*2bc40*/  @P3 STG.E desc[UR16][R210.64], R247 ;  /* 0x000000f7d2003986 */ /* 0x008fe8000c101910 */
[----:B------:R1:W-:Y:S04]  /*2bc50*/  @P5 STG.E desc[UR16][R2.64], R248 ;  /* 0x000000f802005986 */ /* 0x0003e8000c101910 */
[----:B------:R-:W-:Y:S01]  /*2bc60*/  @P6 STG.E desc[UR16][R244.64], R250 ;  /* 0x000000faf4006986 */ /* 0x000fe2000c101910 */
[----:B-1----:R-:W-:-:S05]  /*2bc70*/  IMAD.WIDE R2, R15, 0x4, R150 ;  /* 0x000000040f027825 */ /* 0x002fca00078e0296 */
[----:B------:R1:W-:Y:S04]  /*2bc80*/  @P4 STG.E desc[UR16][R2.64], R243 ;  /* 0x000000f302004986 */ /* 0x0003e8000c101910 */
[----:B-1----:R-:W3:Y:S01]  /*2bc90*/  LDL.LU R243, [R1+0x21c] ;  /* 0x00021c0001f37983 */ /* 0x002ee20000300800 */
[----:B------:R-:W-:-:S03]  /*2bca0*/  IMAD.WIDE R2, R15, 0x4, R148 ;  /* 0x000000040f027825 */ /* 0x000fc600078e0294 */
[----:B------:R-:W3:Y:S04]  /*2bcb0*/  LDL.LU R250, [R1+0x570] ;  /* 0x0005700001fa7983 */ /* 0x000ee80000300800 */
[----:B------:R-:W4:Y:S01]  /*2bcc0*/  LDL.LU R15, [R1+0x31c] ;  /* 0x00031c00010f7983 */ /* 0x000f220000300800 */
[----:B------:R-:W-:Y:S02]  /*2bcd0*/  ISETP.LT.AND P2, PT, R12, UR4, !P2 ;  /* 0x000000040c007c0c */ /* 0x000fe4000d741270 */
[----:B------:R-:W-:Y:S01]  /*2bce0*/  ISETP.LT.AND P3, PT, R11, UR6, !P0 ;  /* 0x000000060b007c0c */ /* 0x000fe2000c761270 */
[----:B------:R-:W-:Y:S01]  /*2bcf0*/  VIADD R248, R10, 0x11 ;  /* 0x000000110af87836 */ /* 0x000fe20000000000 */
[----:B------:R-:W-:Y:S01]  /*2bd00*/  ISETP.LT.AND P5, PT, R14, UR8, !P0 ;  /* 0x000000080e007c0c */ /* 0x000fe2000c7a1270 */
[C---:B------:R-:W-:Y:S01]  /*2bd10*/  IMAD.WIDE R210, R0.reuse, 0x4, R208 ;  /* 0x0000000400d27825 */ /* 0x040fe200078e02d0 */
[----:B------:R-:W-:Y:S01]  /*2bd20*/  ISETP.LT.AND P6, PT, R13, UR10, !P0 ;  /* 0x0000000a0d007c0c */ /* 0x000fe2000c7c1270 */
[----:B------:R-:W-:Y:S01]  /*2bd30*/  ULDC UR4, c[0x0][0x22c] ;  /* 0x00008b0000047ab9 */ /* 0x000fe20000000800 */
[----:B------:R-:W-:Y:S01]  /*2bd40*/  ULDC UR6, c[0x0][0x228] ;  /* 0x00008a0000067ab9 */ /* 0x000fe20000000800 */
[----:B------:R-:W-:Y:S01]  /*2bd50*/  IMAD.WIDE R244, R0, 0x4, R8 ;  /* 0x0000000400f47825 */ /* 0x000fe200078e0208 */
[----:B------:R-:W-:Y:S01]  /*2bd60*/  ISETP.GE.AND P4, PT, R248, UR4, PT ;  /* 0x00000004f8007c0c */ /* 0x000fe2000bf86270 */
[----:B------:R-:W-:Y:S01]  /*2bd70*/  ULDC UR4, c[0x0][0x228] ;  /* 0x00008a0000047ab9 */ /* 0x000fe20000000800 */
[----:B------:R-:W-:Y:S01]  /*2bd80*/  ULDC UR8, c[0x0][0x228] ;  /* 0x00008a0000087ab9 */ /* 0x000fe20000000800 */
[----:B--2---:R1:W-:Y:S01]  /*2bd90*/  @P2 STG.E desc[UR16][R2.64], R242 ;  /* 0x000000f202002986 */ /* 0x0043e2000c101910 */
[----:B------:R-:W-:Y:S01]  /*2bda0*/  IMAD.WIDE R246, R0, 0x4, R150 ;  /* 0x0000000400f67825 */ /* 0x000fe200078e0296 */
[----:B------:R-:W-:-:S03]  /*2bdb0*/  ULDC UR10, c[0x0][0x228] ;  /* 0x00008a00000a7ab9 */ /* 0x000fc60000000800 */
[----:B-1----:R-:W-:Y:S01]  /*2bdc0*/  VIADD R2, R10, 0x12 ;  /* 0x000000120a027836 */ /* 0x002fe20000000000 */
[----:B------:R-:W2:Y:S04]  /*2bdd0*/  LDL.LU R242, [R1+0x560] ;  /* 0x0005600001f27983 */ /* 0x000ea80000300800 */
[----:B----4-:R1:W-:Y:S01]  /*2bde0*/  @P3 STG.E desc[UR16][R210.64], R15 ;  /* 0x0000000fd2003986 */ /* 0x0103e2000c101910 */
[----:B------:R-:W-:Y:S01]  /*2bdf0*/  ISETP.LT.AND P3, PT, R12, UR4, !P0 ;  /* 0x000000040c007c0c */ /* 0x000fe2000c761270 */
[----:B------:R-:W-:Y:S02]  /*2be00*/  ULDC UR4, c[0x0][0x22c] ;  /* 0x00008b0000047ab9 */ /* 0x000fe40000000800 */
[----:B------:R4:W-:Y:S01]  /*2be10*/  @P5 STG.E desc[UR16][R244.64], R251 ;  /* 0x000000fbf4005986 */ /* 0x0009e2000c101910 */
[----:B------:R-:W-:Y:S01]  /*2be20*/  ISETP.GE.AND P2, PT, R2, UR4, PT ;  /* 0x0000000402007c0c */ /* 0x000fe2000bf46270 */
[C---:B------:R-:W-:Y:S01]  /*2be30*/  IMAD.WIDE R2, R0.reuse, 0x4, R148 ;  /* 0x0000000400027825 */ /* 0x040fe200078e0294 */
[----:B-1----:R-:W-:Y:S01]  /*2be40*/  IADD3 R15, R0, UR28, RZ ;  /* 0x0000001c000f7c10 */ /* 0x002fe2000fffe0ff */
[----:B------:R1:W-:Y:S04]  /*2be50*/  @P6 STG.E desc[UR16][R246.64], R249 ;  /* 0x000000f9f6006986 */ /* 0x0003e8000c101910 */
[----:B----4-:R-:W4:Y:S01]  /*2be60*/  LDL.LU R251, [R1+0x410] ;  /* 0x0004100001fb7983 */ /* 0x010f220000300800 */
[----:B------:R-:W-:-:S02]  /*2be70*/  ISETP.LT.AND P0, PT, R11, UR6, !P1 ;  /* 0x000000060b007c0c */ /* 0x000fc4000cf01270 */
[----:B------:R-:W-:Y:S01]  /*2be80*/  ISETP.LT.AND P5, PT, R14, UR8, !P1 ;  /* 0x000000080e007c0c */ /* 0x000fe2000cfa1270 */
[----:B------:R-:W-:Y:S01]  /*2be90*/  VIADD R248, R10, 0x13 ;  /* 0x000000130af87836 */ /* 0x000fe20000000000 */
[----:B------:R-:W-:Y:S01]  /*2bea0*/  ISETP.LT.AND P6, PT, R13, UR10, !P1 ;  /* 0x0000000a0d007c0c */ /* 0x000fe2000cfc1270 */
[C---:B------:R-:W-:Y:S01]  /*2beb0*/  IMAD.WIDE R210, R15.reuse, 0x4, R208 ;  /* 0x000000040fd27825 */ /* 0x040fe200078e02d0 */
[----:B---3--:R3:W-:Y:S01]  /*2bec0*/  @P3 STG.E desc[UR16][R2.64], R243 ;  /* 0x000000f302003986 */ /* 0x0087e2000c101910 */
[----:B------:R-:W-:Y:S01]  /*2bed0*/  ULDC UR4, c[0x0][0x22c] ;  /* 0x00008b0000047ab9 */ /* 0x000fe20000000800 */
[----:B------:R-:W-:Y:S02]  /*2bee0*/  ULDC UR6, c[0x0][0x228] ;  /* 0x00008a0000067ab9 */ /* 0x000fe40000000800 */
[----:B-1----:R-:W4:Y:S01]  /*2bef0*/  LDL.LU R249, [R1+0x320] ;  /* 0x0003200001f97983 */ /* 0x002f220000300800 */
[C---:B------:R-:W-:Y:S01]  /*2bf00*/  IMAD.WIDE R244, R15.reuse, 0x4, R8 ;  /* 0x000000040ff47825 */ /* 0x040fe200078e0208 */
[----:B------:R-:W-:Y:S01]  /*2bf10*/  ULDC UR8, c[0x0][0x228] ;  /* 0x00008a0000087ab9 */ /* 0x000fe20000000800 */
[----:B------:R-:W-:Y:S01]  /*2bf20*/  ULDC UR10, c[0x0][0x228] ;  /* 0x00008a00000a7ab9 */ /* 0x000fe20000000800 */
[----:B------:R-:W2:Y:S01]  /*2bf30*/  LDL.LU R0, [R1+0x580] ;  /* 0x0005800001007983 */ /* 0x000ea20000300800 */
[----:B------:R-:W-:-:S03]  /*2bf40*/  IMAD.WIDE R246, R15, 0x4, R150 ;  /* 0x000000040ff67825 */ /* 0x000fc600078e0296 */
[----:B---3--:R-:W3:Y:S01]  /*2bf50*/  LDL.LU R243, [R1+0x220] ;  /* 0x0002200001f37983 */ /* 0x008ee20000300800 */
[----:B------:R-:W-:Y:S01]  /*2bf60*/  ISETP.GE.AND P3, PT, R248, UR4, PT ;  /* 0x00000004f8007c0c */ /* 0x000fe2000bf66270 */
[----:B------:R-:W-:Y:S02]  /*2bf70*/  ULDC UR4, c[0x0][0x228] ;  /* 0x00008a0000047ab9 */ /* 0x000fe40000000800 */
[----:B------:R-:W3:Y:S01]  /*2bf80*/  LDL.LU R248, [R1+0x120] ;  /* 0x0001200001f87983 */ /* 0x000ee20000300800 */
[----:B------:R-:W-:Y:S01]  /*2bf90*/  ISETP.LT.AND P1, PT, R12, UR4, !P1 ;  /* 0x000000040c007c0c */ /* 0x000fe2000cf21270 */
[----:B------:R-:W-:Y:S01]  /*2bfa0*/  ULDC UR4, c[0x0][0x228] ;  /* 0x00008a0000047ab9 */ /* 0x000fe20000000800 */
[----:B------:R-:W-:Y:S01]  /*2bfb0*/  IMAD.WIDE R2, R15, 0x4, R148 ;  /* 0x000000040f027825 */ /* 0x000fe200078e0294 */
[----:B--2---:R-:W-:Y:S04]  /*2bfc0*/  @P0 STG.E desc[UR16][R210.64], R0 ;  /* 0x00000000d2000986 */ /* 0x004fe8000c101910 */
[----:B------:R1:W-:Y:S04]  /*2bfd0*/  @P5 STG.E desc[UR16][R244.64], R250 ;  /* 0x000000faf4005986 */ /* 0x0003e8000c101910 */
[----:B------:R2:W-:Y:S04]  /*2bfe0*/  @P6 STG.E desc[UR16][R246.64], R242 ;  /* 0x000000f2f6006986 */ /* 0x0005e8000c101910 */
[----:B-1----:R-:W3:Y:S04]  /*2bff0*/  LDL.LU R250, [R1+0x20] ;  /* 0x0000200001fa7983 */ /* 0x002ee80000300800 */
[----:B--2---:R-:W2:Y:S01]  /*2c000*/  LDL.LU R242, [R1+0x584] ;  /* 0x0005840001f27983 */ /* 0x004ea20000300800 */
[----:B------:R-:W-:-:S02]  /*2c010*/  ISETP.LT.AND P0, PT, R11, UR4, !P4 ;  /* 0x000000040b007c0c */ /* 0x000fc4000e701270 */
[----:B------:R-:W-:Y:S01]  /*2c020*/  IADD3 R0, R15, UR28, RZ ;  /* 0x0000001c0f007c10 */ /* 0x000fe2000fffe0ff */
[----:B------:R-:W-:Y:S01]  /*2c030*/  VIADD R244, R10, 0x14 ;  /* 0x000000140af47836 */ /* 0x000fe20000000000 */
[----:B------:R-:W-:Y:S01]  /*2c040*/  ULDC UR4, c[0x0][0x228] ;  /* 0x00008a0000047ab9 */ /* 0x000fe20000000800 */
[----:B------:R-:W-:Y:S01]  /*2c050*/  ISETP.LT.AND P6, PT, R14, UR6, !P4 ;  /* 0x000000060e007c0c */ /* 0x000fe2000e7c1270 */
[----:B----4-:R1:W-:Y:S01]  /*2c060*/  @P1 STG.E desc[UR16][R2.64], R251 ;  /* 0x000000fb02001986 */ /* 0x0103e2000c101910 */
[----:B------:R-:W-:Y:S01]  /*2c070*/  ISETP.LT.AND P5, PT, R13, UR4, !P4 ;  /* 0x000000040d007c0c */ /* 0x000fe2000e7a1270 */
[----:B------:R-:W-:Y:S01]  /*2c080*/  IMAD.WIDE R210, R0, 0x4, R208 ;  /* 0x0000000400d27825 */ /* 0x000fe200078e02d0 */
[----:B------:R-:W-:Y:S01]  /*2c090*/  ULDC UR4, c[0x0][0x22c] ;  /* 0x00008b0000047ab9 */ /* 0x000fe20000000800 */
[----:B------:R-:W-:Y:S01]  /*2c0a0*/  ULDC UR6, c[0x0][0x228] ;  /* 0x00008a0000067ab9 */ /* 0x000fe20000000800 */
[----:B------:R-:W-:Y:S01]  /*2c0b0*/  ISETP.GE.AND P1, PT, R244, UR4, PT ;  /* 0x00000004f4007c0c */ /* 0x000fe2000bf26270 */
[----:B------:R-:W-:Y:S01]  /*2c0c0*/  ULDC UR4, c[0x0][0x228] ;  /* 0x00008a0000047ab9 */ /* 0x000fe20000000800 */
[----:B------:R-:W-:Y:S01]  /*2c0d0*/  ISETP.LT.AND P4, PT, R12, UR8, !P4 ;  /* 0x000000080c007c0c */ /* 0x000fe2000e781270 */
[----:B------:R4:W-:Y:S01]  /*2c0e0*/  @P0 STG.E desc[UR16][R210.64], R249 ;  /* 0x000000f9d2000986 */ /* 0x0009e2000c101910 */
[----:B------:R-:W-:Y:S01]  /*2c0f0*/  ISETP.LT.AND P0, PT, R11, UR4, !P2 ;  /* 0x000000040b007c0c */ /* 0x000fe2000d701270 */
[C---:B------:R-:W-:Y:S01]  /*2c100*/  VIADD R15, R0.reuse, UR28 ;  /* 0x0000001c000f7c36 */ /* 0x040fe20008000000 */
[----:B------:R-:W-:Y:S01]  /*2c110*/  ULDC UR4, c[0x0][0x228] ;  /* 0x00008a0000047ab9 */ /* 0x000fe20000000800 */
[----:B-1----:R-:W-:Y:S01]  /*2c120*/  IMAD.WIDE R2, R0, 0x4, R8 ;  /* 0x0000000400027825 */ /* 0x002fe200078e0208 */
[----:B------:R-:W2:Y:S01]  /*2c130*/  LDL.LU R251, [R1+0x574] ;  /* 0x0005740001fb7983 */ /* 0x000ea20000300800 */
[----:B------:R-:W-:-:S02]  /*2c140*/  ULDC UR8, c[0x0][0x228] ;  /* 0x00008a0000087ab9 */ /* 0x000fc40000000800 */
[C---:B------:R-:W-:Y:S01]  /*2c150*/  IMAD.WIDE R244, R0.reuse, 0x4, R148 ;  /* 0x0000000400f47825 */ /* 0x040fe200078e0294 */
[----:B---3--:R1:W-:Y:S03]  /*2c160*/  @P6 STG.E desc[UR16][R2.64], R243 ;  /* 0x000000f302006986 */ /* 0x0083e6000c101910 */
[----:B----4-:R-:W-:Y:S01]  /*2c170*/  IMAD.WIDE R210, R0, 0x4, R150 ;  /* 0x0000000400d27825 */ /* 0x010fe200078e0296 */
[----:B------:R-:W3:Y:S01]  /*2c180*/  LDL.LU R249, [R1+0x564] ;  /* 0x0005640001f97983 */ /* 0x000ee20000300800 */
[----:B------:R-:W-:-:S03]  /*2c190*/  IADD3 R0, R15, UR28, RZ ;  /* 0x0000001c0f007c10 */ /* 0x000fc6000fffe0ff */
[----:B------:R4:W-:Y:S01]  /*2c1a0*/  @P5 STG.E desc[UR16][R210.64], R248 ;  /* 0x000000f8d2005986 */ /* 0x0009e2000c101910 */
[----:B-1----:R-:W-:-:S03]  /*2c1b0*/  IMAD.WIDE R2, R15, 0x4, R208 ;  /* 0x000000040f027825 */ /* 0x002fc600078e02d0 */
[----:B------:R-:W3:Y:S01]  /*2c1c0*/  LDL.LU R243, [R1+0x324] ;  /* 0x0003240001f37983 */ /* 0x000ee20000300800 */
[----:B----4-:R-:W-:-:S03]  /*2c1d0*/  IMAD.WIDE R210, R15, 0x4, R150 ;  /* 0x000000040fd27825 */ /* 0x010fc600078e0296 */
[----:B------:R1:W-:Y:S04]  /*2c1e0*/  @P4 STG.E desc[UR16][R244.64], R250 ;  /* 0x000000faf4004986 */ /* 0x0003e8000c101910 */
[----:B--2---:R2:W-:Y:S04]  /*2c1f0*/  @P0 STG.E desc[UR16][R2.64], R242 ;  /* 0x000000f202000986 */ /* 0x0045e8000c101910 */
[----:B-1----:R-:W4:Y:S01]  /*2c200*/  LDL.LU R250, [R1+0x224] ;  /* 0x0002240001fa7983 */ /* 0x002f220000300800 */
[----:B------:R-:W-:-:S03]  /*2c210*/  IMAD.WIDE R244, R15, 0x4, R148 ;  /* 0x000000040ff47825 */ /* 0x000fc600078e0294 */
[----:B--2---:R-:W2:Y:S01]  /*2c220*/  LDL.LU R242, [R1+0x124] ;  /* 0x0001240001f27983 */ /* 0x004ea20000300800 */
[----:B------:R-:W-:-:S03]  /*2c230*/  IMAD.WIDE R2, R15, 0x4, R8 ;  /* 0x000000040f027825 */ /* 0x000fc600078e0208 */
[----:B------:R-:W4:Y:S01]  /*2c240*/  LDL.LU R15, [R1+0x414] ;  /* 0x00041400010f7983 */ /* 0x000f220000300800 */
[----:B------:R-:W-:Y:S01]  /*2c250*/  ISETP.LT.AND P4, PT, R14, UR4, !P2 ;  /* 0x000000040e007c0c */ /* 0x000fe2000d781270 */
[----:B------:R-:W-:Y:S01]  /*2c260*/  VIADD R248, R10, 0x15 ;  /* 0x000000150af87836 */ /* 0x000fe20000000000 */
[----:B------:R-:W-:Y:S01]  /*2c270*/  ISETP.LT.AND P5, PT, R13, UR6, !P2 ;  /* 0x000000060d007c0c */ /* 0x000fe2000d7a1270 */
[----:B------:R-:W-:Y:S01]  /*2c280*/  ULDC UR4, c[0x0][0x22c] ;  /* 0x00008b0000047ab9 */ /* 0x000fe20000000800 */
[----:B------:R-:W-:Y:S02]  /*2c290*/  ISETP.LT.AND P2, PT, R12, UR8, !P2 ;  /* 0x000000080c007c0c */ /* 0x000fe4000d741270 */
[----:B------:R-:W-:Y:S01]  /*2c2a0*/  ISETP.LT.AND P6, PT, R11, UR10, !P3 ;  /* 0x0000000a0b007c0c */ /* 0x000fe2000dfc1270 */
[----:B------:R-:W-:Y:S01]  /*2c2b0*/  IMAD.WIDE R246, R0, 0x4, R208 ;  /* 0x0000000400f67825 */ /* 0x000fe200078e02d0 */
[----:B------:R-:W-:Y:S01]  /*2c2c0*/  ISETP.GE.AND P0, PT, R248, UR4, PT ;  /* 0x00000004f8007c0c */ /* 0x000fe2000bf06270 */
[----:B------:R-:W-:Y:S01]  /*2c2d0*/  ULDC UR4, c[0x0][0x228] ;  /* 0x00008a0000047ab9 */ /* 0x000fe20000000800 */
[----:B------:R-:W2:Y:S01]  /*2c2e0*/  LDL.LU R248, [R1+0x24] ;  /* 0x0000240001f87983 */ /* 0x000ea20000300800 */
[----:B------:R-:W-:Y:S01]  /*2c2f0*/  ULDC UR6, c[0x0][0x228] ;  /* 0x00008a0000067ab9 */ /* 0x000fe20000000800 */
[----:B------:R-:W-:Y:S01]  /*2c300*/  ULDC UR8, c[0x0][0x228] ;  /* 0x00008a0000087ab9 */ /* 0x000fe20000000800 */
[----:B------:R-:W-:Y:S01]  /*2c310*/  ULDC UR10, c[0x0][0x228] ;  /* 0x00008a00000a7ab9 */ /* 0x000fe20000000800 */
[----:B------:R1:W-:Y:S04]  /*2c320*/  @P4 STG.E desc[UR16][R2.64], R251 ;  /* 0x000000fb02004986 */ /* 0x0003e8000c101910 */
[----:B---3--:R3:W-:Y:S04]  /*2c330*/  @P5 STG.E desc[UR16][R210.64], R249 ;  /* 0x000000f9d2005986 */ /* 0x0087e8000c101910 */
[----:B-1----:R-:W2:Y:S04]  /*2c340*/  LDL.LU R251, [R1+0x588] ;  /* 0x0005880001fb7983 */ /* 0x002ea80000300800 */
[----:B---3--:R-:W3:Y:S04]  /*2c350*/  LDL.LU R249, [R1+0x578] ;  /* 0x0005780001f97983 */ /* 0x008ee80000300800 */
[----:B----4-:R-:W-:Y:S04]  /*2c360*/  @P2 STG.E desc[UR16][R244.64], R15 ;  /* 0x0000000ff4002986 */ /* 0x010fe8000c101910 */
[----:B------:R1:W-:Y:S04]  /*2c370*/  @P6 STG.E desc[UR16][R246.64], R243 ;  /* 0x000000f3f6006986 */ /* 0x0003e8000c101910 */
[----:B-1----:R-:W4:Y:S01]  /*2c380*/  LDL.LU R243, [R1+0x568] ;  /* 0x0005680001f37983 */ /* 0x002f220000300800 */
        /* <DEDUP_REMOVED lines=11> */
[----:B------:R1:W-:Y:S01]  /*2c440*/  @P2 STG.E desc[UR16][R210.64], R250 ;  /* 0x000000fad2002986 */ /* 0x0003e2000c101910 */
[----:B------:R-:W-:Y:S01]  /*2c450*/  ISETP.GE.AND P2, PT, R244, UR4, PT ;  /* 0x00000004f4007c0c */ /* 0x000fe2000bf46270 */
[C---:B------:R-:W-:Y:S01]  /*2c460*/  VIADD R15, R0.reuse, UR28 ;  /* 0x0000001c000f7c36 */ /* 0x040fe20008000000 */
[----:B------:R-:W-:Y:S01]  /*2c470*/  ULDC UR4, c[0x0][0x228] ;  /* 0x00008a0000047ab9 */ /* 0x000fe20000000800 */
[----:B--2---:R2:W-:Y:S01]  /*2c480*/  @P4 STG.E desc[UR16][R2.64], R242 ;  /* 0x000000f202004986 */ /* 0x0045e2000c101910 */
[----:B------:R-:W-:Y:S01]  /*2c490*/  ISETP.LT.AND P4, PT, R13, UR4, !P1 ;  /* 0x000000040d007c0c */ /* 0x000fe2000cf81270 */
[C---:B------:R-:W-:Y:S01]  /*2c4a0*/  IMAD.WIDE R244, R15.reuse, 0x4, R8 ;  /* 0x000000040ff47825 */ /* 0x040fe200078e0208 */
[----:B------:R-:W-:Y:S01]  /*2c4b0*/  ULDC UR4, c[0x0][0x228] ;  /* 0x00008a0000047ab9 */ /* 0x000fe20000000800 */
[----:B------:R-:W-:Y:S01]  /*2c4c0*/  ULDC UR8, c[0x0][0x228] ;  /* 0x00008a0000087ab9 */ /* 0x000fe20000000800 */
[----:B------:R-:W-:Y:S01]  /*2c4d0*/  ULDC UR10, c[0x0][0x228] ;  /* 0x00008a00000a7ab9 */ /* 0x000fe20000000800 */
[----:B-1----:R-:W-:Y:S01]  /*2c4e0*/  IMAD.WIDE R210, R0, 0x4, R148 ;  /* 0x0000000400d27825 */ /* 0x002fe200078e0294 */
[----:B------:R-:W4:Y:S03]  /*2c4f0*/  LDL.LU R250, [R1+0x228] ;  /* 0x0002280001fa7983 */ /* 0x000f260000300800 */
[----:B--2---:R-:W-:Y:S01]  /*2c500*/  IMAD.WIDE R2, R15, 0x4, R208 ;  /* 0x000000040f027825 */ /* 0x004fe200078e02d0 */
[----:B------:R1:W-:Y:S04]  /*2c510*/  @P3 STG.E desc[UR16][R210.64], R248 ;  /* 0x000000f8d2003986 */ /* 0x0003e8000c101910 */
[----:B------:R2:W-:Y:S01]  /*2c520*/  @P5 STG.E desc[UR16][R2.64], R251 ;  /* 0x000000fb02005986 */ /* 0x0005e2000c101910 */
[----:B------:R-:W-:Y:S01]  /*2c530*/  ISETP.LT.AND P1, PT, R12, UR4, !P1 ;  /* 0x000000040c007c0c */ /* 0x000fe2000cf21270 */
[----:B------:R-:W-:-:S02]  /*2c540*/  ULDC UR4, c[0x0][0x22c] ;  /* 0x00008b0000047ab9 */ /* 0x000fc40000000800 */
[----:B------:R-:W4:Y:S01]  /*2c550*/  LDL.LU R242, [R1+0x128] ;  /* 0x0001280001f27983 */ /* 0x000f220000300800 */
[----:B-1----:R-:W-:Y:S02]  /*2c560*/  VIADD R248, R10, 0x17 ;  /* 0x000000170af87836 */ /* 0x002fe40000000000 */
[C---:B--2---:R-:W-:Y:S01]  /*2c570*/  IMAD.WIDE R2, R15.reuse, 0x4, R150 ;  /* 0x000000040f027825 */ /* 0x044fe200078e0296 */
[----:B---3--:R1:W-:Y:S01]  /*2c580*/  @P6 STG.E desc[UR16][R244.64], R249 ;  /* 0x000000f9f4006986 */ /* 0x0083e2000c101910 */
[----:B------:R-:W-:-:S03]  /*2c590*/  IADD3 R0, R15, UR28, RZ ;  /* 0x0000001c0f007c10 */ /* 0x000fc6000fffe0ff */
[----:B------:R-:W2:Y:S04]  /*2c5a0*/  LDL.LU R251, [R1+0x58c] ;  /* 0x00058c0001fb7983 */ /* 0x000ea80000300800 */
[----:B-1----:R-:W3:Y:S04]  /*2c5b0*/  LDL.LU R249, [R1+0x57c] ;  /* 0x00057c0001f97983 */ /* 0x002ee80000300800 */
[----:B----4-:R1:W-:Y:S01]  /*2c5c0*/  @P4 STG.E desc[UR16][R2.64], R243 ;  /* 0x000000f302004986 */ /* 0x0103e2000c101910 */
[----:B------:R-:W-:Y:S02]  /*2c5d0*/  ISETP.GE.AND P4, PT, R248, UR4, PT ;  /* 0x00000004f8007c0c */ /* 0x000fe4000bf86270 */
[----:B------:R-:W-:-:S02]  /*2c5e0*/  ISETP.LT.AND P3, PT, R11, UR6, !P0 ;  /* 0x000000060b007c0c */ /* 0x000fc4000c761270 */
[----:B------:R-:W-:Y:S02]  /*2c5f0*/  ISETP.LT.AND P5, PT, R14, UR8, !P0 ;  /* 0x000000080e007c0c */ /* 0x000fe4000c7a1270 */
[----:B------:R-:W-:Y:S01]  /*2c600*/  ISETP.LT.AND P6, PT, R13, UR10, !P0 ;  /* 0x0000000a0d007c0c */ /* 0x000fe2000c7c1270 */
[C---:B------:R-:W-:Y:S01]  /*2c610*/  IMAD.WIDE R210, R0.reuse, 0x4, R208 ;  /* 0x0000000400d27825 */ /* 0x040fe200078e02d0 */
[----:B------:R-:W-:Y:S01]  /*2c620*/  ULDC UR4, c[0x0][0x228] ;  /* 0x00008a0000047ab9 */ /* 0x000fe20000000800 */
[----:B------:R-:W-:Y:S01]  /*2c630*/  ULDC UR6, c[0x0][0x228] ;  /* 0x00008a0000067ab9 */ /* 0x000fe20000000800 */
[----:B------:R-:W-:Y:S01]  /*2c640*/  ULDC UR8, c[0x0][0x228] ;  /* 0x00008a0000087ab9 */ /* 0x000fe20000000800 */
[----:B-1----:R-:W4:Y:S01]  /*2c650*/  LDL.LU R243, [R1+0x56c] ;  /* 0x00056c0001f37983 */ /* 0x002f220000300800 */
[----:B------:R-:W-:Y:S01]  /*2c660*/  IMAD.WIDE R2, R15, 0x4, R148 ;  /* 0x000000040f027825 */ /* 0x000fe200078e0294 */
[----:B------:R-:W-:Y:S02]  /*2c670*/  ULDC UR10, c[0x0][0x228] ;  /* 0x00008a00000a7ab9 */ /* 0x000fe40000000800 */
[----:B------:R-:W2:Y:S04]  /*2c680*/  LDL.LU R15, [R1+0x328] ;  /* 0x00032800010f7983 */ /* 0x000ea80000300800 */
[----:B------:R-:W3:Y:S01]  /*2c690*/  LDL.LU R248, [R1+0x418] ;  /* 0x0004180001f87983 */ /* 0x000ee20000300800 */
[----:B------:R-:W-:-:S04]  /*2c6a0*/  IMAD.WIDE R244, R0, 0x4, R8 ;  /* 0x0000000400f47825 */ /* 0x000fc800078e0208 */
[----:B------:R-:W-:Y:S01]  /*2c6b0*/  IMAD.WIDE R246, R0, 0x4, R150 ;  /* 0x0000000400f67825 */ /* 0x000fe200078e0296 */
[----:B---3--:R1:W-:Y:S04]  /*2c6c0*/  @P1 STG.E desc[UR16][R2.64], R248 ;  /* 0x000000f802001986 */ /* 0x0083e8000c101910 */
[----:B--2---:R2:W-:Y:S01]  /*2c6d0*/  @P3 STG.E desc[UR16][R210.64], R15 ;  /* 0x0000000fd2003986 */ /* 0x0045e2000c101910 */
        /* <DEDUP_REMOVED lines=71> */
[----:B------:R-:W-:Y:S01]  /*2cb50*/  ISETP.LT.AND P4, PT, R14, UR4, !P1 ;  /* 0x000000040e007c0c */ /* 0x000fe2000cf81270 */
[----:B------:R-:W-:Y:S01]  /*2cb60*/  VIADD R248, R10, 0x1b ;  /* 0x0000001b0af87836 */ /* 0x000fe20000000000 */
[----:B------:R-:W-:Y:S01]  /*2cb70*/  ISETP.LT.AND P5, PT, R13, UR6, !P1 ;  /* 0x000000060d007c0c */ /* 0x000fe2000cfa1270 */
[----:B------:R-:W-:Y:S01]  /*2cb80*/  ULDC UR4, c[0x0][0x22c] ;  /* 0x00008b0000047ab9 */ /* 0x000fe20000000800 */
[----:B------:R-:W-:Y:S01]  /*2cb90*/  ISETP.LT.AND P1, PT, R12, UR8, !P1 ;  /* 0x000000080c007c0c */ /* 0x000fe2000cf21270 */
[----:B------:R-:W-:Y:S01]  /*2cba0*/  IMAD.WIDE R246, R0, 0x4, R208 ;  /* 0x0000000400f67825 */ /* 0x000fe200078e02d0 */
[----:B------:R-:W-:Y:S01]  /*2cbb0*/  ISETP.GE.AND P0, PT, R248, UR4, PT ;  /* 0x00000004f8007c0c */ /* 0x000fe2000bf06270 */
[----:B------:R-:W-:Y:S01]  /*2cbc0*/  ULDC UR4, c[0x0][0x228] ;  /* 0x00008a0000047ab9 */ /* 0x000fe20000000800 */
[----:B------:R-:W-:Y:S01]  /*2cbd0*/  ISETP.LT.AND P6, PT, R11, UR10, !P3 ;  /* 0x0000000a0b007c0c */ /* 0x000fe2000dfc1270 */
[----:B------:R-:W-:Y:S01]  /*2cbe0*/  ULDC UR6, c[0x0][0x228] ;  /* 0x00008a0000067ab9 */ /* 0x000fe20000000800 */
[----:B------:R-:W-:Y:S01]  /*2cbf0*/  ULDC UR8, c[0x0][0x228] ;  /* 0x00008a0000087ab9 */ /* 0x000fe20000000800 */
[----:B------:R-:W-:-:S02]  /*2cc00*/  ULDC UR10, c[0x0][0x228] ;  /* 0x00008a00000a7ab9 */ /* 0x000fc40000000800 */
[----:B---3--:R1:W-:Y:S04]  /*2cc10*/  @P4 STG.E desc[UR16][R2.64], R15 ;  /* 0x0000000f02004986 */ /* 0x0083e8000c101910 */
[----:B------:R-:W-:Y:S04]  /*2cc20*/  @P5 STG.E desc[UR16][R210.64], R251 ;  /* 0x000000fbd2005986 */ /* 0x000fe8000c101910 */
[----:B------:R3:W-:Y:S01]  /*2cc30*/  @P1 STG.E desc[UR16][R244.64], R250 ;  /* 0x000000faf4001986 */ /* 0x0007e2000c101910 */
[----:B------:R-:W-:Y:S01]  /*2cc40*/  ISETP.LT.AND P1, PT, R14, UR4, !P3 ;  /* 0x000000040e007c0c */ /* 0x000fe2000df21270 */
[----:B------:R-:W-:Y:S01]  /*2cc50*/  ULDC UR4, c[0x0][0x228] ;  /* 0x00008a0000047ab9 */ /* 0x000fe20000000800 */
[----:B-1----:R-:W-:Y:S01]  /*2cc60*/  VIADD R3, R10, 0x1c ;  /* 0x0000001c0a037836 */ /* 0x002fe20000000000 */
[----:B------:R-:W-:Y:S01]  /*2cc70*/  ISETP.LT.AND P4, PT, R13, UR4, !P3 ;  /* 0x000000040d007c0c */ /* 0x000fe2000df81270 */
[----:B------:R1:W-:Y:S01]  /*2cc80*/  @P6 STG.E desc[UR16][R246.64], R242 ;  /* 0x000000f2f6006986 */ /* 0x0003e2000c101910 */
[----:B------:R-:W-:-:S03]  /*2cc90*/  ULDC UR4, c[0x0][0x22c] ;  /* 0x00008b0000047ab9 */ /* 0x000fc60000000800 */
[----:B------:R-:W4:Y:S01]  /*2cca0*/  LDL.LU R15, [R1+0x594] ;  /* 0x00059400010f7983 */ /* 0x000f220000300800 */
[----:B---3--:R-:W-:-:S03]  /*2ccb0*/  IMAD.WIDE R244, R0, 0x4, R8 ;  /* 0x0000000400f47825 */ /* 0x008fc600078e0208 */
[----:B------:R-:W3:Y:S04]  /*2ccc0*/  LDL.LU R250, [R1+0x5b4] ;  /* 0x0005b40001fa7983 */ /* 0x000ee80000300800 */
[----:B--2---:R2:W-:Y:S01]  /*2ccd0*/  @P1 STG.E desc[UR16][R244.64], R249 ;  /* 0x000000f9f4001986 */ /* 0x0045e2000c101910 */
[----:B------:R-:W-:Y:S01]  /*2cce0*/  ISETP.GE.AND P1, PT, R3, UR4, PT ;  /* 0x0000000403007c0c */ /* 0x000fe2000bf26270 */
[----:B------:R-:W-:Y:S01]  /*2ccf0*/  IMAD.WIDE R210, R0, 0x4, R150 ;  /* 0x0000000400d27825 */ /* 0x000fe200078e0296 */
[----:B------:R-:W-:Y:S01]  /*2cd00*/  ISETP.LT.AND P3, PT, R12, UR6, !P3 ;  /* 0x000000060c007c0c */ /* 0x000fe2000df61270 */
[----:B-1----:R-:W3:Y:S01]  /*2cd10*/  LDL.LU R242, [R1+0x5a4] ;  /* 0x0005a40001f27983 */ /* 0x002ee20000300800 */
[----:B------:R-:W-:Y:S01]  /*2cd20*/  ISETP.LT.AND P5, PT, R11, UR8, !P2 ;  /* 0x000000080b007c0c */ /* 0x000fe2000d7a1270 */
[----:B------:R-:W-:Y:S01]  /*2cd30*/  VIADD R2, R0, UR28 ;  /* 0x0000001c00027c36 */ /* 0x000fe20008000000 */
[----:B------:R-:W-:Y:S01]  /*2cd40*/  ISETP.LT.AND P6, PT, R14, UR10, !P2 ;  /* 0x0000000a0e007c0c */ /* 0x000fe2000d7c1270 */
[----:B------:R-:W3:Y:S01]  /*2cd50*/  LDL.LU R3, [R1+0x30] ;  /* 0x0000300001037983 */ /* 0x000ee20000300800 */
[----:B------:R-:W-:-:S03]  /*2cd60*/  ULDC UR4, c[0x0][0x228] ;  /* 0x00008a0000047ab9 */ /* 0x000fc60000000800 */
[----:B----4-:R1:W-:Y:S01]  /*2cd70*/  @P4 STG.E desc[UR16][R210.64], R243 ;  /* 0x000000f3d2004986 */ /* 0x0103e2000c101910 */
[----:B--2---:R-:W-:Y:S01]  /*2cd80*/  IMAD.WIDE R244, R0, 0x4, R148 ;  /* 0x0000000400f47825 */ /* 0x004fe200078e0294 */
[----:B------:R-:W-:Y:S01]  /*2cd90*/  ULDC UR6, c[0x0][0x228] ;  /* 0x00008a0000067ab9 */ /* 0x000fe20000000800 */
[----:B------:R-:W-:Y:S01]  /*2cda0*/  ULDC UR8, c[0x0][0x228] ;  /* 0x00008a0000087ab9 */ /* 0x000fe20000000800 */
[----:B------:R-:W-:Y:S01]  /*2cdb0*/  ULDC UR10, c[0x0][0x228] ;  /* 0x00008a00000a7ab9 */ /* 0x000fe20000000800 */
[----:B-1----:R-:W2:Y:S04]  /*2cdc0*/  LDL.LU R243, [R1+0x424] ;  /* 0x0004240001f37983 */ /* 0x002ea80000300800 */
[----:B------:R-:W4:Y:S04]  /*2cdd0*/  LDL.LU R248, [R1+0x334] ;  /* 0x0003340001f87983 */ /* 0x000f280000300800 */
[----:B------:R-:W4:Y:S04]  /*2cde0*/  LDL.LU R251, [R1+0x234] ;  /* 0x0002340001fb7983 */ /* 0x000f280000300800 */
[----:B------:R-:W4:Y:S01]  /*2cdf0*/  LDL.LU R249, [R1+0x134] ;  /* 0x0001340001f97983 */ /* 0x000f220000300800 */
[----:B------:R-:W-:Y:S01]  /*2ce00*/  ISETP.LT.AND P4, PT, R13, UR4, !P2 ;  /* 0x000000040d007c0c */ /* 0x000fe2000d781270 */
[----:B------:R-:W-:Y:S01]  /*2ce10*/  IMAD.WIDE R210, R2, 0x4, R208 ;  /* 0x0000000402d27825 */ /* 0x000fe200078e02d0 */
[----:B------:R-:W-:-:S02]  /*2ce20*/  ULDC UR4, c[0x0][0x228] ;  /* 0x00008a0000047ab9 */ /* 0x000fc40000000800 */
[----:B------:R-:W-:Y:S01]  /*2ce30*/  ISETP.LT.AND P2, PT, R12, UR4, !P2 ;  /* 0x000000040c007c0c */ /* 0x000fe2000d741270 */
[C---:B------:R-:W-:Y:S01]  /*2ce40*/  IMAD.WIDE R246, R2.reuse, 0x4, R8 ;  /* 0x0000000402f67825 */ /* 0x040fe200078e0208 */
[----:B------:R-:W-:Y:S01]  /*2ce50*/  IADD3 R0, R2, UR28, RZ ;  /* 0x0000001c02007c10 */ /* 0x000fe2000fffe0ff */
[----:B------:R-:W-:Y:S01]  /*2ce60*/  ULDC UR4, c[0x0][0x22c] ;  /* 0x00008b0000047ab9 */ /* 0x000fe20000000800 */
[----:B---3--:R-:W-:Y:S01]  /*2ce70*/  @P3 STG.E desc[UR16][R244.64], R3 ;  /* 0x00000003f4003986 */ /* 0x008fe2000c101910 */
[----:B------:R-:W-:Y:S01]  /*2ce80*/  ISETP.LT.AND P3, PT, R11, UR6, !P0 ;  /* 0x000000060b007c0c */ /* 0x000fe2000c761270 */
[----:B------:R-:W-:Y:S02]  /*2ce90*/  ULDC UR6, c[0x0][0x228] ;  /* 0x00008a0000067ab9 */ /* 0x000fe40000000800 */
[----:B------:R1:W-:Y:S01]  /*2cea0*/  @P5 STG.E desc[UR16][R210.64], R15 ;  /* 0x0000000fd2005986 */ /* 0x0003e2000c101910 */
[----:B------:R-:W-:Y:S01]  /*2ceb0*/  ISETP.LT.AND P5, PT, R14, UR8, !P0 ;  /* 0x000000080e007c0c */ /* 0x000fe2000c7a1270 */
[----:B------:R-:W-:-:S02]  /*2cec0*/  ULDC UR8, c[0x0][0x228] ;  /* 0x00008a0000087ab9 */ /* 0x000fc40000000800 */
[----:B------:R-:W-:Y:S01]  /*2ced0*/  @P6 STG.E desc[UR16][R246.64], R250 ;  /* 0x000000faf6006986 */ /* 0x000fe2000c101910 */
[----:B------:R-:W-:Y:S01]  /*2cee0*/  ISETP.LT.AND P6, PT, R13, UR10, !P0 ;  /* 0x0000000a0d007c0c */ /* 0x000fe2000c7c1270 */
[----:B------:R-:W-:Y:S01]  /*2cef0*/  ULDC UR10, c[0x0][0x228] ;  /* 0x00008a00000a7ab9 */ /* 0x000fe20000000800 */
[----:B-1----:R-:W-:-:S04]  /*2cf00*/  IMAD.WIDE R210, R2, 0x4, R150 ;  /* 0x0000000402d27825 */ /* 0x002fc800078e0296 */
[----:B------:R-:W-:Y:S01]  /*2cf10*/  VIADD R15, R10, 0x1d ;  /* 0x0000001d0a0f7836 */ /* 0x000fe20000000000 */
[----:B------:R1:W-:Y:S01]  /*2cf20*/  @P4 STG.E desc[UR16][R210.64], R242 ;  /* 0x000000f2d2004986 */ /* 0x0003e2000c101910 */
[----:B------:R-:W-:-:S03]  /*2cf30*/  IMAD.WIDE R2, R2, 0x4, R148 ;  /* 0x0000000402027825 */ /* 0x000fc600078e0294 */
[----:B------:R-:W-:Y:S01]  /*2cf40*/  ISETP.GE.AND P4, PT, R15, UR4, PT ;  /* 0x000000040f007c0c */ /* 0x000fe2000bf86270 */
[C---:B------:R-:W-:Y:S01]  /*2cf50*/  IMAD.WIDE R244, R0.reuse, 0x4, R8 ;  /* 0x0000000400f47825 */ /* 0x040fe200078e0208 */
[----:B--2---:R2:W-:Y:S01]  /*2cf60*/  @P2 STG.E desc[UR16][R2.64], R243 ;  /* 0x000000f302002986 */ /* 0x0045e2000c101910 */
[----:B------:R-:W-:Y:S02]  /*2cf70*/  ULDC UR4, c[0x0][0x228] ;  /* 0x00008a0000047ab9 */ /* 0x000fe40000000800 */
[C---:B-1----:R-:W-:Y:S01]  /*2cf80*/  IMAD.WIDE R210, R0.reuse, 0x4, R208 ;  /* 0x0000000400d27825 */ /* 0x042fe200078e02d0 */
[----:B------:R-:W3:Y:S03]  /*2cf90*/  LDL.LU R242, [R1+0x34] ;  /* 0x0000340001f27983 */ /* 0x000ee60000300800 */
[----:B------:R-:W-:Y:S01]  /*2cfa0*/  IMAD.WIDE R246, R0, 0x4, R150 ;  /* 0x0000000400f67825 */ /* 0x000fe200078e0296 */
[----:B----4-:R1:W-:Y:S01]  /*2cfb0*/  @P3 STG.E desc[UR16][R210.64], R248 ;  /* 0x000000f8d2003986 */ /* 0x0103e2000c101910 */
[----:B------:R-:W-:Y:S01]  /*2cfc0*/  ISETP.LT.AND P3, PT, R12, UR4, !P0 ;  /* 0x000000040c007c0c */ /* 0x000fe2000c761270 */
[----:B------:R-:W-:Y:S01]  /*2cfd0*/  ULDC UR4, c[0x0][0x22c] ;  /* 0x00008b0000047ab9 */ /* 0x000fe20000000800 */
[----:B--2---:R-:W-:Y:S01]  /*2cfe0*/  VIADD R2, R10, 0x1e ;  /* 0x0000001e0a027836 */ /* 0x004fe20000000000 */
[----:B------:R-:W2:Y:S01]  /*2cff0*/  LDL.LU R250, [R1+0x5b8] ;  /* 0x0005b80001fa7983 */ /* 0x000ea20000300800 */
[----:B------:R-:W-:-:S03]  /*2d000*/  IADD3 R15, R0, UR28, RZ ;  /* 0x0000001c000f7c10 */ /* 0x000fc6000fffe0ff */
[----:B------:R-:W4:Y:S01]  /*2d010*/  LDL.LU R243, [R1+0x5a8] ;  /* 0x0005a80001f37983 */ /* 0x000f220000300800 */
[----:B------:R-:W-:Y:S01]  /*2d020*/  ISETP.GE.AND P2, PT, R2, UR4, PT ;  /* 0x0000000402007c0c */ /* 0x000fe2000bf46270 */
[----:B------:R-:W-:Y:S02]  /*2d030*/  IMAD.WIDE R2, R0, 0x4, R148 ;  /* 0x0000000400027825 */ /* 0x000fe400078e0294 */
[----:B------:R1:W-:Y:S01]  /*2d040*/  @P5 STG.E desc[UR16][R244.64], R251 ;  /* 0x000000fbf4005986 */ /* 0x0003e2000c101910 */
[----:B------:R-:W-:Y:S01]  /*2d050*/  ISETP.LT.AND P0, PT, R11, UR6, !P1 ;  /* 0x000000060b007c0c */ /* 0x000fe2000cf01270 */
[----:B-1----:R-:W-:Y:S01]  /*2d060*/  VIADD R248, R10, 0x1f ;  /* 0x0000001f0af87836 */ /* 0x002fe20000000000 */
[----:B------:R-:W-:Y:S01]  /*2d070*/  ULDC UR4, c[0x0][0x22c] ;  /* 0x00008b0000047ab9 */ /* 0x000fe20000000800 */
[----:B------:R1:W-:Y:S04]  /*2d080*/  @P6 STG.E desc[UR16][R246.64], R249 ;  /* 0x000000f9f6006986 */ /* 0x0003e8000c101910 */
[----:B------:R-:W4:Y:S01]  /*2d090*/  LDL.LU R251, [R1+0x428] ;  /* 0x0004280001fb7983 */ /* 0x000f220000300800 */
[----:B------:R-:W-:Y:S01]  /*2d0a0*/  ISETP.LT.AND P5, PT, R14, UR8, !P1 ;  /* 0x000000080e007c0c */ /* 0x000fe2000cfa1270 */
[----:B------:R-:W-:Y:S01]  /*2d0b0*/  IMAD.WIDE R210, R15, 0x4, R208 ;  /* 0x000000040fd27825 */ /* 0x000fe200078e02d0 */
[----:B------:R-:W-:Y:S01]  /*2d0c0*/  ISETP.LT.AND P6, PT, R13, UR10, !P1 ;  /* 0x0000000a0d007c0c */ /* 0x000fe2000cfc1270 */
[----:B-1----:R-:W4:Y:S01]  /*2d0d0*/  LDL.LU R249, [R1+0x338] ;  /* 0x0003380001f97983 */ /* 0x002f220000300800 */
[----:B------:R-:W-:Y:S01]  /*2d0e0*/  ULDC UR6, c[0x0][0x228] ;  /* 0x00008a0000067ab9 */ /* 0x000fe20000000800 */
[C---:B------:R-:W-:Y:S01]  /*2d0f0*/  IMAD.WIDE R244, R15.reuse, 0x4, R8 ;  /* 0x000000040ff47825 */ /* 0x040fe200078e0208 */
[----:B------:R-:W-:Y:S01]  /*2d100*/  ULDC UR8, c[0x0][0x228] ;  /* 0x00008a0000087ab9 */ /* 0x000fe20000000800 */
[----:B------:R-:W2:Y:S01]  /*2d110*/  LDL.LU R0, [R1+0x598] ;  /* 0x0005980001007983 */ /* 0x000ea20000300800 */
[----:B------:R-:W-:Y:S01]  /*2d120*/  ULDC UR10, c[0x0][0x228] ;  /* 0x00008a00000a7ab9 */ /* 0x000fe20000000800 */
[----:B------:R-:W-:-:S02]  /*2d130*/  IMAD.WIDE R246, R15, 0x4, R150 ;  /* 0x000000040ff67825 */ /* 0x000fc400078e0296 */
[----:B---3--:R1:W-:Y:S01]  /*2d140*/  @P3 STG.E desc[UR16][R2.64], R242 ;  /* 0x000000f202003986 */ /* 0x0083e2000c101910 */
[----:B------:R-:W-:Y:S01]  /*2d150*/  ISETP.GE.AND P3, PT, R248, UR4, PT ;  /* 0x00000004f8007c0c */ /* 0x000fe2000bf66270 */
[----:B------:R-:W-:Y:S02]  /*2d160*/  ULDC UR4, c[0x0][0x228] ;  /* 0x00008a0000047ab9 */ /* 0x000fe40000000800 */
[----:B-1----:R-:W3:Y:S04]  /*2d170*/  LDL.LU R242, [R1+0x238] ;  /* 0x0002380001f27983 */ /* 0x002ee80000300800 */
[----:B------:R-:W3:Y:S04]  /*2d180*/  LDL.LU R248, [R1+0x138] ;  /* 0x0001380001f87983 */ /* 0x000ee80000300800 */
[----:B--2---:R-:W-:Y:S04]  /*2d190*/  @P0 STG.E desc[UR16][R210.64], R0 ;  /* 0x00000000d2000986 */ /* 0x004fe8000c101910 */
[----:B------:R1:W-:Y:S04]  /*2d1a0*/  @P5 STG.E desc[UR16][R244.64], R250 ;  /* 0x000000faf4005986 */ /* 0x0003e8000c101910 */
[----:B----4-:R2:W-:Y:S04]  /*2d1b0*/  @P6 STG.E desc[UR16][R246.64], R243 ;  /* 0x000000f3f6006986 */ /* 0x0105e8000c101910 */
[----:B-1----:R-:W4:Y:S04]  /*2d1c0*/  LDL.LU R250, [R1+0x38] ;  /* 0x0000380001fa7983 */ /* 0x002f280000300800 */
[----:B--2---:R-:W2:Y:S01]  /*2d1d0*/  LDL.LU R243, [R1+0x59c] ;  /* 0x00059c0001f37983 */ /* 0x004ea20000300800 */
[----:B------:R-:W-:Y:S01]  /*2d1e0*/  ISETP.LT.AND P1, PT, R12, UR4, !P1 ;  /* 0x000000040c007c0c */ /* 0x000fe2000cf21270 */
[----:B------:R-:W-:-:S02]  /*2d1f0*/  ULDC UR4, c[0x0][0x228] ;  /* 0x00008a0000047ab9 */ /* 0x000fc40000000800 */
[----:B------:R-:W-:Y:S02]  /*2d200*/  ISETP.LT.AND P0, PT, R11, UR4, !P4 ;  /* 0x000000040b007c0c */ /* 0x000fe4000e701270 */
        /* <DEDUP_REMOVED lines=21> */
[----:B------:R-:W2:Y:S03]  /*2d360*/  LDL.LU R249, [R1+0x5ac] ;  /* 0x0005ac0001f97983 */ /* 0x000ea60000300800 */
[----:B------:R-:W-:Y:S01]  /*2d370*/  IMAD.WIDE R244, R0, 0x4, R148 ;  /* 0x0000000400f47825 */ /* 0x000fe200078e0294 */
[C---:B------:R-:W-:Y:S01]  /*2d380*/  IADD3 R0, R15.reuse, UR28, RZ ;  /* 0x0000001c0f007c10 */ /* 0x040fe2000fffe0ff */
[----:B---3--:R1:W-:Y:S04]  /*2d390*/  @P6 STG.E desc[UR16][R2.64], R242 ;  /* 0x000000f202006986 */ /* 0x0083e8000c101910 */
[----:B------:R3:W-:Y:S01]  /*2d3a0*/  @P5 STG.E desc[UR16][R210.64], R248 ;  /* 0x000000f8d2005986 */ /* 0x0007e2000c101910 */
[----:B-1----:R-:W-:-:S03]  /*2d3b0*/  IMAD.WIDE R2, R15, 0x4, R208 ;  /* 0x000000040f027825 */ /* 0x002fc600078e02d0 */
[----:B------:R-:W2:Y:S01]  /*2d3c0*/  LDL.LU R242, [R1+0x33c] ;  /* 0x00033c0001f27983 */ /* 0x000ea20000300800 */
[----:B---3--:R-:W-:-:S03]  /*2d3d0*/  IMAD.WIDE R210, R15, 0x4, R150 ;  /* 0x000000040fd27825 */ /* 0x008fc600078e0296 */
[----:B----4-:R1:W-:Y:S04]  /*2d3e0*/  @P4 STG.E desc[UR16][R244.64], R250 ;  /* 0x000000faf4004986 */ /* 0x0103e8000c101910 */
[----:B--2---:R2:W-:Y:S04]  /*2d3f0*/  @P0 STG.E desc[UR16][R2.64], R243 ;  /* 0x000000f302000986 */ /* 0x0045e8000c101910 */
[----:B-1----:R-:W3:Y:S01]  /*2d400*/  LDL.LU R250, [R1+0x23c] ;  /* 0x00023c0001fa7983 */ /* 0x002ee20000300800 */
[----:B------:R-:W-:-:S03]  /*2d410*/  IMAD.WIDE R244, R15, 0x4, R148 ;  /* 0x000000040ff47825 */ /* 0x000fc600078e0294 */
[----:B--2---:R-:W2:Y:S01]  /*2d420*/  LDL.LU R243, [R1+0x13c] ;  /* 0x00013c0001f37983 */ /* 0x004ea20000300800 */
[----:B------:R-:W-:-:S03]  /*2d430*/  IMAD.WIDE R2, R15, 0x4, R8 ;  /* 0x000000040f027825 */ /* 0x000fc600078e0208 */
[----:B------:R-:W4:Y:S01]  /*2d440*/  LDL.LU R15, [R1+0x42c] ;  /* 0x00042c00010f7983 */ /* 0x000f220000300800 */
[----:B------:R-:W-:Y:S02]  /*2d450*/  ISETP.LT.AND P4, PT, R14, UR4, !P2 ;  /* 0x000000040e007c0c */ /* 0x000fe4000d781270 */
        /* <DEDUP_REMOVED lines=13> */
[----:B------:R1:W-:Y:S04]  /*2d530*/  @P5 STG.E desc[UR16][R210.64], R249 ;  /* 0x000000f9d2005986 */ /* 0x0003e8000c101910 */
[----:B-1----:R-:W2:Y:S04]  /*2d540*/  LDL.LU R251, [R1+0x5e0] ;  /* 0x0005e00001fb7983 */ /* 0x002ea80000300800 */
[----:B------:R-:W2:Y:S04]  /*2d550*/  LDL.LU R249, [R1+0x5c0] ;  /* 0x0005c00001f97983 */ /* 0x000ea80000300800 */
        /* <DEDUP_REMOVED lines=13> */
[----:B---3--:R1:W-:Y:S01]  /*2d630*/  @P2 STG.E desc[UR16][R2.64], R250 ;  /* 0x000000fa02002986 */ /* 0x0083e2000c101910 */
[----:B------:R-:W-:Y:S01]  /*2d640*/  ISETP.GE.AND P2, PT, R244, UR4, PT ;  /* 0x00000004f4007c0c */ /* 0x000fe2000bf46270 */
[----:B------:R-:W-:Y:S01]  /*2d650*/  ULDC UR4, c[0x0][0x228] ;  /* 0x00008a0000047ab9 */ /* 0x000fe20000000800 */
[----:B------:R-:W-:Y:S01]  /*2d660*/  ISETP.LT.AND P6, PT, R14, UR10, !P1 ;  /* 0x0000000a0e007c0c */ /* 0x000fe2000cfc1270 */
[----:B--2---:R2:W-:Y:S01]  /*2d670*/  @P4 STG.E desc[UR16][R210.64], R243 ;  /* 0x000000f3d2004986 */ /* 0x0045e2000c101910 */
[----:B------:R-:W-:Y:S01]  /*2d680*/  ISETP.LT.AND P4, PT, R13, UR4, !P1 ;  /* 0x000000040d007c0c */ /* 0x000fe2000cf81270 */
[C---:B------:R-:W-:Y:S01]  /*2d690*/  VIADD R15, R0.reuse, UR28 ;  /* 0x0000001c000f7c36 */ /* 0x040fe20008000000 */
[----:B------:R-:W-:Y:S01]  /*2d6a0*/  ULDC UR4, c[0x0][0x228] ;  /* 0x00008a0000047ab9 */ /* 0x000fe20000000800 */
[----:B------:R-:W-:Y:S01]  /*2d6b0*/  ULDC UR8, c[0x0][0x228] ;  /* 0x00008a0000087ab9 */ /* 0x000fe20000000800 */
[----:B------:R-:W-:Y:S01]  /*2d6c0*/  ULDC UR10, c[0x0][0x228] ;  /* 0x00008a00000a7ab9 */ /* 0x000fe20000000800 */
[----:B-1----:R-:W-:Y:S01]  /*2d6d0*/  IMAD.WIDE R2, R0, 0x4, R148 ;  /* 0x0000000400027825 */ /* 0x002fe200078e0294 */
[----:B------:R-:W3:Y:S03]  /*2d6e0*/  LDL.LU R250, [R1+0x140] ;  /* 0x0001400001fa7983 */ /* 0x000ee60000300800 */
[C---:B--2---:R-:W-:Y:S01]  /*2d6f0*/  IMAD.WIDE R210, R15.reuse, 0x4, R208 ;  /* 0x000000040fd27825 */ /* 0x044fe200078e02d0 */
[----:B------:R1:W-:Y:S03]  /*2d700*/  @P3 STG.E desc[UR16][R2.64], R248 ;  /* 0x000000f802003986 */ /* 0x0003e6000c101910 */
[----:B------:R-:W-:Y:S01]  /*2d710*/  IMAD.WIDE R244, R15, 0x4, R8 ;  /* 0x000000040ff47825 */ /* 0x000fe200078e0208 */
[----:B------:R-:W2:Y:S01]  /*2d720*/  LDL.LU R243, [R1+0x40] ;  /* 0x0000400001f37983 */ /* 0x000ea20000300800 */
[----:B------:R-:W-:Y:S01]  /*2d730*/  ISETP.LT.AND P1, PT, R12, UR4, !P1 ;  /* 0x000000040c007c0c */ /* 0x000fe2000cf21270 */
[----:B------:R-:W-:-:S02]  /*2d740*/  ULDC UR4, c[0x0][0x22c] ;  /* 0x00008b0000047ab9 */ /* 0x000fc40000000800 */
[----:B------:R1:W-:Y:S02]  /*2d750*/  @P5 STG.E desc[UR16][R210.64], R251 ;  /* 0x000000fbd2005986 */ /* 0x0003e4000c101910 */
[C---:B-1----:R-:W-:Y:S02]  /*2d760*/  IMAD.WIDE R2, R15.reuse, 0x4, R150 ;  /* 0x000000040f027825 */ /* 0x042fe400078e0296 */
[----:B------:R1:W-:Y:S02]  /*2d770*/  @P6 STG.E desc[UR16][R244.64], R249 ;  /* 0x000000f9f4006986 */ /* 0x0003e4000c101910 */
[----:B------:R-:W-:Y:S01]  /*2d780*/  VIADD R248, R10, 0x23 ;  /* 0x000000230af87836 */ /* 0x000fe20000000000 */
[----:B------:R-:W-:Y:S01]  /*2d790*/  IADD3 R0, R15, UR28, RZ ;  /* 0x0000001c0f007c10 */ /* 0x000fe2000fffe0ff */
[----:B------:R-:W2:Y:S04]  /*2d7a0*/  LDL.LU R251, [R1+0x5e4] ;  /* 0x0005e40001fb7983 */ /* 0x000ea80000300800 */
[----:B-1----:R-:W2:Y:S04]  /*2d7b0*/  LDL.LU R249, [R1+0x5c4] ;  /* 0x0005c40001f97983 */ /* 0x002ea80000300800 */
[----:B----4-:R1:W-:Y:S01]  /*2d7c0*/  @P4 STG.E desc[UR16][R2.64], R242 ;  /* 0x000000f202004986 */ /* 0x0103e2000c101910 */
[----:B------:R-:W-:-:S02]  /*2d7d0*/  ISETP.GE.AND P4, PT, R248, UR4, PT ;  /* 0x00000004f8007c0c */ /* 0x000fc4000bf86270 */
[----:B------:R-:W-:Y:S02]  /*2d7e0*/  ISETP.LT.AND P3, PT, R11, UR6, !P0 ;  /* 0x000000060b007c0c */ /* 0x000fe4000c761270 */
[----:B------:R-:W-:Y:S02]  /*2d7f0*/  ISETP.LT.AND P5, PT, R14, UR8, !P0 ;  /* 0x000000080e007c0c */ /* 0x000fe4000c7a1270 */
[----:B------:R-:W-:Y:S01]  /*2d800*/  ISETP.LT.AND P6, PT, R13, UR10, !P0 ;  /* 0x0000000a0d007c0c */ /* 0x000fe2000c7c1270 */
[----:B------:R-:W-:Y:S01]  /*2d810*/  IMAD.WIDE R210, R0, 0x4, R208 ;  /* 0x0000000400d27825 */ /* 0x000fe200078e02d0 */
[----:B------:R-:W-:Y:S01]  /*2d820*/  ULDC UR4, c[0x0][0x228] ;  /* 0x00008a0000047ab9 */ /* 0x000fe20000000800 */
[----:B------:R-:W-:Y:S01]  /*2d830*/  ULDC UR6, c[0x0][0x228] ;  /* 0x00008a0000067ab9 */ /* 0x000fe20000000800 */
[----:B------:R-:W-:Y:S01]  /*2d840*/  ULDC UR8, c[0x0][0x228] ;  /* 0x00008a0000087ab9 */ /* 0x000fe20000000800 */
[----:B-1----:R-:W4:Y:S01]  /*2d850*/  LDL.LU R242, [R1+0x5d4] ;  /* 0x0005d40001f27983 */ /* 0x002f220000300800 */
[----:B------:R-:W-:Y:S01]  /*2d860*/  IMAD.WIDE R2, R15, 0x4, R148 ;  /* 0x000000040f027825 */ /* 0x000fe200078e0294 */
[----:B------:R-:W-:-:S02]  /*2d870*/  ULDC UR10, c[0x0][0x228] ;  /* 0x00008a00000a7ab9 */ /* 0x000fc40000000800 */
[----:B------:R-:W3:Y:S04]  /*2d880*/  LDL.LU R15, [R1+0x340] ;  /* 0x00034000010f7983 */ /* 0x000ee80000300800 */
[----:B------:R-:W2:Y:S01]  /*2d890*/  LDL.LU R248, [R1+0x430] ;  /* 0x0004300001f87983 */ /* 0x000ea20000300800 */
[----:B------:R-:W-:-:S04]  /*2d8a0*/  IMAD.WIDE R244, R0, 0x4, R8 ;  /* 0x0000000400f47825 */ /* 0x000fc800078e0208 */
[----:B------:R-:W-:Y:S01]  /*2d8b0*/  IMAD.WIDE R246, R0, 0x4, R150 ;  /* 0x0000000400f67825 */ /* 0x000fe200078e0296 */
        /* <DEDUP_REMOVED lines=399> */
[----:B------:R-:W2:Y:S01]  /*2f1b0*/  LDL.LU R249, [R1+0x454] ;  /* 0x0004540001f97983 */ /* 0x000ea20000300800 */
[C---:B------:R-:W-:Y:S01]  /*2f1c0*/  IMAD.WIDE R246, R2.reuse, 0x4, R8 ;  /* 0x0000000402f67825 */ /* 0x040fe200078e0208 */
[----:B------:R-:W-:Y:S02]  /*2f1d0*/  ULDC UR10, c[0x0][0x228] ;  /* 0x00008a00000a7ab9 */ /* 0x000fe40000000800 */
[----:B------:R-:W4:Y:S04]  /*2f1e0*/  LDL.LU R248, [R1+0x364] ;  /* 0x0003640001f87983 */ /* 0x000f280000300800 */
[----:B------:R-:W4:Y:S04]  /*2f1f0*/  LDL.LU R251, [R1+0x264] ;  /* 0x0002640001fb7983 */ /* 0x000f280000300800 */
[----:B-1----:R-:W4:Y:S01]  /*2f200*/  LDL.LU R243, [R1+0x164] ;  /* 0x0001640001f37983 */ /* 0x002f220000300800 */
[----:B------:R-:W-:Y:S01]  /*2f210*/  ISETP.LT.AND P4, PT, R13, UR4, !P2 ;  /* 0x000000040d007c0c */ /* 0x000fe2000d781270 */
[----:B------:R-:W-:Y:S01]  /*2f220*/  IMAD.WIDE R210, R2, 0x4, R208 ;  /* 0x0000000402d27825 */ /* 0x000fe200078e02d0 */
[----:B------:R-:W-:-:S02]  /*2f230*/  ULDC UR4, c[0x0][0x228] ;  /* 0x00008a0000047ab9 */ /* 0x000fc40000000800 */
[----:B------:R-:W-:Y:S01]  /*2f240*/  ISETP.LT.AND P2, PT, R12, UR4, !P2 ;  /* 0x000000040c007c0c */ /* 0x000fe2000d741270 */
[----:B------:R-:W-:Y:S01]  /*2f250*/  ULDC UR4, c[0x0][0x22c] ;  /* 0x00008b0000047ab9 */ /* 0x000fe20000000800 */
[----:B------:R-:W-:Y:S01]  /*2f260*/  IADD3 R0, R2, UR28, RZ ;  /* 0x0000001c02007c10 */ /* 0x000fe2000fffe0ff */
[----:B---3--:R-:W-:Y:S01]  /*2f270*/  @P3 STG.E desc[UR16][R244.64], R3 ;  /* 0x00000003f4003986 */ /* 0x008fe2000c101910 */
[----:B------:R-:W-:Y:S01]  /*2f280*/  ISETP.LT.AND P3, PT, R11, UR6, !P0 ;  /* 0x000000060b007c0c */ /* 0x000fe2000c761270 */
[----:B------:R-:W-:Y:S02]  /*2f290*/  ULDC UR6, c[0x0][0x228] ;  /* 0x00008a0000067ab9 */ /* 0x000fe40000000800 */
[----:B------:R1:W-:Y:S01]  /*2f2a0*/  @P5 STG.E desc[UR16][R210.64], R15 ;  /* 0x0000000fd2005986 */ /* 0x0003e2000c101910 */
[----:B------:R-:W-:Y:S01]  /*2f2b0*/  ISETP.LT.AND P5, PT, R14, UR8, !P0 ;  /* 0x000000080e007c0c */ /* 0x000fe2000c7a1270 */
[----:B------:R-:W-:Y:S02]  /*2f2c0*/  ULDC UR8, c[0x0][0x228] ;  /* 0x00008a0000087ab9 */ /* 0x000fe40000000800 */
        /* <DEDUP_REMOVED lines=46> */
[----:B-1----:R-:W2:Y:S04]  /*2f5b0*/  LDL.LU R250, [R1+0x68] ;  /* 0x0000680001fa7983 */ /* 0x002ea80000300800 */
[----:B----4-:R1:W-:Y:S04]  /*2f5c0*/  @P6 STG.E desc[UR16][R246.64], R249 ;  /* 0x000000f9f6006986 */ /* 0x0103e8000c101910 */
[----:B-1----:R-:W4:Y:S01]  /*2f5d0*/  LDL.LU R249, [R1+0x62c] ;  /* 0x00062c0001f97983 */ /* 0x002f220000300800 */
[----:B------:R-:W-:Y:S01]  /*2f5e0*/  ISETP.LT.AND P1, PT, R12, UR4, !P1 ;  /* 0x000000040c007c0c */ /* 0x000fe2000cf21270 */
[----:B------:R-:W-:-:S02]  /*2f5f0*/  ULDC UR4, c[0x0][0x228] ;  /* 0x00008a0000047ab9 */ /* 0x000fc40000000800 */
[----:B------:R-:W-:Y:S01]  /*2f600*/  ISETP.LT.AND P0, PT, R11, UR4, !P4 ;  /* 0x000000040b007c0c */ /* 0x000fe2000e701270 */
[----:B------:R-:W-:Y:S01]  /*2f610*/  ULDC UR4, c[0x0][0x228] ;  /* 0x00008a0000047ab9 */ /* 0x000fe20000000800 */
[C---:B------:R-:W-:Y:S02]  /*2f620*/  IADD3 R0, R15.reuse, UR28, RZ ;  /* 0x0000001c0f007c10 */ /* 0x040fe4000fffe0ff */
[----:B------:R-:W-:Y:S01]  /*2f630*/  ISETP.LT.AND P6, PT, R14, UR6, !P4 ;  /* 0x000000060e007c0c */ /* 0x000fe2000e7c1270 */
[----:B------:R-:W-:Y:S01]  /*2f640*/  IMAD.WIDE R2, R15, 0x4, R148 ;  /* 0x000000040f027825 */ /* 0x000fe200078e0294 */
[----:B------:R-:W-:Y:S01]  /*2f650*/  ISETP.LT.AND P5, PT, R13, UR4, !P4 ;  /* 0x000000040d007c0c */ /* 0x000fe2000e7a1270 */
[----:B------:R-:W-:Y:S01]  /*2f660*/  ULDC UR4, c[0x0][0x22c] ;  /* 0x00008b0000047ab9 */ /* 0x000fe20000000800 */
[----:B------:R-:W-:Y:S01]  /*2f670*/  ISETP.LT.AND P4, PT, R12, UR8, !P4 ;  /* 0x000000080c007c0c */ /* 0x000fe2000e781270 */
[----:B------:R-:W-:Y:S01]  /*2f680*/  IMAD.WIDE R210, R0, 0x4, R208 ;  /* 0x0000000400d27825 */ /* 0x000fe200078e02d0 */
[----:B------:R1:W-:Y:S01]  /*2f690*/  @P1 STG.E desc[UR16][R2.64], R251 ;  /* 0x000000fb02001986 */ /* 0x0003e2000c101910 */
[----:B------:R-:W-:Y:S01]  /*2f6a0*/  ULDC UR6, c[0x0][0x228] ;  /* 0x00008a0000067ab9 */ /* 0x000fe20000000800 */
[----:B------:R-:W-:Y:S01]  /*2f6b0*/  ULDC UR8, c[0x0][0x228] ;  /* 0x00008a0000087ab9 */ /* 0x000fe20000000800 */
[----:B------:R-:W-:Y:S01]  /*2f6c0*/  VIADD R244, R10, 0x38 ;  /* 0x000000380af47836 */ /* 0x000fe20000000000 */
[----:B------:R1:W-:Y:S04]  /*2f6d0*/  @P0 STG.E desc[UR16][R210.64], R243 ;  /* 0x000000f3d2000986 */ /* 0x0003e8000c101910 */
[----:B------:R-:W-:Y:S01]  /*2f6e0*/  ISETP.GE.AND P1, PT, R244, UR4, PT ;  /* 0x00000004f4007c0c */ /* 0x000fe2000bf26270 */
[C---:B------:R-:W-:Y:S01]  /*2f6f0*/  IMAD.WIDE R244, R0.reuse, 0x4, R148 ;  /* 0x0000000400f47825 */ /* 0x040fe200078e0294 */
[----:B------:R-:W-:Y:S01]  /*2f700*/  ULDC UR4, c[0x0][0x228] ;  /* 0x00008a0000047ab9 */ /* 0x000fe20000000800 */
[----:B-1----:R-:W4:Y:S02]  /*2f710*/  LDL.LU R251, [R1+0x64c] ;  /* 0x00064c0001fb7983 */ /* 0x002f240000300800 */
[C---:B------:R-:W-:Y:S01]  /*2f720*/  IMAD.WIDE R2, R0.reuse, 0x4, R8 ;  /* 0x0000000400027825 */ /* 0x040fe200078e0208 */
[----:B------:R-:W-:Y:S01]  /*2f730*/  ISETP.LT.AND P0, PT, R11, UR4, !P2 ;  /* 0x000000040b007c0c */ /* 0x000fe2000d701270 */
[----:B------:R-:W-:Y:S01]  /*2f740*/  ULDC UR4, c[0x0][0x228] ;  /* 0x00008a0000047ab9 */ /* 0x000fe20000000800 */
[----:B------:R-:W4:Y:S01]  /*2f750*/  LDL.LU R243, [R1+0x63c] ;  /* 0x00063c0001f37983 */ /* 0x000f220000300800 */
[----:B------:R-:W-:-:S04]  /*2f760*/  IMAD.WIDE R210, R0, 0x4, R150 ;  /* 0x0000000400d27825 */ /* 0x000fc800078e0296 */
[----:B------:R-:W-:Y:S01]  /*2f770*/  VIADD R15, R10, 0x39 ;  /* 0x000000390a0f7836 */ /* 0x000fe20000000000 */
[----:B---3--:R1:W-:Y:S04]  /*2f780*/  @P6 STG.E desc[UR16][R2.64], R242 ;  /* 0x000000f202006986 */ /* 0x0083e8000c101910 */
[----:B------:R-:W-:Y:S04]  /*2f790*/  @P5 STG.E desc[UR16][R210.64], R248 ;  /* 0x000000f8d2005986 */ /* 0x000fe8000c101910 */
[----:B-1----:R-:W3:Y:S04]  /*2f7a0*/  LDL.LU R242, [R1+0x36c] ;  /* 0x00036c0001f27983 */ /* 0x002ee80000300800 */
[----:B--2---:R1:W-:Y:S01]  /*2f7b0*/  @P4 STG.E desc[UR16][R244.64], R250 ;  /* 0x000000faf4004986 */ /* 0x0043e2000c101910 */
[----:B------:R-:W-:Y:S01]  /*2f7c0*/  ISETP.LT.AND P4, PT, R14, UR4, !P2 ;  /* 0x000000040e007c0c */ /* 0x000fe2000d781270 */
[----:B------:R-:W-:Y:S01]  /*2f7d0*/  ULDC UR4, c[0x0][0x22c] ;  /* 0x00008b0000047ab9 */ /* 0x000fe20000000800 */
[----:B-1----:R-:W-:Y:S01]  /*2f7e0*/  VIADD R244, R0, UR28 ;  /* 0x0000001c00f47c36 */ /* 0x002fe20008000000 */
[----:B------:R-:W2:Y:S03]  /*2f7f0*/  LDL.LU R250, [R1+0x26c] ;  /* 0x00026c0001fa7983 */ /* 0x000ea60000300800 */
[----:B------:R-:W-:-:S05]  /*2f800*/  IMAD.WIDE R2, R244, 0x4, R208 ;  /* 0x00000004f4027825 */ /* 0x000fca00078e02d0 */
[----:B----4-:R1:W-:Y:S01]  /*2f810*/  @P0 STG.E desc[UR16][R2.64], R249 ;  /* 0x000000f902000986 */ /* 0x0103e2000c101910 */
[----:B------:R-:W-:Y:S02]  /*2f820*/  ISETP.GE.AND P0, PT, R15, UR4, PT ;  /* 0x000000040f007c0c */ /* 0x000fe4000bf06270 */
[----:B------:R-:W-:Y:S02]  /*2f830*/  ISETP.LT.AND P5, PT, R13, UR6, !P2 ;  /* 0x000000060d007c0c */ /* 0x000fe4000d7a1270 */
[----:B------:R-:W-:Y:S01]  /*2f840*/  ISETP.LT.AND P6, PT, R11, UR10, !P3 ;  /* 0x0000000a0b007c0c */ /* 0x000fe2000dfc1270 */
[----:B------:R-:W-:Y:S01]  /*2f850*/  IMAD.WIDE R210, R244, 0x4, R150 ;  /* 0x00000004f4d27825 */ /* 0x000fe200078e0296 */
[----:B-1----:R-:W4:Y:S01]  /*2f860*/  LDL.LU R249, [R1+0x16c] ;  /* 0x00016c0001f97983 */ /* 0x002f220000300800 */
[----:B------:R-:W-:Y:S02]  /*2f870*/  ISETP.LT.AND P2, PT, R12, UR8, !P2 ;  /* 0x000000080c007c0c */ /* 0x000fe4000d741270 */
[C---:B------:R-:W-:Y:S01]  /*2f880*/  IADD3 R0, R244.reuse, UR28, RZ ;  /* 0x0000001cf4007c10 */ /* 0x040fe2000fffe0ff */
[----:B------:R-:W3:Y:S01]  /*2f890*/  LDL.LU R15, [R1+0x45c] ;  /* 0x00045c00010f7983 */ /* 0x000ee20000300800 */
[C---:B------:R-:W-:Y:S01]  /*2f8a0*/  IMAD.WIDE R2, R244.reuse, 0x4, R8 ;  /* 0x00000004f4027825 */ /* 0x040fe200078e0208 */
[----:B------:R-:W-:Y:S01]  /*2f8b0*/  ULDC UR4, c[0x0][0x228] ;  /* 0x00008a0000047ab9 */ /* 0x000fe20000000800 */
[----:B------:R-:W-:Y:S01]  /*2f8c0*/  ULDC UR6, c[0x0][0x228] ;  /* 0x00008a0000067ab9 */ /* 0x000fe20000000800 */
[----:B------:R-:W4:Y:S01]  /*2f8d0*/  LDL.LU R248, [R1+0x6c] ;  /* 0x00006c0001f87983 */ /* 0x000f220000300800 */
[----:B------:R-:W-:Y:S01]  /*2f8e0*/  IMAD.WIDE R244, R244, 0x4, R148 ;  /* 0x00000004f4f47825 */ /* 0x000fe200078e0294 */
[----:B------:R-:W-:Y:S01]  /*2f8f0*/  ULDC UR8, c[0x0][0x228] ;  /* 0x00008a0000087ab9 */ /* 0x000fe20000000800 */
[----:B------:R-:W-:-:S02]  /*2f900*/  ULDC UR10, c[0x0][0x228] ;  /* 0x00008a00000a7ab9 */ /* 0x000fc40000000800 */
[----:B------:R-:W-:Y:S01]  /*2f910*/  IMAD.WIDE R246, R0, 0x4, R208 ;  /* 0x0000000400f67825 */ /* 0x000fe200078e02d0 */
[----:B------:R1:W-:Y:S04]  /*2f920*/  @P4 STG.E desc[UR16][R2.64], R251 ;  /* 0x000000fb02004986 */ /* 0x0003e8000c101910 */
[----:B------:R1:W-:Y:S04]  /*2f930*/  @P5 STG.E desc[UR16][R210.64], R243 ;  /* 0x000000f3d2005986 */ /* 0x0003e8000c101910 */
[----:B-1----:R-:W4:Y:S04]  /*2f940*/  LDL.LU R251, [R1+0x670] ;  /* 0x0006700001fb7983 */ /* 0x002f280000300800 */
[----:B------:R-:W4:Y:S04]  /*2f950*/  LDL.LU R243, [R1+0x650] ;  /* 0x0006500001f37983 */ /* 0x000f280000300800 */
[----:B---3--:R-:W-:Y:S04]  /*2f960*/  @P2 STG.E desc[UR16][R244.64], R15 ;  /* 0x0000000ff4002986 */ /* 0x008fe8000c101910 */
[----:B------:R1:W-:Y:S04]  /*2f970*/  @P6 STG.E desc[UR16][R246.64], R242 ;  /* 0x000000f2f6006986 */ /* 0x0003e8000c101910 */
[----:B-1----:R-:W3:Y:S01]  /*2f980*/  LDL.LU R242, [R1+0x660] ;  /* 0x0006600001f27983 */ /* 0x002ee20000300800 */
        /* <DEDUP_REMOVED lines=10> */
[----:B--2---:R1:W-:Y:S01]  /*2fa30*/  @P2 STG.E desc[UR16][R2.64], R250 ;  /* 0x000000fa02002986 */ /* 0x0043e2000c101910 */
[----:B------:R-:W-:Y:S01]  /*2fa40*/  ISETP.GE.AND P2, PT, R244, UR4, PT ;  /* 0x00000004f4007c0c */ /* 0x000fe2000bf46270 */
[----:B------:R-:W-:Y:S01]  /*2fa50*/  ULDC UR4, c[0x0][0x228] ;  /* 0x00008a0000047ab9 */ /* 0x000fe20000000800 */
[----:B------:R-:W-:Y:S01]  /*2fa60*/  ISETP.LT.AND P6, PT, R14, UR10, !P1 ;  /* 0x0000000a0e007c0c */ /* 0x000fe2000cfc1270 */
[----:B----4-:R2:W-:Y:S01]  /*2fa70*/  @P4 STG.E desc[UR16][R210.64], R249 ;  /* 0x000000f9d2004986 */ /* 0x0105e2000c101910 */
[----:B------:R-:W-:Y:S01]  /*2fa80*/  ISETP.LT.AND P4, PT, R13, UR4, !P1 ;  /* 0x000000040d007c0c */ /* 0x000fe2000cf81270 */
[C---:B------:R-:W-:Y:S01]  /*2fa90*/  VIADD R15, R0.reuse, UR28 ;  /* 0x0000001c000f7c36 */ /* 0x040fe20008000000 */
[----:B------:R-:W-:Y:S01]  /*2faa0*/  ULDC UR4, c[0x0][0x228] ;  /* 0x00008a0000047ab9 */ /* 0x000fe20000000800 */
[----:B------:R-:W-:Y:S01]  /*2fab0*/  ULDC UR8, c[0x0][0x228] ;  /* 0x00008a0000087ab9 */ /* 0x000fe20000000800 */
[----:B------:R-:W-:Y:S01]  /*2fac0*/  ULDC UR10, c[0x0][0x228] ;  /* 0x00008a00000a7ab9 */ /* 0x000fe20000000800 */
[----:B-1----:R-:W-:Y:S01]  /*2fad0*/  IMAD.WIDE R2, R0, 0x4, R148 ;  /* 0x0000000400027825 */ /* 0x002fe200078e0294 */
[----:B------:R-:W4:Y:S03]  /*2fae0*/  LDL.LU R250, [R1+0x270] ;  /* 0x0002700001fa7983 */ /* 0x000f260000300800 */
[C---:B--2---:R-:W-:Y:S01]  /*2faf0*/  IMAD.WIDE R210, R15.reuse, 0x4, R208 ;  /* 0x000000040fd27825 */ /* 0x044fe200078e02d0 */
[----:B------:R1:W-:Y:S03]  /*2fb00*/  @P3 STG.E desc[UR16][R2.64], R248 ;  /* 0x000000f802003986 */ /* 0x0003e6000c101910 */
[----:B------:R-:W-:Y:S01]  /*2fb10*/  IMAD.WIDE R244, R15, 0x4, R8 ;  /* 0x000000040ff47825 */ /* 0x000fe200078e0208 */
[----:B------:R2:W-:Y:S01]  /*2fb20*/  @P5 STG.E desc[UR16][R210.64], R251 ;  /* 0x000000fbd2005986 */ /* 0x0005e2000c101910 */
[----:B------:R-:W-:Y:S01]  /*2fb30*/  ISETP.LT.AND P1, PT, R12, UR4, !P1 ;  /* 0x000000040c007c0c */ /* 0x000fe2000cf21270 */
[----:B------:R-:W-:-:S02]  /*2fb40*/  ULDC UR4, c[0x0][0x22c] ;  /* 0x00008b0000047ab9 */ /* 0x000fc40000000800 */
[----:B------:R-:W-:Y:S01]  /*2fb50*/  @P6 STG.E desc[UR16][R244.64], R243 ;  /* 0x000000f3f4006986 */ /* 0x000fe2000c101910 */
[----:B-1----:R-:W-:-:S03]  /*2fb60*/  IMAD.WIDE R2, R15, 0x4, R150 ;  /* 0x000000040f027825 */ /* 0x002fc600078e0296 */
[----:B------:R-:W4:Y:S01]  /*2fb70*/  LDL.LU R249, [R1+0x170] ;  /* 0x0001700001f97983 */ /* 0x000f220000300800 */
[----:B------:R-:W-:Y:S01]  /*2fb80*/  VIADD R248, R10, 0x3b ;  /* 0x0000003b0af87836 */ /* 0x000fe20000000000 */
[----:B------:R-:W-:Y:S02]  /*2fb90*/  IADD3 R0, R15, UR28, RZ ;  /* 0x0000001c0f007c10 */ /* 0x000fe4000fffe0ff */
[----:B---3--:R1:W-:Y:S02]  /*2fba0*/  @P4 STG.E desc[UR16][R2.64], R242 ;  /* 0x000000f202004986 */ /* 0x0083e4000c101910 */
[----:B------:R-:W-:Y:S02]  /*2fbb0*/  ISETP.GE.AND P4, PT, R248, UR4, PT ;  /* 0x00000004f8007c0c */ /* 0x000fe4000bf86270 */
[----:B------:R-:W-:Y:S02]  /*2fbc0*/  ISETP.LT.AND P3, PT, R11, UR6, !P0 ;  /* 0x000000060b007c0c */ /* 0x000fe4000c761270 */
[----:B------:R-:W-:-:S02]  /*2fbd0*/  ISETP.LT.AND P5, PT, R14, UR8, !P0 ;  /* 0x000000080e007c0c */ /* 0x000fc4000c7a1270 */
[----:B------:R-:W-:Y:S01]  /*2fbe0*/  ISETP.LT.AND P6, PT, R13, UR10, !P0 ;  /* 0x0000000a0d007c0c */ /* 0x000fe2000c7c1270 */
[C---:B--2---:R-:W-:Y:S01]  /*2fbf0*/  IMAD.WIDE R210, R0.reuse, 0x4, R208 ;  /* 0x0000000400d27825 */ /* 0x044fe200078e02d0 */
[----:B------:R-:W-:Y:S01]  /*2fc00*/  ULDC UR4, c[0x0][0x228] ;  /* 0x00008a0000047ab9 */ /* 0x000fe20000000800 */
[----:B------:R-:W-:Y:S01]  /*2fc10*/  ULDC UR6, c[0x0][0x228] ;  /* 0x00008a0000067ab9 */ /* 0x000fe20000000800 */
[----:B------:R-:W-:Y:S01]  /*2fc20*/  ULDC UR8, c[0x0][0x228] ;  /* 0x00008a0000087ab9 */ /* 0x000fe20000000800 */
[----:B-1----:R-:W2:Y:S01]  /*2fc30*/  LDL.LU R242, [R1+0x370] ;  /* 0x0003700001f27983 */ /* 0x002ea20000300800 */
[----:B------:R-:W-:Y:S01]  /*2fc40*/  IMAD.WIDE R2, R15, 0x4, R148 ;  /* 0x000000040f027825 */ /* 0x000fe200078e0294 */
[----:B------:R-:W-:Y:S02]  /*2fc50*/  ULDC UR10, c[0x0][0x228] ;  /* 0x00008a00000a7ab9 */ /* 0x000fe40000000800 */
[----:B------:R-:W3:Y:S04]  /*2fc60*/  LDL.LU R251, [R1+0x654] ;  /* 0x0006540001fb7983 */ /* 0x000ee80000300800 */
[----:B------:R-:W3:Y:S04]  /*2fc70*/  LDL.LU R243, [R1+0x664] ;  /* 0x0006640001f37983 */ /* 0x000ee80000300800 */
[----:B------:R-:W4:Y:S04]  /*2fc80*/  LDL.LU R15, [R1+0x460] ;  /* 0x00046000010f7983 */ /* 0x000f280000300800 */
[----:B------:R-:W2:Y:S01]  /*2fc90*/  LDL.LU R248, [R1+0x470] ;  /* 0x0004700001f87983 */ /* 0x000ea20000300800 */
[----:B------:R-:W-:-:S04]  /*2fca0*/  IMAD.WIDE R244, R0, 0x4, R8 ;  /* 0x0000000400f47825 */ /* 0x000fc800078e0208 */
[----:B------:R-:W-:Y:S01]  /*2fcb0*/  IMAD.WIDE R246, R0, 0x4, R150 ;  /* 0x0000000400f67825 */ /* 0x000fe200078e0296 */
[----:B--2---:R1:W-:Y:S04]  /*2fcc0*/  @P1 STG.E desc[UR16][R2.64], R248 ;  /* 0x000000f802001986 */ /* 0x0043e8000c101910 */
[----:B----4-:R2:W-:Y:S01]  /*2fcd0*/  @P3 STG.E desc[UR16][R210.64], R15 ;  /* 0x0000000fd2003986 */ /* 0x0105e2000c101910 */
        /* <DEDUP_REMOVED lines=8> */
[----:B----4-:R-:W2:Y:S01]  /*2fd60*/  LDL.LU R250, [R1+0x474] ;  /* 0x0004740001fa7983 */ /* 0x010ea20000300800 */
[----:B------:R-:W-:Y:S01]  /*2fd70*/  ISETP.LT.AND P0, PT, R11, UR6, !P2 ;  /* 0x000000060b007c0c */ /* 0x000fe2000d701270 */
[----:B------:R-:W-:Y:S01]  /*2fd80*/  ULDC UR4, c[0x0][0x22c] ;  /* 0x00008b0000047ab9 */ /* 0x000fe20000000800 */
[----:B------:R-:W-:Y:S02]  /*2fd90*/  ISETP.LT.AND P5, PT, R14, UR8, !P2 ;  /* 0x000000080e007c0c */ /* 0x000fe4000d7a1270 */
[----:B------:R-:W-:Y:S01]  /*2fda0*/  ISETP.LT.AND P6, PT, R13, UR10, !P2 ;  /* 0x0000000a0d007c0c */ /* 0x000fe2000d7c1270 */
[----:B-1----:R-:W4:Y:S01]  /*2fdb0*/  LDL.LU R249, [R1+0x464] ;  /* 0x0004640001f97983 */ /* 0x002f220000300800 */
[C---:B------:R-:W-:Y:S01]  /*2fdc0*/  IMAD.WIDE R210, R15.reuse, 0x4, R208 ;  /* 0x000000040fd27825 */ /* 0x040fe200078e02d0 */
[----:B------:R-:W-:Y:S01]  /*2fdd0*/  ULDC UR6, c[0x0][0x228] ;  /* 0x00008a0000067ab9 */ /* 0x000fe20000000800 */
[----:B------:R-:W-:Y:S01]  /*2fde0*/  ULDC UR8, c[0x0][0x228] ;  /* 0x00008a0000087ab9 */ /* 0x000fe20000000800 */
[----:B------:R-:W3:Y:S01]  /*2fdf0*/  LDL.LU R0, [R1+0x674] ;  /* 0x0006740001007983 */ /* 0x000ee20000300800 */
[----:B------:R-:W-:Y:S01]  /*2fe00*/  IMAD.WIDE R244, R15, 0x4, R8 ;  /* 0x000000040ff47825 */ /* 0x000fe200078e0208 */
[----:B------:R-:W-:-:S03]  /*2fe10*/  ULDC UR10, c[0x0][0x228] ;  /* 0x00008a00000a7ab9 */ /* 0x000fc60000000800 */
[----:B------:R-:W-:Y:S01]  /*2fe20*/  IMAD.WIDE R246, R15, 0x4, R150 ;  /* 0x000000040ff67825 */ /* 0x000fe200078e0296 */
[----:B------:R1:W-:Y:S04]  /*2fe30*/  @P3 STG.E desc[UR16][R2.64], R242 ;  /* 0x000000f202003986 */ /* 0x0003e8000c101910 */
[----:B-1----:R-:W4:Y:S01]  /*2fe40*/  LDL.LU R242, [R1+0xfbc] ;  /* 0x000fbc0001f27983 */ /* 0x002f220000300800 */
[----:B------:R-:W-:-:S03]  /*2fe50*/  VIADD R248, R10, 0x3d ;  /* 0x0000003d0af87836 */ /* 0x000fc60000000000 */
[----:B---3--:R-:W-:Y:S04]  /*2fe60*/  @P0 STG.E desc[UR16][R210.64], R0 ;  /* 0x00000000d2000986 */ /* 0x008fe8000c101910 */
[----:B------:R1:W-:Y:S04]  /*2fe70*/  @P5 STG.E desc[UR16][R244.64], R251 ;  /* 0x000000fbf4005986 */ /* 0x0003e8000c101910 */
[----:B------:R3:W-:Y:S04]  /*2fe80*/  @P6 STG.E desc[UR16][R246.64], R243 ;  /* 0x000000f3f6006986 */ /* 0x0007e8000c101910 */
[----:B-1----:R-:W4:Y:S04]  /*2fe90*/  LDL.LU R251, [R1+0x374] ;  /* 0x0003740001fb7983 */ /* 0x002f280000300800 */
[----:B---3--:R-:W3:Y:S04]  /*2fea0*/  LDL.LU R246, [R1+0x274] ;  /* 0x0002740001f67983 */ /* 0x008ee80000300800 */
[----:B------:R-:W3:Y:S04]  /*2feb0*/  LDL.LU R247, [R1+0x174] ;  /* 0x0001740001f77983 */ /* 0x000ee80000300800 */
[----:B------:R-:W3:Y:S01]  /*2fec0*/  LDL.LU R243, [R1+0x678] ;  /* 0x0006780001f37983 */ /* 0x000ee20000300800 */
[----:B------:R-:W-:Y:S01]  /*2fed0*/  ISETP.GE.AND P3, PT, R248, UR4, PT ;  /* 0x00000004f8007c0c */ /* 0x000fe2000bf66270 */
[----:B------:R-:W-:-:S02]  /*2fee0*/  ULDC UR4, c[0x0][0x228] ;  /* 0x00008a0000047ab9 */ /* 0x000fc40000000800 */
[----:B------:R-:W-:Y:S01]  /*2fef0*/  ISETP.LT.AND P2, PT, R12, UR4, !P2 ;  /* 0x000000040c007c0c */ /* 0x000fe2000d741270 */
[----:B------:R-:W-:Y:S01]  /*2ff00*/  ULDC UR4, c[0x0][0x228] ;  /* 0x00008a0000047ab9 */ /* 0x000fe20000000800 */
[C---:B------:R-:W-:Y:S01]  /*2ff10*/  IADD3 R0, R15.reuse, UR28, RZ ;  /* 0x0000001c0f007c10 */ /* 0x040fe2000fffe0ff */
[----:B------:R-:W-:Y:S01]  /*2ff20*/  IMAD.WIDE R2, R15, 0x4, R148 ;  /* 0x000000040f027825 */ /* 0x000fe200078e0294 */
[----:B------:R-:W-:Y:S01]  /*2ff30*/  ISETP.LT.AND P0, PT, R11, UR4, !P4 ;  /* 0x000000040b007c0c */ /* 0x000fe2000e701270 */
[----:B------:R-:W-:Y:S01]  /*2ff40*/  ULDC UR4, c[0x0][0x228] ;  /* 0x00008a0000047ab9 */ /* 0x000fe20000000800 */
[----:B------:R-:W-:Y:S01]  /*2ff50*/  ISETP.LT.AND P6, PT, R14, UR6, !P4 ;  /* 0x000000060e007c0c */ /* 0x000fe2000e7c1270 */
[----:B------:R-:W-:Y:S01]  /*2ff60*/  IMAD.WIDE R210, R0, 0x4, R208 ;  /* 0x0000000400d27825 */ /* 0x000fe200078e02d0 */
[----:B------:R-:W-:Y:S01]  /*2ff70*/  ISETP.LT.AND P5, PT, R13, UR4, !P4 ;  /* 0x000000040d007c0c */ /* 0x000fe2000e7a1270 */
[----:B------:R-:W-:Y:S01]  /*2ff80*/  ULDC UR4, c[0x0][0x22c] ;  /* 0x00008b0000047ab9 */ /* 0x000fe20000000800 */
[----:B------:R-:W-:Y:S01]  /*2ff90*/  ISETP.LT.AND P4, PT, R12, UR8, !P4 ;  /* 0x000000080c007c0c */ /* 0x000fe2000e781270 */
[C---:B------:R-:W-:Y:S01]  /*2ffa0*/  VIADD R244, R10.reuse, 0x3e ;  /* 0x0000003e0af47836 */ /* 0x040fe20000000000 */
[----:B------:R-:W3:Y:S01]  /*2ffb0*/  LDL.LU R248, [R1+0x668] ;  /* 0x0006680001f87983 */ /* 0x000ee20000300800 */
[----:B------:R-:W-:Y:S01]  /*2ffc0*/  VIADD R15, R10, 0x3f ;  /* 0x0000003f0a0f7836 */ /* 0x000fe20000000000 */
[----:B------:R-:W-:Y:S01]  /*2ffd0*/  ULDC UR6, c[0x0][0x228] ;  /* 0x00008a0000067ab9 */ /* 0x000fe20000000800 */
[----:B------:R-:W-:Y:S01]  /*2ffe0*/  ULDC UR8, c[0x0][0x228] ;  /* 0x00008a0000087ab9 */ /* 0x000fe20000000800 */
[----:B--2---:R1:W-:Y:S01]  /*2fff0*/  @P2 STG.E desc[UR16][R2.64], R250 ;  /* 0x000000fa02002986 */ /* 0x0043e2000c101910 */
[----:B------:R-:W-:Y:S01]  /*30000*/  ISETP.GE.AND P2, PT, R244, UR4, PT ;  /* 0x00000004f4007c0c */ /* 0x000fe2000bf46270 */
[C---:B------:R-:W-:Y:S01]  /*30010*/  IMAD.WIDE R244, R0.reuse, 0x4, R148 ;  /* 0x0000000400f47825 */ /* 0x040fe200078e0294 */
[----:B------:R-:W-:Y:S01]  /*30020*/  ULDC UR4, c[0x0][0x228] ;  /* 0x00008a0000047ab9 */ /* 0x000fe20000000800 */
[----:B----4-:R2:W-:Y:S01]  /*30030*/  @P0 STG.E desc[UR16][R210.64], R249 ;  /* 0x000000f9d2000986 */ /* 0x0105e2000c101910 */
[----:B------:R-:W-:Y:S01]  /*30040*/  ISETP.LT.AND P0, PT, R11, UR4, !P1 ;  /* 0x000000040b007c0c */ /* 0x000fe2000cf01270 */
[----:B------:R-:W-:Y:S01]  /*30050*/  ULDC UR4, c[0x0][0x228] ;  /* 0x00008a0000047ab9 */ /* 0x000fe20000000800 */
[C---:B-1----:R-:W-:Y:S01]  /*30060*/  IMAD.WIDE R2, R0.reuse, 0x4, R8 ;  /* 0x0000000400027825 */ /* 0x042fe200078e0208 */
[----:B------:R-:W4:Y:S03]  /*30070*/  LDL.LU R250, [R1+0x478] ;  /* 0x0004780001fa7983 */ /* 0x000f260000300800 */
[----:B--2---:R-:W-:Y:S01]  /*30080*/  IMAD.WIDE R210, R0, 0x4, R150 ;  /* 0x0000000400d27825 */ /* 0x004fe200078e0296 */
[----:B------:R-:W2:Y:S04]  /*30090*/  LDL.LU R249, [R1+0x468] ;  /* 0x0004680001f97983 */ /* 0x000ea80000300800 */
[----:B---3--:R-:W-:Y:S04]  /*300a0*/  @P6 STG.E desc[UR16][R2.64], R246 ;  /* 0x000000f602006986 */ /* 0x008fe8000c101910 */
[----:B------:R-:W-:Y:S04]  /*300b0*/  @P5 STG.E desc[UR16][R210.64], R247 ;  /* 0x000000f7d2005986 */ /* 0x000fe8000c101910 */
[----:B------:R1:W-:Y:S01]  /*300c0*/  @P4 STG.E desc[UR16][R244.64], R251 ;  /* 0x000000fbf4004986 */ /* 0x0003e2000c101910 */
[----:B------:R-:W-:Y:S01]  /*300d0*/  ISETP.LT.AND P4, PT, R14, UR4, !P1 ;  /* 0x000000040e007c0c */ /* 0x000fe2000cf81270 */
[----:B------:R-:W-:Y:S01]  /*300e0*/  ULDC UR4, c[0x0][0x22c] ;  /* 0x00008b0000047ab9 */ /* 0x000fe20000000800 */
[----:B-1----:R-:W-:Y:S01]  /*300f0*/  VIADD R244, R0, UR28 ;  /* 0x0000001c00f47c36 */ /* 0x002fe20008000000 */
[----:B------:R-:W3:Y:S03]  /*30100*/  LDL.LU R251, [R1+0x278] ;  /* 0x0002780001fb7983 */ /* 0x000ee60000300800 */
[----:B------:R-:W-:-:S05]  /*30110*/  IMAD.WIDE R2, R244, 0x4, R208 ;  /* 0x00000004f4027825 */ /* 0x000fca00078e02d0 */
[----:B------:R1:W-:Y:S01]  /*30120*/  @P0 STG.E desc[UR16][R2.64], R243 ;  /* 0x000000f302000986 */ /* 0x0003e2000c101910 */
[----:B------:R-:W-:Y:S02]  /*30130*/  ISETP.GE.AND P0, PT, R15, UR4, PT ;  /* 0x000000040f007c0c */ /* 0x000fe4000bf06270 */
[----:B------:R-:W-:Y:S01]  /*30140*/  ISETP.LT.AND P5, PT, R13, UR6, !P1 ;  /* 0x000000060d007c0c */ /* 0x000fe2000cfa1270 */
[C---:B------:R-:W-:Y:S01]  /*30150*/  IMAD.WIDE R210, R244.reuse, 0x4, R150 ;  /* 0x00000004f4d27825 */ /* 0x040fe200078e0296 */
[----:B-1----:R-:W3:Y:S03]  /*30160*/  LDL.LU R243, [R1+0x178] ;  /* 0x0001780001f37983 */ /* 0x002ee60000300800 */
[C---:B------:R-:W-:Y:S01]  /*30170*/  IMAD.WIDE R2, R244.reuse, 0x4, R8 ;  /* 0x00000004f4027825 */ /* 0x040fe200078e0208 */
[----:B------:R-:W-:Y:S01]  /*30180*/  IADD3 R0, R244, UR28, RZ ;  /* 0x0000001cf4007c10 */ /* 0x000fe2000fffe0ff */
[----:B------:R-:W-:Y:S01]  /*30190*/  ULDC UR4, c[0x0][0x228] ;  /* 0x00008a0000047ab9 */ /* 0x000fe20000000800 */
[----:B------:R-:W4:Y:S01]  /*301a0*/  LDL.LU R15, [R1+0x658] ;  /* 0x00065800010f7983 */ /* 0x000f220000300800 */
[----:B------:R-:W-:Y:S01]  /*301b0*/  ISETP.LT.AND P1, PT, R12, UR8, !P1 ;  /* 0x000000080c007c0c */ /* 0x000fe2000cf21270 */
[----:B------:R-:W-:Y:S01]  /*301c0*/  IMAD.WIDE R244, R244, 0x4, R148 ;  /* 0x00000004f4f47825 */ /* 0x000fe200078e0294 */
[----:B------:R-:W-:Y:S01]  /*301d0*/  ISETP.LT.AND P6, PT, R11, UR10, !P3 ;  /* 0x0000000a0b007c0c */ /* 0x000fe2000dfc1270 */
[----:B------:R-:W-:Y:S01]  /*301e0*/  ULDC UR6, c[0x0][0x228] ;  /* 0x00008a0000067ab9 */ /* 0x000fe20000000800 */
[----:B------:R-:W-:Y:S01]  /*301f0*/  ULDC UR8, c[0x0][0x228] ;  /* 0x00008a0000087ab9 */ /* 0x000fe20000000800 */
[----:B------:R-:W-:Y:S01]  /*30200*/  IMAD.WIDE R246, R0, 0x4, R208 ;  /* 0x0000000400f67825 */ /* 0x000fe200078e02d0 */
[----:B------:R-:W-:Y:S01]  /*30210*/  ULDC UR10, c[0x0][0x228] ;  /* 0x00008a00000a7ab9 */ /* 0x000fe20000000800 */
[----:B----4-:R1:W-:Y:S04]  /*30220*/  @P4 STG.E desc[UR16][R2.64], R15 ;  /* 0x0000000f02004986 */ /* 0x0103e8000c101910 */
[----:B------:R-:W-:Y:S04]  /*30230*/  @P5 STG.E desc[UR16][R210.64], R248 ;  /* 0x000000f8d2005986 */ /* 0x000fe8000c101910 */
[----:B------:R4:W-:Y:S01]  /*30240*/  @P1 STG.E desc[UR16][R244.64], R250 ;  /* 0x000000faf4001986 */ /* 0x0009e2000c101910 */
[----:B------:R-:W-:Y:S01]  /*30250*/  ISETP.LT.AND P1, PT, R14, UR4, !P3 ;  /* 0x000000040e007c0c */ /* 0x000fe2000df21270 */
[----:B------:R-:W-:Y:S01]  /*30260*/  ULDC UR4, c[0x0][0x228] ;  /* 0x00008a0000047ab9 */ /* 0x000fe20000000800 */
[----:B-1----:R-:W-:Y:S01]  /*30270*/  VIADD R3, R10, 0x40 ;  /* 0x000000400a037836 */ /* 0x002fe20000000000 */
[----:B------:R-:W-:Y:S01]  /*30280*/  ISETP.LT.AND P4, PT, R13, UR4, !P3 ;  /* 0x000000040d007c0c */ /* 0x000fe2000df81270 */
[----:B------:R-:W3:Y:S01]  /*30290*/  LDL.LU R15, [R1+0x67c] ;  /* 0x00067c00010f7983 */ /* 0x000ee20000300800 */
[----:B------:R-:W-:Y:S01]  /*302a0*/  ULDC UR4, c[0x0][0x22c] ;  /* 0x00008b0000047ab9 */ /* 0x000fe20000000800 */
[----:B----4-:R-:W-:-:S02]  /*302b0*/  IMAD.WIDE R244, R0, 0x4, R8 ;  /* 0x0000000400f47825 */ /* 0x010fc400078e0208 */
[----:B--2---:R1:W-:Y:S04]  /*302c0*/  @P6 STG.E desc[UR16][R246.64], R249 ;  /* 0x000000f9f6006986 */ /* 0x0043e8000c101910 */
[----:B------:R-:W2:Y:S04]  /*302d0*/  LDL.LU R250, [R1+0x65c] ;  /* 0x00065c0001fa7983 */ /* 0x000ea80000300800 */
[----:B---3--:R3:W-:Y:S01]  /*302e0*/  @P1 STG.E desc[UR16][R244.64], R251 ;  /* 0x000000fbf4001986 */ /* 0x0087e2000c101910 */
[----:B------:R-:W-:Y:S01]  /*302f0*/  ISETP.GE.AND P1, PT, R3, UR4, PT ;  /* 0x0000000403007c0c */ /* 0x000fe2000bf26270 */
[----:B------:R-:W-:Y:S01]  /*30300*/  IMAD.WIDE R210, R0, 0x4, R150 ;  /* 0x0000000400d27825 */ /* 0x000fe200078e0296 */
[----:B------:R-:W-:Y:S01]  /*30310*/  ISETP.LT.AND P3, PT, R12, UR6, !P3 ;  /* 0x000000060c007c0c */ /* 0x000fe2000df61270 */
[----:B-1----:R-:W4:Y:S01]  /*30320*/  LDL.LU R249, [R1+0x66c] ;  /* 0x00066c0001f97983 */ /* 0x002f220000300800 */
[----:B------:R-:W-:Y:S01]  /*30330*/  ISETP.LT.AND P5, PT, R11, UR8, !P2 ;  /* 0x000000080b007c0c */ /* 0x000fe2000d7a1270 */
[----:B------:R-:W-:Y:S01]  /*30340*/  VIADD R2, R0, UR28 ;  /* 0x0000001c00027c36 */ /* 0x000fe20008000000 */
[----:B------:R-:W-:Y:S01]  /*30350*/  ULDC UR4, c[0x0][0x228] ;  /* 0x00008a0000047ab9 */ /* 0x000fe20000000800 */
[----:B------:R-:W2:Y:S01]  /*30360*/  LDL.LU R3, [R1+0x378] ;  /* 0x0003780001037983 */ /* 0x000ea20000300800 */
[----:B------:R-:W-:-:S03]  /*30370*/  ISETP.LT.AND P6, PT, R14, UR10, !P2 ;  /* 0x0000000a0e007c0c */ /* 0x000fc6000d7c1270 */
[----:B------:R1:W-:Y:S01]  /*30380*/  @P4 STG.E desc[UR16][R210.64], R243 ;  /* 0x000000f3d2004986 */ /* 0x0003e2000c101910 */
[----:B------:R-:W-:Y:S01]  /*30390*/  ISETP.LT.AND P4, PT, R13, UR4, !P2 ;  /* 0x000000040d007c0c */ /* 0x000fe2000d781270 */
[----:B---3--:R-:W-:Y:S01]  /*303a0*/  IMAD.WIDE R244, R0, 0x4, R148 ;  /* 0x0000000400f47825 */ /* 0x008fe200078e0294 */
[----:B------:R-:W-:Y:S01]  /*303b0*/  ULDC UR4, c[0x0][0x228] ;  /* 0x00008a0000047ab9 */ /* 0x000fe20000000800 */
[----:B------:R-:W-:Y:S01]  /*303c0*/  ULDC UR6, c[0x0][0x228] ;  /* 0x00008a0000067ab9 */ /* 0x000fe20000000800 */
[----:B------:R-:W-:Y:S01]  /*303d0*/  ULDC UR8, c[0x0][0x228] ;  /* 0x00008a0000087ab9 */ /* 0x000fe20000000800 */
[----:B------:R-:W-:Y:S01]  /*303e0*/  IMAD.WIDE R246, R2, 0x4, R8 ;  /* 0x0000000402f67825 */ /* 0x000fe200078e0208 */
[----:B------:R-:W-:-:S03]  /*303f0*/  ULDC UR10, c[0x0][0x228] ;  /* 0x00008a00000a7ab9 */ /* 0x000fc60000000800 */
[----:B-1----:R-:W-:Y:S01]  /*30400*/  IMAD.WIDE R210, R2, 0x4, R208 ;  /* 0x0000000402d27825 */ /* 0x002fe200078e02d0 */
[----:B------:R-:W3:Y:S01]  /*30410*/  LDL.LU R243, [R1+0x47c] ;  /* 0x00047c0001f37983 */ /* 0x000ee20000300800 */
[----:B------:R-:W-:Y:S01]  /*30420*/  ISETP.LT.AND P2, PT, R12, UR4, !P2 ;  /* 0x000000040c007c0c */ /* 0x000fe2000d741270 */
[----:B------:R-:W-:Y:S02]  /*30430*/  ULDC UR4, c[0x0][0x22c] ;  /* 0x00008b0000047ab9 */ /* 0x000fe40000000800 */
[----:B------:R-:W3:Y:S04]  /*30440*/  LDL.LU R248, [R1+0x27c] ;  /* 0x00027c0001f87983 */ /* 0x000ee80000300800 */
[----:B------:R-:W3:Y:S04]  /*30450*/  LDL.LU R251, [R1+0x17c] ;  /* 0x00017c0001fb7983 */ /* 0x000ee80000300800 */
[----:B--2---:R-:W-:Y:S04]  /*30460*/  @P3 STG.E desc[UR16][R244.64], R3 ;  /* 0x00000003f4003986 */ /* 0x004fe8000c101910 */
[----:B------:R1:W-:Y:S04]  /*30470*/  @P5 STG.E desc[UR16][R210.64], R15 ;  /* 0x0000000fd2005986 */ /* 0x0003e8000c101910 */
[----:B------:R-:W-:Y:S01]  /*30480*/  @P6 STG.E desc[UR16][R246.64], R250 ;  /* 0x000000faf6006986 */ /* 0x000fe2000c101910 */
[----:B-1----:R-:W-:-:S04]  /*30490*/  IMAD.WIDE R210, R2, 0x4, R150 ;  /* 0x0000000402d27825 */ /* 0x002fc800078e0296 */
[----:B------:R-:W-:Y:S01]  /*304a0*/  VIADD R15, R10, 0x41 ;  /* 0x000000410a0f7836 */ /* 0x000fe20000000000 */
[----:B----4-:R1:W-:Y:S04]  /*304b0*/  @P4 STG.E desc[UR16][R210.64], R249 ;  /* 0x000000f9d2004986 */ /* 0x0103e8000c101910 */
[----:B------:R-:W-:Y:S01]  /*304c0*/  ISETP.GE.AND P4, PT, R15, UR4, PT ;  /* 0x000000040f007c0c */ /* 0x000fe2000bf86270 */
[----:B------:R-:W-:Y:S01]  /*304d0*/  ULDC UR4, c[0x0][0x228] ;  /* 0x00008a0000047ab9 */ /* 0x000fe20000000800 */
[----:B-1----:R-:W2:Y:S04]  /*304e0*/  LDL.LU R249, [R1+0x37c] ;  /* 0x00037c0001f97983 */ /* 0x002ea80000300800 */
[----:B------:R-:W4:Y:S04]  /*304f0*/  LDL.LU R250, [R1+0x680] ;  /* 0x0006800001fa7983 */ /* 0x000f280000300800 */
[----:B------:R-:W2:Y:S01]  /*30500*/  LDL.LU R15, [R1+0x46c] ;  /* 0x00046c00010f7983 */ /* 0x000ea20000300800 */
        /* <DEDUP_REMOVED lines=8> */
[----:B---3--:R1:W-:Y:S01]  /*30590*/  @P2 STG.E desc[UR16][R2.64], R243 ;  /* 0x000000f302002986 */ /* 0x0083e2000c101910 */
[----:B------:R-:W-:Y:S01]  /*305a0*/  ISETP.LT.AND P2, PT, R12, UR4, !P0 ;  /* 0x000000040c007c0c */ /* 0x000fe2000c741270 */
[----:B------:R-:W-:Y:S01]  /*305b0*/  ULDC UR4, c[0x0][0x22c] ;  /* 0x00008b0000047ab9 */ /* 0x000fe20000000800 */
[----:B------:R-:W-:Y:S01]  /*305c0*/  IMAD.WIDE R244, R0, 0x4, R8 ;  /* 0x0000000400f47825 */ /* 0x000fe200078e0208 */
[----:B------:R-:W-:-:S03]  /*305d0*/  ULDC UR10, c[0x0][0x228] ;  /* 0x00008a00000a7ab9 */ /* 0x000fc60000000800 */
[----:B------:R-:W-:-:S04]  /*305e0*/  IMAD.WIDE R246, R0, 0x4, R150 ;  /* 0x0000000400f67825 */ /* 0x000fc800078e0296 */
[----:B-1----:R-:W-:Y:S01]  /*305f0*/  VIADD R2, R10, 0x42 ;  /* 0x000000420a027836 */ /* 0x002fe20000000000 */
[----:B------:R-:W3:Y:S04]  /*30600*/  LDL.LU R243, [R1+0xfb8] ;  /* 0x000fb80001f37983 */ /* 0x000ee80000300800 */
[----:B--2---:R1:W-:Y:S01]  /*30610*/  @P3 STG.E desc[UR16][R210.64], R15 ;  /* 0x0000000fd2003986 */ /* 0x0043e2000c101910 */
[----:B------:R-:W-:Y:S01]  /*30620*/  ISETP.GE.AND P3, PT, R2, UR4, PT ;  /* 0x0000000402007c0c */ /* 0x000fe2000bf66270 */
[----:B------:R-:W-:Y:S01]  /*30630*/  IMAD.WIDE R2, R0, 0x4, R148 ;  /* 0x0000000400027825 */ /* 0x000fe200078e0294 */
[----:B------:R-:W-:Y:S01]  /*30640*/  ISETP.LT.AND P0, PT, R11, UR6, !P1 ;  /* 0x000000060b007c0c */ /* 0x000fe2000cf01270 */
[----:B------:R-:W-:Y:S01]  /*30650*/  @P5 STG.E desc[UR16][R244.64], R248 ;  /* 0x000000f8f4005986 */ /* 0x000fe2000c101910 */
[----:B------:R-:W-:Y:S01]  /*30660*/  ULDC UR4, c[0x0][0x22c] ;  /* 0x00008b0000047ab9 */ /* 0x000fe20000000800 */
[----:B------:R-:W-:-:S02]  /*30670*/  ULDC UR6, c[0x0][0x228] ;  /* 0x00008a0000067ab9 */ /* 0x000fc40000000800 */
[----:B------:R2:W-:Y:S01]  /*30680*/  @P6 STG.E desc[UR16][R246.64], R251 ;  /* 0x000000fbf6006986 */ /* 0x0005e2000c101910 */
[----:B-1----:R-:W-:-:S03]  /*30690*/  IADD3 R15, R0, UR28, RZ ;  /* 0x0000001c000f7c10 */ /* 0x002fc6000fffe0ff */
[----:B------:R1:W-:Y:S04]  /*306a0*/  @P2 STG.E desc[UR16][R2.64], R249 ;  /* 0x000000f902002986 */ /* 0x0003e8000c101910 */
[----:B--2---:R-:W2:Y:S04]  /*306b0*/  LDL.LU R251, [R1+0x180] ;  /* 0x0001800001fb7983 */ /* 0x004ea80000300800 */
[----:B------:R-:W4:Y:S04]  /*306c0*/  LDL.LU R0, [R1+0x690] ;  /* 0x0006900001007983 */ /* 0x000f280000300800 */
[----:B-1----:R-:W3:Y:S01]  /*306d0*/  LDL.LU R3, [R1+0x6a0] ;  /* 0x0006a00001037983 */ /* 0x002ee20000300800 */
[----:B------:R-:W-:-:S02]  /*306e0*/  ISETP.LT.AND P5, PT, R14, UR8, !P1 ;  /* 0x000000080e007c0c */ /* 0x000fc4000cfa1270 */
[----:B------:R-:W-:Y:S01]  /*306f0*/  ISETP.LT.AND P6, PT, R13, UR10, !P1 ;  /* 0x0000000a0d007c0c */ /* 0x000fe2000cfc1270 */
[----:B------:R-:W-:Y:S01]  /*30700*/  VIADD R248, R10, 0x43 ;  /* 0x000000430af87836 */ /* 0x000fe20000000000 */
[----:B------:R-:W2:Y:S01]  /*30710*/  LDL.LU R249, [R1+0x78] ;  /* 0x0000780001f97983 */ /* 0x000ea20000300800 */
[C---:B------:R-:W-:Y:S01]  /*30720*/  IMAD.WIDE R210, R15.reuse, 0x4, R208 ;  /* 0x000000040fd27825 */ /* 0x040fe200078e02d0 */
[----:B------:R-:W-:Y:S01]  /*30730*/  ULDC UR8, c[0x0][0x228] ;  /* 0x00008a0000087ab9 */ /* 0x000fe20000000800 */
[----:B------:R-:W-:Y:S01]  /*30740*/  ULDC UR10, c[0x0][0x228] ;  /* 0x00008a00000a7ab9 */ /* 0x000fe20000000800 */
[----:B------:R-:W-:Y:S01]  /*30750*/  ISETP.GE.AND P2, PT, R248, UR4, PT ;  /* 0x00000004f8007c0c */ /* 0x000fe2000bf46270 */
[C---:B------:R-:W-:Y:S01]  /*30760*/  IMAD.WIDE R244, R15.reuse, 0x4, R8 ;  /* 0x000000040ff47825 */ /* 0x040fe200078e0208 */
[----:B------:R-:W2:Y:S01]  /*30770*/  LDL.LU R248, [R1+0x280] ;  /* 0x0002800001f87983 */ /* 0x000ea20000300800 */
[----:B------:R-:W-:Y:S02]  /*30780*/  ULDC UR4, c[0x0][0x228] ;  /* 0x00008a0000047ab9 */ /* 0x000fe40000000800 */
[----:B------:R-:W-:Y:S01]  /*30790*/  IMAD.WIDE R246, R15, 0x4, R150 ;  /* 0x000000040ff67825 */ /* 0x000fe200078e0296 */
[----:B------:R-:W-:Y:S01]  /*307a0*/  ISETP.LT.AND P1, PT, R12, UR4, !P1 ;  /* 0x000000040c007c0c */ /* 0x000fe2000cf21270 */
[----:B------:R-:W-:Y:S01]  /*307b0*/  ULDC UR4, c[0x0][0x228] ;  /* 0x00008a0000047ab9 */ /* 0x000fe20000000800 */
[----:B---3--:R-:W-:Y:S04]  /*307c0*/  @P0 STG.E desc[UR16][R210.64], R3 ;  /* 0x00000003d2000986 */ /* 0x008fe8000c101910 */
[----:B----4-:R-:W-:Y:S04]  /*307d0*/  @P5 STG.E desc[UR16][R244.64], R0 ;  /* 0x00000000f4005986 */ /* 0x010fe8000c101910 */
[----:B------:R1:W-:Y:S04]  /*307e0*/  @P6 STG.E desc[UR16][R246.64], R250 ;  /* 0x000000faf6006986 */ /* 0x0003e8000c101910 */
[----:B-1----:R-:W3:Y:S04]  /*307f0*/  LDL.LU R246, [R1+0x80] ;  /* 0x0000800001f67983 */ /* 0x002ee80000300800 */
[----:B------:R-:W4:Y:S04]  /*30800*/  LDL.LU R247, [R1+0x70] ;  /* 0x0000700001f77983 */ /* 0x000f280000300800 */
[----:B------:R-:W4:Y:S01]  /*30810*/  LDL.LU R250, [R1+0x6a4] ;  /* 0x0006a40001fa7983 */ /* 0x000f220000300800 */
[----:B------:R-:W-:Y:S01]  /*30820*/  ISETP.LT.AND P0, PT, R11, UR4, !P4 ;  /* 0x000000040b007c0c */ /* 0x000fe2000e701270 */
[----:B------:R-:W-:Y:S01]  /*30830*/  ULDC UR4, c[0x0][0x228] ;  /* 0x00008a0000047ab9 */ /* 0x000fe20000000800 */
[----:B------:R-:W-:-:S02]  /*30840*/  IADD3 R0, R15, UR28, RZ ;  /* 0x0000001c0f007c10 */ /* 0x000fc4000fffe0ff */
[----:B------:R-:W-:Y:S01]  /*30850*/  ISETP.LT.AND P6, PT, R14, UR6, !P4 ;  /* 0x000000060e007c0c */ /* 0x000fe2000e7c1270 */
[----:B------:R-:W-:Y:S01]  /*30860*/  IMAD.WIDE R2, R15, 0x4, R148 ;  /* 0x000000040f027825 */ /* 0x000fe200078e0294 */
[----:B------:R-:W-:Y:S01]  /*30870*/  ISETP.LT.AND P5, PT, R13, UR4, !P4 ;  /* 0x000000040d007c0c */ /* 0x000fe2000e7a1270 */
[----:B------:R-:W-:Y:S01]  /*30880*/  ULDC UR4, c[0x0][0x22c] ;  /* 0x00008b0000047ab9 */ /* 0x000fe20000000800 */
[----:B------:R-:W-:Y:S01]  /*30890*/  ISETP.LT.AND P4, PT, R12, UR8, !P4 ;  /* 0x000000080c007c0c */ /* 0x000fe2000e781270 */
[----:B------:R-:W-:Y:S01]  /*308a0*/  IMAD.WIDE R210, R0, 0x4, R208 ;  /* 0x0000000400d27825 */ /* 0x000fe200078e02d0 */
[----:B--2---:R1:W-:Y:S01]  /*308b0*/  @P1 STG.E desc[UR16][R2.64], R248 ;  /* 0x000000f802001986 */ /* 0x0043e2000c101910 */
        /* <DEDUP_REMOVED lines=11> */
[----:B--2---:R-:W2:Y:S01]  /*30970*/  LDL.LU R251, [R1+0x184] ;  /* 0x0001840001fb7983 */ /* 0x004ea20000300800 */
[----:B------:R-:W-:-:S04]  /*30980*/  IMAD.WIDE R210, R0, 0x4, R150 ;  /* 0x0000000400d27825 */ /* 0x000fc800078e0296 */
[----:B------:R-:W-:Y:S01]  /*30990*/  VIADD R15, R10, 0x45 ;  /* 0x000000450a0f7836 */ /* 0x000fe20000000000 */
[----:B---3--:R-:W-:Y:S04]  /*309a0*/  @P6 STG.E desc[UR16][R2.64], R246 ;  /* 0x000000f602006986 */ /* 0x008fe8000c101910 */
[----:B----4-:R-:W-:Y:S04]  /*309b0*/  @P5 STG.E desc[UR16][R210.64], R247 ;  /* 0x000000f7d2005986 */ /* 0x010fe8000c101910 */
        /* <DEDUP_REMOVED lines=10> */
[----:B-1----:R-:W4:Y:S03]  /*30a60*/  LDL.LU R250, [R1+0x84] ;  /* 0x0000840001fa7983 */ /* 0x002f260000300800 */
[C---:B------:R-:W-:Y:S01]  /*30a70*/  IMAD.WIDE R2, R244.reuse, 0x4, R8 ;  /* 0x00000004f4027825 */ /* 0x040fe200078e0208 */
[----:B------:R-:W-:Y:S01]  /*30a80*/  IADD3 R0, R244, UR28, RZ ;  /* 0x0000001cf4007c10 */ /* 0x000fe2000fffe0ff */
[----:B------:R-:W-:Y:S01]  /*30a90*/  ULDC UR4, c[0x0][0x228] ;  /* 0x00008a0000047ab9 */ /* 0x000fe20000000800 */
[----:B------:R-:W2:Y:S01]  /*30aa0*/  LDL.LU R15, [R1+0x694] ;  /* 0x00069400010f7983 */ /* 0x000ea20000300800 */
[----:B------:R-:W-:Y:S01]  /*30ab0*/  ISETP.LT.AND P3, PT, R12, UR8, !P3 ;  /* 0x000000080c007c0c */ /* 0x000fe2000df61270 */
[----:B------:R-:W-:Y:S01]  /*30ac0*/  IMAD.WIDE R244, R244, 0x4, R148 ;  /* 0x00000004f4f47825 */ /* 0x000fe200078e0294 */
[----:B------:R-:W-:Y:S01]  /*30ad0*/  ISETP.LT.AND P6, PT, R11, UR10, !P2 ;  /* 0x0000000a0b007c0c */ /* 0x000fe2000d7c1270 */
[----:B------:R-:W-:Y:S01]  /*30ae0*/  ULDC UR6, c[0x0][0x228] ;  /* 0x00008a0000067ab9 */ /* 0x000fe20000000800 */
[----:B------:R-:W-:Y:S01]  /*30af0*/  ULDC UR8, c[0x0][0x228] ;  /* 0x00008a0000087ab9 */ /* 0x000fe20000000800 */
[----:B------:R-:W-:Y:S01]  /*30b00*/  IMAD.WIDE R246, R0, 0x4, R208 ;  /* 0x0000000400f67825 */ /* 0x000fe200078e02d0 */
[----:B------:R-:W-:Y:S01]  /*30b10*/  ULDC UR10, c[0x0][0x228] ;  /* 0x00008a00000a7ab9 */ /* 0x000fe20000000800 */
[----:B--2---:R1:W-:Y:S04]  /*30b20*/  @P4 STG.E desc[UR16][R2.64], R15 ;  /* 0x0000000f02004986 */ /* 0x0043e8000c101910 */
[----:B---3--:R2:W-:Y:S04]  /*30b30*/  @P5 STG.E desc[UR16][R210.64], R240 ;  /* 0x000000f0d2005986 */ /* 0x0085e8000c101910 */
[----:B------:R3:W-:Y:S01]  /*30b40*/  @P3 STG.E desc[UR16][R244.64], R248 ;  /* 0x000000f8f4003986 */ /* 0x0007e2000c101910 */
[----:B------:R-:W-:Y:S01]  /*30b50*/  ISETP.LT.AND P3, PT, R14, UR4, !P2 ;  /* 0x000000040e007c0c */ /* 0x000fe2000d761270 */
[----:B------:R-:W-:Y:S01]  /*30b60*/  ULDC UR4, c[0x0][0x228] ;  /* 0x00008a0000047ab9 */ /* 0x000fe20000000800 */
[----:B-1----:R-:W-:Y:S01]  /*30b70*/  IMAD.WIDE R2, R0, 0x4, R8 ;  /* 0x0000000400027825 */ /* 0x002fe200078e0208 */
[----:B------:R1:W-:Y:S01]  /*30b80*/  @P6 STG.E desc[UR16][R246.64], R251 ;  /* 0x000000fbf6006986 */ /* 0x0003e2000c101910 */
[----:B------:R-:W-:Y:S01]  /*30b90*/  ISETP.LT.AND P4, PT, R13, UR4, !P2 ;  /* 0x000000040d007c0c */ /* 0x000fe2000d781270 */
[----:B------:R-:W-:Y:S01]  /*30ba0*/  ULDC UR4, c[0x0][0x22c] ;  /* 0x00008b0000047ab9 */ /* 0x000fe20000000800 */
[----:B--2---:R-:W-:Y:S01]  /*30bb0*/  VIADD R240, R10, 0x46 ;  /* 0x000000460af07836 */ /* 0x004fe20000000000 */
[----:B---3--:R-:W2:Y:S04]  /*30bc0*/  LDL.LU R245, [R1+0x74] ;  /* 0x0000740001f57983 */ /* 0x008ea80000300800 */
[----:B-1----:R-:W3:Y:S04]  /*30bd0*/  LDL.LU R246, [R1+0x698] ;  /* 0x0006980001f67983 */ /* 0x002ee80000300800 */
[----:B------:R-:W3:Y:S04]  /*30be0*/  LDL.LU R247, [R1+0x688] ;  /* 0x0006880001f77983 */ /* 0x000ee80000300800 */
[----:B------:R-:W3:Y:S04]  /*30bf0*/  LDL.LU R248, [R1+0x288] ;  /* 0x0002880001f87983 */ /* 0x000ee80000300800 */
[----:B----4-:R1:W-:Y:S01]  /*30c00*/  @P3 STG.E desc[UR16][R2.64], R250 ;  /* 0x000000fa02003986 */ /* 0x0103e2000c101910 */
[----:B------:R-:W-:Y:S01]  /*30c10*/  ISETP.GE.AND P3, PT, R240, UR4, PT ;  /* 0x00000004f0007c0c */ /* 0x000fe2000bf66270 */
[----:B------:R-:W-:Y:S01]  /*30c20*/  IMAD.WIDE R210, R0, 0x4, R150 ;  /* 0x0000000400d27825 */ /* 0x000fe200078e0296 */
[----:B------:R-:W-:Y:S01]  /*30c30*/  ISETP.LT.AND P2, PT, R12, UR6, !P2 ;  /* 0x000000060c007c0c */ /* 0x000fe2000d741270 */
[----:B------:R-:W4:Y:S01]  /*30c40*/  LDL.LU R251, [R1+0x188] ;  /* 0x0001880001fb7983 */ /* 0x000f220000300800 */
[----:B------:R-:W-:Y:S01]  /*30c50*/  ISETP.LT.AND P5, PT, R11, UR8, !P1 ;  /* 0x000000080b007c0c */ /* 0x000fe2000cfa1270 */
[----:B------:R-:W-:Y:S01]  /*30c60*/  VIADD R15, R0, UR28 ;  /* 0x0000001c000f7c36 */ /* 0x000fe20008000000 */
[----:B------:R-:W-:Y:S01]  /*30c70*/  ISETP.LT.AND P6, PT, R14, UR10, !P1 ;  /* 0x0000000a0e007c0c */ /* 0x000fe2000cfc1270 */
[----:B------:R-:W-:Y:S01]  /*30c80*/  ULDC UR4, c[0x0][0x228] ;  /* 0x00008a0000047ab9 */ /* 0x000fe20000000800 */
[----:B------:R-:W-:Y:S01]  /*30c90*/  ULDC UR6, c[0x0][0x228] ;  /* 0x00008a0000067ab9 */ /* 0x000fe20000000800 */
[----:B------:R-:W-:Y:S01]  /*30ca0*/  ULDC UR8, c[0x0][0x228] ;  /* 0x00008a0000087ab9 */ /* 0x000fe20000000800 */
[----:B------:R-:W-:Y:S01]  /*30cb0*/  ULDC UR10, c[0x0][0x228] ;  /* 0x00008a00000a7ab9 */ /* 0x000fe20000000800 */
[----:B-1----:R-:W4:Y:S04]  /*30cc0*/  LDL.LU R250, [R1+0x88] ;  /* 0x0000880001fa7983 */ /* 0x002f280000300800 */
[----:B------:R-:W3:Y:S01]  /*30cd0*/  LDL.LU R240, [R1+0x6a8] ;  /* 0x0006a80001f07983 */ /* 0x000ee20000300800 */
[----:B------:R-:W-:Y:S01]  /*30ce0*/  IMAD.WIDE R2, R0, 0x4, R148 ;  /* 0x0000000400027825 */ /* 0x000fe200078e0294 */
[----:B------:R-:W-:-:S02]  /*30cf0*/  IADD3 R0, R15, UR28, RZ ;  /* 0x0000001c0f007c10 */ /* 0x000fc4000fffe0ff */
[----:B--2---:R1:W-:Y:S04]  /*30d00*/  @P4 STG.E desc[UR16][R210.64], R245 ;  /* 0x000000f5d2004986 */ /* 0x0043e8000c101910 */
[----:B------:R2:W-:Y:S01]  /*30d10*/  @P2 STG.E desc[UR16][R2.64], R241 ;  /* 0x000000f102002986 */ /* 0x0005e2000c101910 */
[----:B------:R-:W-:Y:S01]  /*30d20*/  ISETP.LT.AND P2, PT, R13, UR4, !P1 ;  /* 0x000000040d007c0c */ /* 0x000fe2000cf41270 */
[----:B------:R-:W-:Y:S01]  /*30d30*/  ULDC UR4, c[0x0][0x228] ;  /* 0x00008a0000047ab9 */ /* 0x000fe20000000800 */
[----:B-1----:R-:W-:-:S04]  /*30d40*/  IMAD.WIDE R210, R15, 0x4, R208 ;  /* 0x000000040fd27825 */ /* 0x002fc800078e02d0 */
[C---:B------:R-:W-:Y:S01]  /*30d50*/  IMAD.WIDE R244, R15.reuse, 0x4, R8 ;  /* 0x000000040ff47825 */ /* 0x040fe200078e0208 */
[----:B------:R-:W-:Y:S01]  /*30d60*/  ISETP.LT.AND P1, PT, R12, UR4, !P1 ;  /* 0x000000040c007c0c */ /* 0x000fe2000cf21270 */
[----:B------:R-:W-:Y:S02]  /*30d70*/  ULDC UR4, c[0x0][0x22c] ;  /* 0x00008b0000047ab9 */ /* 0x000fe40000000800 */
[----:B--2---:R-:W-:Y:S01]  /*30d80*/  IMAD.WIDE R2, R15, 0x4, R150 ;  /* 0x000000040f027825 */ /* 0x004fe200078e0296 */
[----:B------:R-:W-:Y:S01]  /*30d90*/  ISETP.LT.AND P4, PT, R13, UR10, !P0 ;  /* 0x0000000a0d007c0c */ /* 0x000fe2000c781270 */
[----:B------:R-:W-:Y:S01]  /*30da0*/  ULDC UR10, c[0x0][0x228] ;  /* 0x00008a00000a7ab9 */ /* 0x000fe20000000800 */
[----:B---3--:R-:W-:Y:S04]  /*30db0*/  @P5 STG.E desc[UR16][R210.64], R240 ;  /* 0x000000f0d2005986 */ /* 0x008fe8000c101910 */
[----:B------:R1:W-:Y:S01]  /*30dc0*/  @P6 STG.E desc[UR16][R244.64], R246 ;  /* 0x000000f6f4006986 */ /* 0x0003e2000c101910 */
[----:B------:R-:W-:Y:S01]  /*30dd0*/  ISETP.LT.AND P6, PT, R11, UR6, !P0 ;  /* 0x000000060b007c0c */ /* 0x000fe2000c7c1270 */
[----:B------:R-:W-:Y:S01]  /*30de0*/  ULDC UR6, c[0x0][0x228] ;  /* 0x00008a0000067ab9 */ /* 0x000fe20000000800 */
[----:B------:R-:W-:Y:S01]  /*30df0*/  ISETP.LT.AND P5, PT, R14, UR8, !P0 ;  /* 0x000000080e007c0c */ /* 0x000fe2000c7a1270 */
[----:B------:R2:W-:Y:S01]  /*30e00*/  @P2 STG.E desc[UR16][R2.64], R247 ;  /* 0x000000f702002986 */ /* 0x0005e2000c101910 */
[----:B------:R-:W-:Y:S01]  /*30e10*/  ULDC UR8, c[0x0][0x228] ;  /* 0x00008a0000087ab9 */ /* 0x000fe20000000800 */
[----:B-1----:R-:W-:-:S02]  /*30e20*/  VIADD R246, R10, 0x47 ;  /* 0x000000470af67836 */ /* 0x002fc40000000000 */
[----:B------:R-:W-:Y:S01]  /*30e30*/  IMAD.WIDE R210, R0, 0x4, R208 ;  /* 0x0000000400d27825 */ /* 0x000fe200078e02d0 */
[----:B--2---:R-:W2:Y:S02]  /*30e40*/  LDL.LU R247, [R1+0x68c] ;  /* 0x00068c0001f77983 */ /* 0x004ea40000300800 */
[----:B------:R-:W-:Y:S01]  /*30e50*/  ISETP.GE.AND P2, PT, R246, UR4, PT ;  /* 0x00000004f6007c0c */ /* 0x000fe2000bf46270 */
[----:B------:R-:W-:Y:S02]  /*30e60*/  ULDC UR4, c[0x0][0x228] ;  /* 0x00008a0000047ab9 */ /* 0x000fe40000000800 */
[----:B------:R-:W-:Y:S01]  /*30e70*/  ISETP.LT.AND P0, PT, R12, UR4, !P0 ;  /* 0x000000040c007c0c */ /* 0x000fe2000c701270 */
[----:B------:R-:W-:Y:S01]  /*30e80*/  IMAD.WIDE R2, R15, 0x4, R148 ;  /* 0x000000040f027825 */ /* 0x000fe200078e0294 */
[----:B------:R-:W-:-:S03]  /*30e90*/  ULDC UR4, c[0x0][0x22c] ;  /* 0x00008b0000047ab9 */ /* 0x000fc60000000800 */
[C---:B------:R-:W-:Y:S01]  /*30ea0*/  IMAD.WIDE R240, R0.reuse, 0x4, R8 ;  /* 0x0000000400f07825 */ /* 0x040fe200078e0208 */
[----:B------:R1:W-:Y:S03]  /*30eb0*/  @P1 STG.E desc[UR16][R2.64], R248 ;  /* 0x000000f802001986 */ /* 0x0003e6000c101910 */
[C---:B------:R-:W-:Y:S01]  /*30ec0*/  IMAD.WIDE R244, R0.reuse, 0x4, R150 ;  /* 0x0000000400f47825 */ /* 0x040fe200078e0296 */
[----:B----4-:R3:W-:Y:S01]  /*30ed0*/  @P6 STG.E desc[UR16][R210.64], R251 ;  /* 0x000000fbd2006986 */ /* 0x0107e2000c101910 */
[----:B------:R-:W-:-:S03]  /*30ee0*/  IADD3 R15, R0, UR28, RZ ;  /* 0x0000001c000f7c10 */ /* 0x000fc6000fffe0ff */
[----:B------:R4:W-:Y:S01]  /*30ef0*/  @P5 STG.E desc[UR16][R240.64], R250 ;  /* 0x000000faf0005986 */ /* 0x0009e2000c101910 */
[----:B-1----:R-:W-:-:S03]  /*30f00*/  IMAD.WIDE R2, R0, 0x4, R148 ;  /* 0x0000000400027825 */ /* 0x002fc600078e0294 */
[----:B------:R-:W2:Y:S04]  /*30f10*/  LDL.LU R248, [R1+0x28c] ;  /* 0x00028c0001f87983 */ /* 0x000ea80000300800 */
[----:B---3--:R-:W3:Y:S04]  /*30f20*/  LDL.LU R251, [R1+0x18c] ;  /* 0x00018c0001fb7983 */ /* 0x008ee80000300800 */
[----:B------:R1:W-:Y:S04]  /*30f30*/  @P4 STG.E desc[UR16][R244.64], R249 ;  /* 0x000000f9f4004986 */ /* 0x0003e8000c101910 */
[----:B----4-:R-:W4:Y:S04]  /*30f40*/  LDL.LU R250, [R1+0x8c] ;  /* 0x00008c0001fa7983 */ /* 0x010f280000300800 */
[----:B------:R1:W-:Y:S04]  /*30f50*/  @P0 STG.E desc[UR16][R2.64], R242 ;  /* 0x000000f202000986 */ /* 0x0003e8000c101910 */
[----:B-1----:R-:W4:Y:S04]  /*30f60*/  LDL.LU R249, [R1+0x7c] ;  /* 0x00007c0001f97983 */ /* 0x002f280000300800 */
[----:B------:R-:W2:Y:S04]  /*30f70*/  LDL.LU R0, [R1+0x69c] ;  /* 0x00069c0001007983 */ /* 0x000ea80000300800 */
[----:B------:R-:W3:Y:S01]  /*30f80*/  LDL.LU R3, [R1+0x6ac] ;  /* 0x0006ac0001037983 */ /* 0x000ee20000300800 */
[----:B------:R-:W-:Y:S01]  /*30f90*/  VIADD R246, R10, 0x48 ;  /* 0x000000480af67836 */ /* 0x000fe20000000000 */
[----:B------:R-:W-:-:S02]  /*30fa0*/  ISETP.LT.AND P4, PT, R11, UR6, !P3 ;  /* 0x000000060b007c0c */ /* 0x000fc4000df81270 */
[----:B------:R-:W-:Y:S02]  /*30fb0*/  ISETP.LT.AND P5, PT, R14, UR8, !P3 ;  /* 0x000000080e007c0c */ /* 0x000fe4000dfa1270 */
[----:B------:R-:W-:Y:S01]  /*30fc0*/  ISETP.LT.AND P6, PT, R13, UR10, !P3 ;  /* 0x0000000a0d007c0c */ /* 0x000fe2000dfc1270 */
[C---:B------:R-:W-:Y:S01]  /*30fd0*/  IMAD.WIDE R210, R15.reuse, 0x4, R208 ;  /* 0x000000040fd27825 */ /* 0x040fe200078e02d0 */
[----:B------:R-:W-:Y:S01]  /*30fe0*/  ISETP.GE.AND P1, PT, R246, UR4, PT ;  /* 0x00000004f6007c0c */ /* 0x000fe2000bf26270 */
[----:B------:R-:W-:Y:S01]  /*30ff0*/  ULDC UR4, c[0x0][0x22c] ;  /* 0x00008b0000047ab9 */ /* 0x000fe20000000800 */
[----:B------:R-:W-:Y:S01]  /*31000*/  ULDC UR6, c[0x0][0x228] ;  /* 0x00008a0000067ab9 */ /* 0x000fe20000000800 */
[----:B------:R-:W-:Y:S01]  /*31010*/  VIADD R246, R10, 0x49 ;  /* 0x000000490af67836 */ /* 0x000fe20000000000 */
[----:B------:R-:W-:Y:S01]  /*31020*/  ULDC UR8, c[0x0][0x228] ;  /* 0x00008a0000087ab9 */ /* 0x000fe20000000800 */
[----:B------:R-:W-:Y:S01]  /*31030*/  IMAD.WIDE R240, R15, 0x4, R8 ;  /* 0x000000040ff07825 */ /* 0x000fe200078e0208 */
[----:B------:R-:W-:-:S02]  /*31040*/  ULDC UR10, c[0x0][0x228] ;  /* 0x00008a00000a7ab9 */ /* 0x000fc40000000800 */
[----:B------:R-:W-:Y:S01]  /*31050*/  ISETP.GE.AND P0, PT, R246, UR4, PT ;  /* 0x00000004f6007c0c */ /* 0x000fe2000bf06270 */
[----:B------:R-:W-:Y:S01]  /*31060*/  ULDC UR4, c[0x0][0x228] ;  /* 0x00008a0000047ab9 */ /* 0x000fe20000000800 */
[----:B------:R-:W-:Y:S01]  /*31070*/  IMAD.WIDE R244, R15, 0x4, R150 ;  /* 0x000000040ff47825 */ /* 0x000fe200078e0296 */
[----:B------:R-:W-:Y:S01]  /*31080*/  ISETP.LT.AND P3, PT, R12, UR4, !P3 ;  /* 0x000000040c007c0c */ /* 0x000fe2000df61270 */
[----:B------:R-:W-:Y:S01]  /*31090*/  ULDC UR4, c[0x0][0x228] ;  /* 0x00008a0000047ab9 */ /* 0x000fe20000000800 */
[----:B---3--:R1:W-:Y:S01]  /*310a0*/  @P4 STG.E desc[UR16][R210.64], R3 ;  /* 0x00000003d2004986 */ /* 0x0083e2000c101910 */
[----:B------:R-:W-:Y:S01]  /*310b0*/  ISETP.LT.AND P4, PT, R11, UR4, !P2 ;  /* 0x000000040b007c0c */ /* 0x000fe2000d781270 */
[----:B------:R-:W-:Y:S02]  /*310c0*/  ULDC UR4, c[0x0][0x228] ;  /* 0x00008a0000047ab9 */ /* 0x000fe40000000800 */
[----:B--2---:R-:W-:Y:S04]  /*310d0*/  @P5 STG.E desc[UR16][R240.64], R0 ;  /* 0x00000000f0005986 */ /* 0x004fe8000c101910 */
[----:B------:R2:W-:Y:S01]  /*310e0*/  @P6 STG.E desc[UR16][R244.64], R247 ;  /* 0x000000f7f4006986 */ /* 0x0005e2000c101910 */
[----:B------:R-:W-:Y:S01]  /*310f0*/  ISETP.LT.AND P6, PT, R14, UR6, !P2 ;  /* 0x000000060e007c0c */ /* 0x000fe2000d7c1270 */
[----:B------:R-:W-:Y:S01]  /*31100*/  ULDC UR6, c[0x0][0x228] ;  /* 0x00008a0000067ab9 */ /* 0x000fe20000000800 */
[----:B------:R-:W-:Y:S01]  /*31110*/  ISETP.LT.AND P5, PT, R13, UR4, !P2 ;  /* 0x000000040d007c0c */ /* 0x000fe2000d7a1270 */
[C---:B-1----:R-:W-:Y:S01]  /*31120*/  IMAD.WIDE R2, R15.reuse, 0x4, R148 ;  /* 0x000000040f027825 */ /* 0x042fe200078e0294 */
[----:B------:R-:W-:Y:S01]  /*31130*/  ISETP.LT.AND P2, PT, R12, UR8, !P2 ;  /* 0x000000080c007c0c */ /* 0x000fe2000d741270 */
[----:B------:R-:W-:Y:S01]  /*31140*/  ULDC UR4, c[0x0][0x22c] ;  /* 0x00008b0000047ab9 */ /* 0x000fe20000000800 */
[----:B------:R-:W-:Y:S01]  /*31150*/  ULDC UR8, c[0x0][0x228] ;  /* 0x00008a0000087ab9 */ /* 0x000fe20000000800 */
[----:B--2---:R-:W-:Y:S01]  /*31160*/  IADD3 R247, R15, UR28, RZ ;  /* 0x0000001c0ff77c10 */ /* 0x004fe2000fffe0ff */
[----:B------:R-:W-:-:S04]  /*31170*/  VIADD R0, R10, 0x4a ;  /* 0x0000004a0a007836 */ /* 0x000fc80000000000 */
[C---:B------:R-:W-:Y:S01]  /*31180*/  IMAD.WIDE R210, R247.reuse, 0x4, R208 ;  /* 0x00000004f7d27825 */ /* 0x040fe200078e02d0 */
[----:B------:R1:W-:Y:S01]  /*31190*/  @P3 STG.E desc[UR16][R2.64], R248 ;  /* 0x000000f802003986 */ /* 0x0003e2000c101910 */
[----:B------:R-:W-:Y:S01]  /*311a0*/  ISETP.GE.AND P3, PT, R0, UR4, PT ;  /* 0x0000000400007c0c */ /* 0x000fe2000bf66270 */
[----:B------:R-:W-:Y:S02]  /*311b0*/  ULDC UR4, c[0x0][0x228] ;  /* 0x00008a0000047ab9 */ /* 0x000fe40000000800 */
[----:B------:R2:W-:Y:S01]  /*311c0*/  @P4 STG.E desc[UR16][R210.64], R251 ;  /* 0x000000fbd2004986 */ /* 0x0005e2000c101910 */
[----:B------:R-:W-:Y:S01]  /*311d0*/  IMAD.WIDE R240, R247, 0x4, R148 ;  /* 0x00000004f7f07825 */ /* 0x000fe200078e0294 */
[----:B------:R-:W-:Y:S01]  /*311e0*/  ISETP.LT.AND P4, PT, R11, UR4, !P1 ;  /* 0x000000040b007c0c */ /* 0x000fe2000cf81270 */
[----:B------:R-:W-:Y:S02]  /*311f0*/  ULDC UR4, c[0x0][0x228] ;  /* 0x00008a0000047ab9 */ /* 0x000fe40000000800 */
[----:B-1----:R-:W-:-:S04]  /*31200*/  IMAD.WIDE R2, R247, 0x4, R8 ;  /* 0x00000004f7027825 */ /* 0x002fc800078e0208 */
[C---:B--2---:R-:W-:Y:S01]  /*31210*/  IMAD.WIDE R210, R247.reuse, 0x4, R150 ;  /* 0x00000004f7d27825 */ /* 0x044fe200078e0296 */
[----:B----4-:R1:W-:Y:S04]  /*31220*/  @P6 STG.E desc[UR16][R2.64], R250 ;  /* 0x000000fa02006986 */ /* 0x0103e8000c101910 */
[----:B------:R2:W-:Y:S01]  /*31230*/  @P5 STG.E desc[UR16][R210.64], R249 ;  /* 0x000000f9d2005986 */ /* 0x0005e2000c101910 */
[----:B------:R-:W-:-:S03]  /*31240*/  VIADD R247, R247, UR28 ;  /* 0x0000001cf7f77c36 */ /* 0x000fc60008000000 */
[----:B------:R3:W-:Y:S01]  /*31250*/  @P2 STG.E desc[UR16][R240.64], R243 ;  /* 0x000000f3f0002986 */ /* 0x0007e2000c101910 */
[----:B------:R-:W-:Y:S02]  /*31260*/  ISETP.LT.AND P2, PT, R14, UR4, !P1 ;  /* 0x000000040e007c0c */ /* 0x000fe4000cf41270 */
[----:B------:R-:W-:Y:S01]  /*31270*/  ISETP.LT.AND P5, PT, R13, UR6, !P1 ;  /* 0x000000060d007c0c */ /* 0x000fe2000cfa1270 */
[----:B------:R-:W-:Y:S01]  /*31280*/  IMAD.WIDE R244, R247, 0x4, R208 ;  /* 0x00000004f7f47825 */ /* 0x000fe200078e02d0 */
[----:B------:R-:W-:Y:S01]  /*31290*/  ISETP.LT.AND P1, PT, R12, UR8, !P1 ;  /* 0x000000080c007c0c */ /* 0x000fe2000cf21270 */
[----:B------:R-:W-:Y:S02]  /*312a0*/  ULDC UR4, c[0x0][0x22c] ;  /* 0x00008b0000047ab9 */ /* 0x000fe40000000800 */
[----:B------:R-:W-:Y:S01]  /*312b0*/  VIADD R0, R10, 0x4b ;  /* 0x0000004b0a007836 */ /* 0x000fe20000000000 */
[----:B------:R-:W-:Y:S01]  /*312c0*/  ISETP.LT.AND P6, PT, R11, UR10, !P0 ;  /* 0x0000000a0b007c0c */ /* 0x000fe2000c7c1270 */
[C---:B-1----:R-:W-:Y:S01]  /*312d0*/  IMAD.WIDE R2, R247.reuse, 0x4, R8 ;  /* 0x00000004f7027825 */ /* 0x042fe200078e0208 */
[----:B------:R-:W-:Y:S01]  /*312e0*/  @P4 STG.E desc[UR16][R244.64], R236 ;  /* 0x000000ecf4004986 */ /* 0x000fe2000c101910 */
[C---:B------:R-:W-:Y:S01]  /*312f0*/  IADD3 R15, R247.reuse, UR28, RZ ;  /* 0x0000001cf70f7c10 */ /* 0x040fe2000fffe0ff */
[----:B------:R-:W-:Y:S01]  /*31300*/  ULDC UR6, c[0x0][0x228] ;  /* 0x00008a0000067ab9 */ /* 0x000fe20000000800 */
[----:B--2---:R-:W-:Y:S01]  /*31310*/  IMAD.WIDE R210, R247, 0x4, R150 ;  /* 0x00000004f7d27825 */ /* 0x004fe200078e0296 */
[----:B------:R-:W-:Y:S01]  /*31320*/  ISETP.GE.AND P4, PT, R0, UR4, PT ;  /* 0x0000000400007c0c */ /* 0x000fe2000bf86270 */
[----:B------:R-:W-:-:S02]  /*31330*/  ULDC UR4, c[0x0][0x228] ;  /* 0x00008a0000047ab9 */ /* 0x000fc40000000800 */
[----:B---3--:R-:W-:Y:S01]  /*31340*/  IMAD.WIDE R240, R247, 0x4, R148 ;  /* 0x00000004f7f07825 */ /* 0x008fe200078e0294 */
[----:B------:R1:W-:Y:S01]  /*31350*/  @P2 STG.E desc[UR16][R2.64], R232 ;  /* 0x000000e802002986 */ /* 0x0003e2000c101910 */
[----:B------:R-:W-:Y:S01]  /*31360*/  ISETP.LT.AND P2, PT, R14, UR4, !P0 ;  /* 0x000000040e007c0c */ /* 0x000fe2000c741270 */
[----:B------:R-:W-:Y:S01]  /*31370*/  ULDC UR4, c[0x0][0x228] ;  /* 0x00008a0000047ab9 */ /* 0x000fe20000000800 */
[----:B------:R-:W-:Y:S01]  /*31380*/  IMAD.WIDE R242, R15, 0x4, R208 ;  /* 0x000000040ff27825 */ /* 0x000fe200078e02d0 */
[----:B------:R2:W-:Y:S01]  /*31390*/  @P5 STG.E desc[UR16][R210.64], R224 ;  /* 0x000000e0d2005986 */ /* 0x0005e2000c101910 */
[----:B------:R-:W-:Y:S01]  /*313a0*/  ULDC UR8, c[0x0][0x228] ;  /* 0x00008a0000087ab9 */ /* 0x000fe20000000800 */
[----:B------:R-:W-:Y:S02]  /*313b0*/  ULDC UR10, c[0x0][0x228] ;  /* 0x00008a00000a7ab9 */ /* 0x000fe40000000800 */
[----:B------:R3:W-:Y:S01]  /*313c0*/  @P1 STG.E desc[UR16][R240.64], R216 ;  /* 0x000000d8f0001986 */ /* 0x0007e2000c101910 */
[----:B------:R-:W-:Y:S01]  /*313d0*/  ISETP.LT.AND P1, PT, R13, UR4, !P0 ;  /* 0x000000040d007c0c */ /* 0x000fe2000c721270 */
[----:B------:R-:W-:Y:S01]  /*313e0*/  VIADD R0, R10, 0x4c ;  /* 0x0000004c0a007836 */ /* 0x000fe20000000000 */
[----:B------:R-:W-:Y:S01]  /*313f0*/  ISETP.LT.AND P0, PT, R12, UR6, !P0 ;  /* 0x000000060c007c0c */ /* 0x000fe2000c701270 */
[----:B------:R4:W-:Y:S01]  /*31400*/  @P6 STG.E desc[UR16][R242.64], R4 ;  /* 0x00000004f2006986 */ /* 0x0009e2000c101910 */
[----:B------:R-:W-:Y:S01]  /*31410*/  ISETP.LT.AND P5, PT, R11, UR8, !P3 ;  /* 0x000000080b007c0c */ /* 0x000fe2000dfa1270 */
[C---:B-1----:R-:W-:Y:S01]  /*31420*/  IMAD.WIDE R2, R15.reuse, 0x4, R150 ;  /* 0x000000040f027825 */ /* 0x042fe200078e0296 */
[----:B------:R-:W-:Y:S01]  /*31430*/  ISETP.LT.AND P6, PT, R14, UR10, !P3 ;  /* 0x0000000a0e007c0c */ /* 0x000fe2000dfc1270 */
[----:B------:R-:W-:Y:S01]  /*31440*/  ULDC UR4, c[0x0][0x22c] ;  /* 0x00008b0000047ab9 */ /* 0x000fe20000000800 */
[----:B------:R-:W-:Y:S01]  /*31450*/  ULDC UR6, c[0x0][0x228] ;  /* 0x00008a0000067ab9 */ /* 0x000fe20000000800 */
[----:B--2---:R-:W-:Y:S01]  /*31460*/  IMAD.WIDE R210, R15, 0x4, R8 ;  /* 0x000000040fd27825 */ /* 0x004fe200078e0208 */
[----:B------:R-:W-:Y:S01]  /*31470*/  ULDC UR8, c[0x0][0x228] ;  /* 0x00008a0000087ab9 */ /* 0x000fe20000000800 */
[----:B------:R-:W-:-:S02]  /*31480*/  ULDC UR10, c[0x0][0x228] ;  /* 0x00008a00000a7ab9 */ /* 0x000fc40000000800 */
[C---:B------:R-:W-:Y:S02]  /*31490*/  VIADD R247, R15.reuse, UR28 ;  /* 0x0000001c0ff77c36 */ /* 0x040fe40008000000 */
[----:B---3--:R-:W-:Y:S01]  /*314a0*/  IMAD.WIDE R240, R15, 0x4, R148 ;  /* 0x000000040ff07825 */ /* 0x008fe200078e0294 */
[----:B------:R-:W-:Y:S01]  /*314b0*/  @P2 STG.E desc[UR16][R210.64], R28 ;  /* 0x0000001cd2002986 */ /* 0x000fe2000c101910 */
[----:B------:R-:W-:Y:S01]  /*314c0*/  ISETP.GE.AND P2, PT, R0, UR4, PT ;  /* 0x0000000400007c0c */ /* 0x000fe2000bf46270 */
[----:B------:R-:W-:Y:S01]  /*314d0*/  ULDC UR4, c[0x0][0x228] ;  /* 0x00008a0000047ab9 */ /* 0x000fe20000000800 */
[C---:B----4-:R-:W-:Y:S01]  /*314e0*/  IMAD.WIDE R242, R247.reuse, 0x4, R208 ;  /* 0x00000004f7f27825 */ /* 0x050fe200078e02d0 */
[----:B------:R1:W-:Y:S03]  /*314f0*/  @P1 STG.E desc[UR16][R2.64], R36 ;  /* 0x0000002402001986 */ /* 0x0003e6000c101910 */
[----:B------:R-:W-:Y:S01]  /*31500*/  IMAD.WIDE R244, R247, 0x4, R8 ;  /* 0x00000004f7f47825 */ /* 0x000fe200078e0208 */
[----:B------:R-:W-:Y:S01]  /*31510*/  @P0 STG.E desc[UR16][R240.64], R32 ;  /* 0x00000020f0000986 */ /* 0x000fe2000c101910 */
[----:B------:R-:W-:Y:S01]  /*31520*/  ISETP.LT.AND P0, PT, R13, UR4, !P3 ;  /* 0x000000040d007c0c */ /* 0x000fe2000df01270 */
[----:B------:R-:W-:-:S02]  /*31530*/  ULDC UR4, c[0x0][0x228] ;  /* 0x00008a0000047ab9 */ /* 0x000fc40000000800 */
[----:B------:R-:W-:Y:S01]  /*31540*/  @P5 STG.E desc[UR16][R242.64], R237 ;  /* 0x000000edf2005986 */ /* 0x000fe2000c101910 */
[----:B------:R-:W-:Y:S02]  /*31550*/  ISETP.LT.AND P3, PT, R12, UR4, !P3 ;  /* 0x000000040c007c0c */ /* 0x000fe4000df61270 */
[----:B------:R-:W-:Y:S01]  /*31560*/  IADD3 R15, R247, UR28, RZ ;  /* 0x0000001cf70f7c10 */ /* 0x000fe2000fffe0ff */
[----:B------:R2:W-:Y:S01]  /*31570*/  @P6 STG.E desc[UR16][R244.64], R233 ;  /* 0x000000e9f4006986 */ /* 0x0005e2000c101910 */
[----:B------:R-:W-:Y:S01]  /*31580*/  ISETP.LT.AND P6, PT, R11, UR6, !P4 ;  /* 0x000000060b007c0c */ /* 0x000fe2000e7c1270 */
[----:B-1----:R-:W-:Y:S01]  /*31590*/  IMAD.WIDE R2, R247, 0x4, R150 ;  /* 0x00000004f7027825 */ /* 0x002fe200078e0296 */
[----:B------:R-:W-:Y:S01]  /*315a0*/  ISETP.LT.AND P5, PT, R14, UR8, !P4 ;  /* 0x000000080e007c0c */ /* 0x000fe2000e7a1270 */
[----:B------:R-:W-:Y:S01]  /*315b0*/  ULDC UR4, c[0x0][0x22c] ;  /* 0x00008b0000047ab9 */ /* 0x000fe20000000800 */
[----:B------:R-:W-:Y:S01]  /*315c0*/  ISETP.LT.AND P1, PT, R13, UR10, !P4 ;  /* 0x0000000a0d007c0c */ /* 0x000fe2000e721270 */
[----:B------:R-:W-:Y:S01]  /*315d0*/  IMAD.WIDE R210, R247, 0x4, R148 ;  /* 0x00000004f7d27825 */ /* 0x000fe200078e0294 */
[----:B------:R1:W-:Y:S01]  /*315e0*/  @P0 STG.E desc[UR16][R2.64], R225 ;  /* 0x000000e102000986 */ /* 0x0003e2000c101910 */
[----:B------:R-:W-:Y:S01]  /*315f0*/  ULDC UR6, c[0x0][0x228] ;  /* 0x00008a0000067ab9 */ /* 0x000fe20000000800 */
[----:B------:R-:W-:Y:S01]  /*31600*/  ULDC UR8, c[0x0][0x228] ;  /* 0x00008a0000087ab9 */ /* 0x000fe20000000800 */
[----:B------:R-:W-:-:S02]  /*31610*/  VIADD R0, R10, 0x4d ;  /* 0x0000004d0a007836 */ /* 0x000fc40000000000 */
[C---:B--2---:R-:W-:Y:S01]  /*31620*/  IMAD.WIDE R232, R15.reuse, 0x4, R208 ;  /* 0x000000040fe87825 */ /* 0x044fe200078e02d0 */
[----:B------:R2:W-:Y:S01]  /*31630*/  @P3 STG.E desc[UR16][R210.64], R217 ;  /* 0x000000d9d2003986 */ /* 0x0005e2000c101910 */
[----:B------:R-:W-:Y:S02]  /*31640*/  ULDC UR10, c[0x0][0x228] ;  /* 0x00008a00000a7ab9 */ /* 0x000fe40000000800 */
[----:B------:R-:W-:Y:S01]  /*31650*/  IMAD.WIDE R236, R15, 0x4, R8 ;  /* 0x000000040fec7825 */ /* 0x000fe200078e0208 */
[----:B------:R-:W-:-:S03]  /*31660*/  ISETP.GE.AND P0, PT, R0, UR4, PT ;  /* 0x0000000400007c0c */ /* 0x000fc6000bf06270 */
[----:B------:R-:W-:Y:S01]  /*31670*/  IMAD.WIDE R240, R15, 0x4, R150 ;  /* 0x000000040ff07825 */ /* 0x000fe200078e0296 */
[----:B------:R3:W-:Y:S01]  /*31680*/  @P6 STG.E desc[UR16][R232.64], R5 ;  /* 0x00000005e8006986 */ /* 0x0007e2000c101910 */
[----:B------:R-:W-:-:S03]  /*31690*/  ULDC UR4, c[0x0][0x228] ;  /* 0x00008a0000047ab9 */ /* 0x000fc60000000800 */
[----:B------:R4:W-:Y:S04]  /*316a0*/  @P5 STG.E desc[UR16][R236.64], R29 ;  /* 0x0000001dec005986 */ /* 0x0009e8000c101910 */
[----:B------:R4:W-:Y:S01]  /*316b0*/  @P1 STG.E desc[UR16][R240.64], R37 ;  /* 0x00000025f0001986 */ /* 0x0009e2000c101910 */
[----:B------:R-:W-:Y:S01]  /*316c0*/  ISETP.LT.AND P1, PT, R12, UR4, !P4 ;  /* 0x000000040c007c0c */ /* 0x000fe2000e721270 */
[----:B------:R-:W-:Y:S01]  /*316d0*/  VIADD R0, R10, 0x4e ;  /* 0x0000004e0a007836 */ /* 0x000fe20000000000 */
[----:B------:R-:W-:Y:S01]  /*316e0*/  ULDC UR4, c[0x0][0x22c] ;  /* 0x00008b0000047ab9 */ /* 0x000fe20000000800 */
[----:B------:R-:W-:Y:S01]  /*316f0*/  ISETP.LT.AND P4, PT, R11, UR6, !P2 ;  /* 0x000000060b007c0c */ /* 0x000fe2000d781270 */
[----:B-1----:R-:W-:Y:S01]  /*31700*/  IMAD.WIDE R2, R15, 0x4, R148 ;  /* 0x000000040f027825 */ /* 0x002fe200078e0294 */
[----:B------:R-:W-:Y:S01]  /*31710*/  ISETP.LT.AND P5, PT, R14, UR8, !P2 ;  /* 0x000000080e007c0c */ /* 0x000fe2000d7a1270 */
[----:B------:R-:W-:Y:S01]  /*31720*/  ULDC UR6, c[0x0][0x228] ;  /* 0x00008a0000067ab9 */ /* 0x000fe20000000800 */
[----:B------:R-:W-:Y:S01]  /*31730*/  ISETP.LT.AND P6, PT, R13, UR10, !P2 ;  /* 0x0000000a0d007c0c */ /* 0x000fe2000d7c1270 */
[----:B------:R-:W-:Y:S01]  /*31740*/  ULDC UR8, c[0x0][0x228] ;  /* 0x00008a0000087ab9 */ /* 0x000fe20000000800 */
[----:B------:R-:W-:Y:S01]  /*31750*/  ISETP.GE.AND P3, PT, R0, UR4, PT ;  /* 0x0000000400007c0c */ /* 0x000fe2000bf66270 */
[----:B------:R-:W-:Y:S01]  /*31760*/  VIADD R0, R10, 0x4f ;  /* 0x0000004f0a007836 */ /* 0x000fe20000000000 */
[----:B--2---:R-:W-:Y:S01]  /*31770*/  IADD3 R211, R15, UR28, RZ ;  /* 0x0000001c0fd37c10 */ /* 0x004fe2000fffe0ff */
[----:B------:R-:W-:Y:S01]  /*31780*/  ULDC UR4, c[0x0][0x22c] ;  /* 0x00008b0000047ab9 */ /* 0x000fe20000000800 */
[----:B------:R1:W-:Y:S01]  /*31790*/  @P1 STG.E desc[UR16][R2.64], R33 ;  /* 0x0000002102001986 */ /* 0x0003e2000c101910 */
[----:B------:R-:W-:Y:S01]  /*317a0*/  ULDC UR10, c[0x0][0x228] ;  /* 0x00008a00000a7ab9 */ /* 0x000fe20000000800 */
[----:B------:R-:W-:Y:S01]  /*317b0*/  ISETP.GE.AND P1, PT, R0, UR4, PT ;  /* 0x0000000400007c0c */ /* 0x000fe2000bf26270 */
[----:B---3--:R-:W-:Y:S01]  /*317c0*/  IMAD.WIDE R4, R211, 0x4, R208 ;  /* 0x00000004d3047825 */ /* 0x008fe200078e02d0 */
[----:B------:R-:W-:-:S03]  /*317d0*/  ULDC UR4, c[0x0][0x228] ;  /* 0x00008a0000047ab9 */ /* 0x000fc60000000800 */
[C---:B----4-:R-:W-:Y:S01]  /*317e0*/  IMAD.WIDE R28, R211.reuse, 0x4, R8 ;  /* 0x00000004d31c7825 */ /* 0x050fe200078e0208 */
[----:B------:R-:W-:Y:S01]  /*317f0*/  ISETP.LT.AND P2, PT, R12, UR4, !P2 ;  /* 0x000000040c007c0c */ /* 0x000fe2000d741270 */
[----:B------:R-:W-:Y:S02]  /*31800*/  ULDC UR4, c[0x0][0x228] ;  /* 0x00008a0000047ab9 */ /* 0x000fe40000000800 */
[----:B------:R-:W-:Y:S01]  /*31810*/  IMAD.WIDE R36, R211, 0x4, R150 ;  /* 0x00000004d3247825 */ /* 0x000fe200078e0296 */
[----:B------:R2:W-:Y:S01]  /*31820*/  @P4 STG.E desc[UR16][R4.64], R238 ;  /* 0x000000ee04004986 */ /* 0x0005e2000c101910 */
[----:B------:R-:W-:Y:S01]  /*31830*/  ISETP.LT.AND P4, PT, R11, UR4, !P0 ;  /* 0x000000040b007c0c */ /* 0x000fe2000c781270 */
[----:B------:R-:W-:Y:S02]  /*31840*/  ULDC UR4, c[0x0][0x228] ;  /* 0x00008a0000047ab9 */ /* 0x000fe40000000800 */
[----:B------:R3:W-:Y:S01]  /*31850*/  @P5 STG.E desc[UR16][R28.64], R234 ;  /* 0x000000ea1c005986 */ /* 0x0007e2000c101910 */
[----:B------:R-:W-:-:S02]  /*31860*/  ISETP.LT.AND P5, PT, R13, UR4, !P0 ;  /* 0x000000040d007c0c */ /* 0x000fc4000c7a1270 */
[C---:B------:R-:W-:Y:S01]  /*31870*/  IADD3 R15, R211.reuse, UR28, RZ ;  /* 0x0000001cd30f7c10 */ /* 0x040fe2000fffe0ff */
[----:B------:R4:W-:Y:S01]  /*31880*/  @P6 STG.E desc[UR16][R36.64], R226 ;  /* 0x000000e224006986 */ /* 0x0009e2000c101910 */
[----:B------:R-:W-:Y:S01]  /*31890*/  ISETP.LT.AND P6, PT, R14, UR6, !P0 ;  /* 0x000000060e007c0c */ /* 0x000fe2000c7c1270 */
[----:B-1----:R-:W-:Y:S01]  /*318a0*/  IMAD.WIDE R2, R211, 0x4, R148 ;  /* 0x00000004d3027825 */ /* 0x002fe200078e0294 */
[----:B------:R-:W-:Y:S01]  /*318b0*/  ISETP.LT.AND P0, PT, R12, UR8, !P0 ;  /* 0x000000080c007c0c */ /* 0x000fe2000c701270 */
[----:B------:R-:W-:Y:S01]  /*318c0*/  ULDC UR4, c[0x0][0x22c] ;  /* 0x00008b0000047ab9 */ /* 0x000fe20000000800 */
[----:B------:R-:W-:Y:S01]  /*318d0*/  ULDC UR6, c[0x0][0x228] ;  /* 0x00008a0000067ab9 */ /* 0x000fe20000000800 */
[----:B------:R-:W-:Y:S02]  /*318e0*/  VIADD R0, R10, 0x50 ;  /* 0x000000500a007836 */ /* 0x000fe40000000000 */
[----:B--2---:R-:W-:Y:S01]  /*318f0*/  IMAD.WIDE R4, R15, 0x4, R208 ;  /* 0x000000040f047825 */ /* 0x004fe200078e02d0 */
[----:B------:R1:W-:Y:S01]  /*31900*/  @P2 STG.E desc[UR16][R2.64], R218 ;  /* 0x000000da02002986 */ /* 0x0003e2000c101910 */
[----:B------:R-:W-:-:S02]  /*31910*/  ULDC UR8, c[0x0][0x228] ;  /* 0x00008a0000087ab9 */ /* 0x000fc40000000800 */
[C---:B---3--:R-:W-:Y:S01]  /*31920*/  IMAD.WIDE R28, R15.reuse, 0x4, R8 ;  /* 0x000000040f1c7825 */ /* 0x048fe200078e0208 */
[----:B------:R-:W-:Y:S01]  /*31930*/  ISETP.GE.AND P2, PT, R0, UR4, PT ;  /* 0x0000000400007c0c */ /* 0x000fe2000bf46270 */
[----:B------:R-:W-:Y:S02]  /*31940*/  ULDC UR4, c[0x0][0x228] ;  /* 0x00008a0000047ab9 */ /* 0x000fe40000000800 */
[C---:B------:R-:W-:Y:S01]  /*31950*/  IMAD.WIDE R32, R15.reuse, 0x4, R150 ;  /* 0x000000040f207825 */ /* 0x040fe200078e0296 */
[----:B------:R2:W-:Y:S03]  /*31960*/  @P4 STG.E desc[UR16][R4.64], R6 ;  /* 0x0000000604004986 */ /* 0x0005e6000c101910 */
[----:B----4-:R-:W-:Y:S01]  /*31970*/  IMAD.WIDE R36, R15, 0x4, R148 ;  /* 0x000000040f247825 */ /* 0x010fe200078e0294 */
[----:B------:R3:W-:Y:S01]  /*31980*/  @P6 STG.E desc[UR16][R28.64], R30 ;  /* 0x0000001e1c006986 */ /* 0x0007e2000c101910 */
[----:B------:R-:W-:Y:S01]  /*31990*/  ISETP.LT.AND P4, PT, R11, UR4, !P3 ;  /* 0x000000040b007c0c */ /* 0x000fe2000df81270 */
[----:B------:R-:W-:-:S02]  /*319a0*/  ULDC UR4, c[0x0][0x228] ;  /* 0x00008a0000047ab9 */ /* 0x000fc40000000800 */
[----:B------:R4:W-:Y:S01]  /*319b0*/  @P5 STG.E desc[UR16][R32.64], R38 ;  /* 0x0000002620005986 */ /* 0x0009e2000c101910 */
[----:B------:R-:W-:Y:S01]  /*319c0*/  ISETP.LT.AND P5, PT, R13, UR6, !P3 ;  /* 0x000000060d007c0c */ /* 0x000fe2000dfa1270 */
[----:B------:R-:W-:Y:S01]  /*319d0*/  VIADD R15, R15, UR28 ;  /* 0x0000001c0f0f7c36 */ /* 0x000fe20008000000 */
[----:B------:R-:W-:Y:S01]  /*319e0*/  ISETP.LT.AND P6, PT, R11, UR10, !P1 ;  /* 0x0000000a0b007c0c */ /* 0x000fe2000cfc1270 */
[----:B------:R4:W-:Y:S01]  /*319f0*/  @P0 STG.E desc[UR16][R36.64], R34 ;  /* 0x0000002224000986 */ /* 0x0009e2000c101910 */
[----:B------:R-:W-:Y:S01]  /*31a00*/  ISETP.LT.AND P0, PT, R14, UR4, !P3 ;  /* 0x000000040e007c0c */ /* 0x000fe2000df01270 */
[----:B-1----:R-:W-:Y:S01]  /*31a10*/  IMAD.WIDE R2, R15, 0x4, R208 ;  /* 0x000000040f027825 */ /* 0x002fe200078e02d0 */
[----:B------:R-:W-:Y:S01]  /*31a20*/  ISETP.LT.AND P3, PT, R12, UR8, !P3 ;  /* 0x000000080c007c0c */ /* 0x000fe2000df61270 */
[----:B------:R-:W-:Y:S01]  /*31a30*/  ULDC UR4, c[0x0][0x22c] ;  /* 0x00008b0000047ab9 */ /* 0x000fe20000000800 */
[----:B------:R-:W-:Y:S01]  /*31a40*/  ULDC UR6, c[0x0][0x228] ;  /* 0x00008a0000067ab9 */ /* 0x000fe20000000800 */
[----:B------:R-:W-:-:S02]  /*31a50*/  VIADD R0, R10, 0x51 ;  /* 0x000000510a007836 */ /* 0x000fc40000000000 */
[C---:B--2---:R-:W-:Y:S01]  /*31a60*/  IMAD.WIDE R4, R15.reuse, 0x4, R8 ;  /* 0x000000040f047825 */ /* 0x044fe200078e0208 */
[----:B------:R1:W-:Y:S03]  /*31a70*/  @P4 STG.E desc[UR16][R2.64], R239 ;  /* 0x000000ef02004986 */ /* 0x0003e6000c101910 */
[C---:B---3--:R-:W-:Y:S01]  /*31a80*/  IMAD.WIDE R28, R15.reuse, 0x4, R150 ;  /* 0x000000040f1c7825 */ /* 0x048fe200078e0296 */
[----:B------:R-:W-:-:S03]  /*31a90*/  IADD3 R211, R15, UR28, RZ ;  /* 0x0000001c0fd37c10 */ /* 0x000fc6000fffe0ff */
[----:B----4-:R-:W-:Y:S01]  /*31aa0*/  IMAD.WIDE R32, R15, 0x4, R148 ;  /* 0x000000040f207825 */ /* 0x010fe200078e0294 */
[----:B------:R-:W-:Y:S01]  /*31ab0*/  ISETP.GE.AND P4, PT, R0, UR4, PT ;  /* 0x0000000400007c0c */ /* 0x000fe2000bf86270 */
[----:B------:R2:W-:Y:S01]  /*31ac0*/  @P0 STG.E desc[UR16][R4.64], R235 ;  /* 0x000000eb04000986 */ /* 0x0005e2000c101910 */
[----:B------:R-:W-:Y:S01]  /*31ad0*/  ULDC UR4, c[0x0][0x228] ;  /* 0x00008a0000047ab9 */ /* 0x000fe20000000800 */
[----:B------:R-:W-:Y:S01]  /*31ae0*/  ULDC UR8, c[0x0][0x228] ;  /* 0x00008a0000087ab9 */ /* 0x000fe20000000800 */
[----:B------:R-:W-:Y:S01]  /*31af0*/  ULDC UR10, c[0x0][0x228] ;  /* 0x00008a00000a7ab9 */ /* 0x000fe20000000800 */
[----:B------:R-:W-:Y:S01]  /*31b00*/  @P5 STG.E desc[UR16][R28.64], R227 ;  /* 0x000000e31c005986 */ /* 0x000fe2000c101910 */
[----:B------:R-:W-:-:S03]  /*31b10*/  IMAD.WIDE R36, R211, 0x4, R208 ;  /* 0x00000004d3247825 */ /* 0x000fc600078e02d0 */
[----:B------:R-:W-:Y:S01]  /*31b20*/  @P3 STG.E desc[UR16][R32.64], R219 ;  /* 0x000000db20003986 */ /* 0x000fe2000c101910 */
[----:B------:R-:W-:Y:S01]  /*31b30*/  ISETP.LT.AND P3, PT, R14, UR4, !P1 ;  /* 0x000000040e007c0c */ /* 0x000fe2000cf61270 */
[----:B------:R-:W-:Y:S02]  /*31b40*/  ULDC UR4, c[0x0][0x228] ;  /* 0x00008a0000047ab9 */ /* 0x000fe40000000800 */
[----:B------:R-:W-:Y:S01]  /*31b50*/  ISETP.LT.AND P0, PT, R13, UR4, !P1 ;  /* 0x000000040d007c0c */ /* 0x000fe2000cf01270 */
[----:B------:R3:W-:Y:S01]  /*31b60*/  @P6 STG.E desc[UR16][R36.64], R7 ;  /* 0x0000000724006986 */ /* 0x0007e2000c101910 */
[----:B------:R-:W-:Y:S01]  /*31b70*/  ISETP.LT.AND P1, PT, R12, UR6, !P1 ;  /* 0x000000060c007c0c */ /* 0x000fe2000cf21270 */
[----:B-1----:R-:W-:Y:S01]  /*31b80*/  IMAD.WIDE R2, R211, 0x4, R8 ;  /* 0x00000004d3027825 */ /* 0x002fe200078e0208 */
[----:B------:R-:W-:Y:S01]  /*31b90*/  ISETP.LT.AND P5, PT, R11, UR8, !P2 ;  /* 0x000000080b007c0c */ /* 0x000fe2000d7a1270 */
[----:B------:R-:W-:Y:S01]  /*31ba0*/  ULDC UR4, c[0x0][0x22c] ;  /* 0x00008b0000047ab9 */ /* 0x000fe20000000800 */
[----:B------:R-:W-:Y:S01]  /*31bb0*/  ISETP.LT.AND P6, PT, R14, UR10, !P2 ;  /* 0x0000000a0e007c0c */ /* 0x000fe2000d7c1270 */
[----:B------:R-:W-:Y:S01]  /*31bc0*/  VIADD R0, R10, 0x52 ;  /* 0x000000520a007836 */ /* 0x000fe20000000000 */
[----:B------:R-:W-:Y:S01]  /*31bd0*/  ULDC UR6, c[0x0][0x228] ;  /* 0x00008a0000067ab9 */ /* 0x000fe20000000800 */
[----:B------:R-:W-:-:S02]  /*31be0*/  VIADD R15, R211, UR28 ;  /* 0x0000001cd30f7c36 */ /* 0x000fc40008000000 */
[C---:B--2---:R-:W-:Y:S01]  /*31bf0*/  IMAD.WIDE R4, R211.reuse, 0x4, R150 ;  /* 0x00000004d3047825 */ /* 0x044fe200078e0296 */
[----:B------:R1:W-:Y:S01]  /*31c00*/  @P3 STG.E desc[UR16][R2.64], R31 ;  /* 0x0000001f02003986 */ /* 0x0003e2000c101910 */
[----:B------:R-:W-:Y:S01]  /*31c10*/  ISETP.GE.AND P3, PT, R0, UR4, PT ;  /* 0x0000000400007c0c */ /* 0x000fe2000bf66270 */
[----:B------:R-:W-:Y:S01]  /*31c20*/  ULDC UR4, c[0x0][0x228] ;  /* 0x00008a0000047ab9 */ /* 0x000fe20000000800 */
[----:B---3--:R-:W-:Y:S01]  /*31c30*/  IMAD.WIDE R6, R211, 0x4, R148 ;  /* 0x00000004d3067825 */ /* 0x008fe200078e0294 */
[----:B------:R2:W-:Y:S01]  /*31c40*/  @P0 STG.E desc[UR16][R4.64], R39 ;  /* 0x0000002704000986 */ /* 0x0005e2000c101910 */
[----:B------:R-:W-:Y:S01]  /*31c50*/  ULDC UR8, c[0x0][0x228] ;  /* 0x00008a0000087ab9 */ /* 0x000fe20000000800 */
[----:B------:R-:W-:Y:S01]  /*31c60*/  ULDC UR10, c[0x0][0x228] ;  /* 0x00008a00000a7ab9 */ /* 0x000fe20000000800 */
[----:B------:R-:W-:Y:S01]  /*31c70*/  IMAD.WIDE R28, R15, 0x4, R208 ;  /* 0x000000040f1c7825 */ /* 0x000fe200078e02d0 */
[----:B------:R-:W-:-:S03]  /*31c80*/  ISETP.LT.AND P0, PT, R13, UR4, !P2 ;  /* 0x000000040d007c0c */ /* 0x000fc6000d701270 */
[C---:B------:R-:W-:Y:S01]  /*31c90*/  IMAD.WIDE R32, R15.reuse, 0x4, R8 ;  /* 0x000000040f207825 */ /* 0x040fe200078e0208 */
[----:B------:R3:W-:Y:S01]  /*31ca0*/  @P1 STG.E desc[UR16][R6.64], R35 ;  /* 0x0000002306001986 */ /* 0x0007e2000c101910 */
[----:B------:R-:W-:Y:S02]  /*31cb0*/  ULDC UR4, c[0x0][0x228] ;  /* 0x00008a0000047ab9 */ /* 0x000fe40000000800 */
[----:B------:R-:W-:Y:S01]  /*31cc0*/  ISETP.LT.AND P2, PT, R12, UR4, !P2 ;  /* 0x000000040c007c0c */ /* 0x000fe2000d741270 */
[----:B------:R4:W-:Y:S01]  /*31cd0*/  @P5 STG.E desc[UR16][R28.64], R24 ;  /* 0x000000181c005986 */ /* 0x0009e2000c101910 */
[----:B------:R-:W-:Y:S01]  /*31ce0*/  ISETP.LT.AND P5, PT, R14, UR8, !P4 ;  /* 0x000000080e007c0c */ /* 0x000fe2000e7a1270 */
[----:B-1----:R-:W-:Y:S01]  /*31cf0*/  IMAD.WIDE R2, R15, 0x4, R150 ;  /* 0x000000040f027825 */ /* 0x002fe200078e0296 */
[----:B------:R-:W-:Y:S01]  /*31d00*/  ISETP.LT.AND P1, PT, R13, UR10, !P4 ;  /* 0x0000000a0d007c0c */ /* 0x000fe2000e721270 */
[----:B------:R-:W-:Y:S01]  /*31d10*/  @P6 STG.E desc[UR16][R32.64], R20 ;  /* 0x0000001420006986 */ /* 0x000fe2000c101910 */
[----:B------:R-:W-:Y:S01]  /*31d20*/  ISETP.LT.AND P6, PT, R11, UR6, !P4 ;  /* 0x000000060b007c0c */ /* 0x000fe2000e7c1270 */
[C---:B--2---:R-:W-:Y:S01]  /*31d30*/  IMAD.WIDE R4, R15.reuse, 0x4, R148 ;  /* 0x000000040f047825 */ /* 0x044fe200078e0294 */
[----:B------:R-:W-:Y:S01]  /*31d40*/  ULDC UR4, c[0x0][0x22c] ;  /* 0x00008b0000047ab9 */ /* 0x000fe20000000800 */
[----:B---3--:R-:W-:-:S02]  /*31d50*/  IADD3 R35, R15, UR28, RZ ;  /* 0x0000001c0f237c10 */ /* 0x008fc4000fffe0ff */
[----:B------:R-:W-:Y:S01]  /*31d60*/  VIADD R0, R10, 0x53 ;  /* 0x000000530a007836 */ /* 0x000fe20000000000 */
[----:B------:R1:W-:Y:S01]  /*31d70*/  @P0 STG.E desc[UR16][R2.64], R16 ;  /* 0x0000001002000986 */ /* 0x0003e2000c101910 */
[----:B------:R-:W-:Y:S01]  /*31d80*/  ULDC UR6, c[0x0][0x228] ;  /* 0x00008a0000067ab9 */ /* 0x000fe20000000800 */
[C---:B------:R-:W-:Y:S01]  /*31d90*/  IMAD.WIDE R6, R35.reuse, 0x4, R208 ;  /* 0x0000000423067825 */ /* 0x040fe200078e02d0 */
[----:B------:R-:W-:Y:S01]  /*31da0*/  ULDC UR8, c[0x0][0x228] ;  /* 0x00008a0000087ab9 */ /* 0x000fe20000000800 */
[----:B------:R-:W-:Y:S02]  /*31db0*/  ULDC UR10, c[0x0][0x228] ;  /* 0x00008a00000a7ab9 */ /* 0x000fe40000000800 */
[C---:B----4-:R-:W-:Y:S01]  /*31dc0*/  IMAD.WIDE R28, R35.reuse, 0x4, R8 ;  /* 0x00000004231c7825 */ /* 0x050fe200078e0208 */
[----:B------:R2:W-:Y:S03]  /*31dd0*/  @P2 STG.E desc[UR16][R4.64], R44 ;  /* 0x0000002c04002986 */ /* 0x0005e6000c101910 */
[----:B------:R-:W-:Y:S01]  /*31de0*/  IMAD.WIDE R30, R35, 0x4, R150 ;  /* 0x00000004231e7825 */ /* 0x000fe200078e0296 */
[----:B------:R-:W-:Y:S01]  /*31df0*/  ISETP.GE.AND P0, PT, R0, UR4, PT ;  /* 0x0000000400007c0c */ /* 0x000fe2000bf06270 */
[----:B------:R3:W-:Y:S01]  /*31e00*/  @P6 STG.E desc[UR16][R6.64], R40 ;  /* 0x0000002806006986 */ /* 0x0007e2000c101910 */
[----:B------:R-:W-:-:S03]  /*31e10*/  ULDC UR4, c[0x0][0x228] ;  /* 0x00008a0000047ab9 */ /* 0x000fc60000000800 */
[----:B------:R4:W-:Y:S04]  /*31e20*/  @P5 STG.E desc[UR16][R28.64], R88 ;  /* 0x000000581c005986 */ /* 0x0009e8000c101910 */
[----:B------:R-:W-:Y:S01]  /*31e30*/  @P1 STG.E desc[UR16][R30.64], R64 ;  /* 0x000000401e001986 */ /* 0x000fe2000c101910 */
        /* <DEDUP_REMOVED lines=11> */
[----:B------:R-:W-:Y:S01]  /*31ef0*/  IADD3 R15, R35, UR28, RZ ;  /* 0x0000001c230f7c10 */ /* 0x000fe2000fffe0ff */
[----:B------:R-:W-:Y:S01]  /*31f00*/  ULDC UR4, c[0x0][0x22c] ;  /* 0x00008b0000047ab9 */ /* 0x000fe20000000800 */
[----:B------:R1:W-:Y:S01]  /*31f10*/  @P1 STG.E desc[UR16][R2.64], R60 ;  /* 0x0000003c02001986 */ /* 0x0003e2000c101910 */
[----:B------:R-:W-:Y:S01]  /*31f20*/  ULDC UR10, c[0x0][0x228] ;  /* 0x00008a00000a7ab9 */ /* 0x000fe20000000800 */
[----:B------:R-:W-:Y:S01]  /*31f30*/  ISETP.GE.AND P1, PT, R0, UR4, PT ;  /* 0x0000000400007c0c */ /* 0x000fe2000bf26270 */
[----:B--2---:R-:W-:Y:S01]  /*31f40*/  IMAD.WIDE R4, R15, 0x4, R208 ;  /* 0x000000040f047825 */ /* 0x004fe200078e02d0 */
[----:B------:R-:W-:-:S03]  /*31f50*/  ULDC UR4, c[0x0][0x228] ;  /* 0x00008a0000047ab9 */ /* 0x000fc60000000800 */
[C---:B---3--:R-:W-:Y:S01]  /*31f60*/  IMAD.WIDE R6, R15.reuse, 0x4, R8 ;  /* 0x000000040f067825 */ /* 0x048fe200078e0208 */
[----:B------:R-:W-:Y:S01]  /*31f70*/  ISETP.LT.AND P3, PT, R12, UR4, !P3 ;  /* 0x000000040c007c0c */ /* 0x000fe2000df61270 */
[----:B------:R-:W-:Y:S02]  /*31f80*/  ULDC UR4, c[0x0][0x228] ;  /* 0x00008a0000047ab9 */ /* 0x000fe40000000800 */
[----:B----4-:R-:W-:Y:S01]  /*31f90*/  IMAD.WIDE R28, R15, 0x4, R150 ;  /* 0x000000040f1c7825 */ /* 0x010fe200078e0296 */
[----:B------:R2:W-:Y:S01]  /*31fa0*/  @P4 STG.E desc[UR16][R4.64], R25 ;  /* 0x0000001904004986 */ /* 0x0005e2000c101910 */
[----:B------:R-:W-:Y:S01]  /*31fb0*/  ISETP.LT.AND P4, PT, R11, UR4, !P0 ;  /* 0x000000040b007c0c */ /* 0x000fe2000c781270 */
[----:B------:R-:W-:Y:S02]  /*31fc0*/  ULDC UR4, c[0x0][0x228] ;  /* 0x00008a0000047ab9 */ /* 0x000fe40000000800 */
[----:B------:R3:W-:Y:S01]  /*31fd0*/  @P5 STG.E desc[UR16][R6.64], R21 ;  /* 0x0000001506005986 */ /* 0x0007e2000c101910 */
[----:B------:R-:W-:Y:S01]  /*31fe0*/  ISETP.LT.AND P5, PT, R13, UR4, !P0 ;  /* 0x000000040d007c0c */ /* 0x000fe2000c7a1270 */
[----:B-1----:R-:W-:Y:S01]  /*31ff0*/  IMAD.WIDE R2, R15, 0x4, R148 ;  /* 0x000000040f027825 */ /* 0x002fe200078e0294 */
[----:B------:R-:W-:Y:S01]  /*32000*/  ULDC UR4, c[0x0][0x22c] ;  /* 0x00008b0000047ab9 */ /* 0x000fe20000000800 */
[----:B------:R1:W-:Y:S01]  /*32010*/  @P6 STG.E desc[UR16][R28.64], R17 ;  /* 0x000000111c006986 */ /* 0x0003e2000c101910 */
[----:B------:R-:W-:Y:S01]  /*32020*/  ISETP.LT.AND P6, PT, R14, UR6, !P0 ;  /* 0x000000060e007c0c */ /* 0x000fe2000c7c1270 */
[----:B------:R-:W-:Y:S01]  /*32030*/  VIADD R0, R10, 0x56 ;  /* 0x000000560a007836 */ /* 0x000fe20000000000 */
[----:B------:R-:W-:-:S02]  /*32040*/  ISETP.LT.AND P0, PT, R12, UR8, !P0 ;  /* 0x000000080c007c0c */ /* 0x000fc4000c701270 */
[----:B--2---:R-:W-:Y:S01]  /*32050*/  IADD3 R25, R15, UR28, RZ ;  /* 0x0000001c0f197c10 */ /* 0x004fe2000fffe0ff */
[----:B------:R2:W-:Y:S01]  /*32060*/  @P3 STG.E desc[UR16][R2.64], R45 ;  /* 0x0000002d02003986 */ /* 0x0005e2000c101910 */
[----:B------:R-:W-:Y:S01]  /*32070*/  ISETP.GE.AND P3, PT, R0, UR4, PT ;  /* 0x0000000400007c0c */ /* 0x000fe2000bf66270 */
[----:B------:R-:W-:Y:S01]  /*32080*/  ULDC UR4, c[0x0][0x228] ;  /* 0x00008a0000047ab9 */ /* 0x000fe20000000800 */
[----:B------:R-:W-:Y:S01]  /*32090*/  ULDC UR6, c[0x0][0x228] ;  /* 0x00008a0000067ab9 */ /* 0x000fe20000000800 */
[----:B------:R-:W-:Y:S01]  /*320a0*/  IMAD.WIDE R4, R25, 0x4, R208 ;  /* 0x0000000419047825 */ /* 0x000fe200078e02d0 */
[----:B------:R-:W-:-:S03]  /*320b0*/  ULDC UR8, c[0x0][0x228] ;  /* 0x00008a0000087ab9 */ /* 0x000fc60000000800 */
[C---:B---3--:R-:W-:Y:S01]  /*320c0*/  IMAD.WIDE R6, R25.reuse, 0x4, R8 ;  /* 0x0000000419067825 */ /* 0x048fe200078e0208 */
[----:B------:R3:W-:Y:S03]  /*320d0*/  @P4 STG.E desc[UR16][R4.64], R41 ;  /* 0x0000002904004986 */ /* 0x0007e6000c101910 */
[C---:B-1----:R-:W-:Y:S01]  /*320e0*/  IMAD.WIDE R16, R25.reuse, 0x4, R150 ;  /* 0x0000000419107825 */ /* 0x042fe200078e0296 */
[----:B------:R1:W-:Y:S03]  /*320f0*/  @P6 STG.E desc[UR16][R6.64], R89 ;  /* 0x0000005906006986 */ /* 0x0003e6000c101910 */
[----:B------:R-:W-:Y:S01]  /*32100*/  IMAD.WIDE R20, R25, 0x4, R148 ;  /* 0x0000000419147825 */ /* 0x000fe200078e0294 */
[----:B------:R-:W-:Y:S01]  /*32110*/  ISETP.LT.AND P4, PT, R11, UR4, !P2 ;  /* 0x000000040b007c0c */ /* 0x000fe2000d781270 */
[----:B------:R4:W-:Y:S01]  /*32120*/  @P5 STG.E desc[UR16][R16.64], R65 ;  /* 0x0000004110005986 */ /* 0x0009e2000c101910 */
[----:B------:R-:W-:Y:S01]  /*32130*/  ULDC UR4, c[0x0][0x228] ;  /* 0x00008a0000047ab9 */ /* 0x000fe20000000800 */
[----:B------:R-:W-:Y:S01]  /*32140*/  ISETP.LT.AND P5, PT, R13, UR6, !P2 ;  /* 0x000000060d007c0c */ /* 0x000fe2000d7a1270 */
[----:B------:R-:W-:Y:S01]  /*32150*/  VIADD R25, R25, UR28 ;  /* 0x0000001c19197c36 */ /* 0x000fe20008000000 */
[----:B------:R4:W-:Y:S01]  /*32160*/  @P0 STG.E desc[UR16][R20.64], R61 ;  /* 0x0000003d14000986 */ /* 0x0009e2000c101910 */
[----:B------:R-:W-:Y:S01]  /*32170*/  ISETP.LT.AND P0, PT, R14, UR4, !P2 ;  /* 0x000000040e007c0c */ /* 0x000fe2000d701270 */
[----:B------:R-:W-:Y:S01]  /*32180*/  VIADD R0, R10, 0x57 ;  /* 0x000000570a007836 */ /* 0x000fe20000000000 */
[----:B------:R-:W-:Y:S01]  /*32190*/  ISETP.LT.AND P2, PT, R12, UR8, !P2 ;  /* 0x000000080c007c0c */ /* 0x000fe2000d741270 */
[----:B--2---:R-:W-:Y:S01]  /*321a0*/  IMAD.WIDE R2, R25, 0x4, R208 ;  /* 0x0000000419027825 */ /* 0x004fe200078e02d0 */
[----:B------:R-:W-:Y:S01]  /*321b0*/  ISETP.LT.AND P6, PT, R11, UR10, !P1 ;  /* 0x0000000a0b007c0c */ /* 0x000fe2000cfc1270 */
[----:B------:R-:W-:Y:S01]  /*321c0*/  ULDC UR4, c[0x0][0x22c] ;  /* 0x00008b0000047ab9 */ /* 0x000fe20000000800 */
[----:B------:R-:W-:Y:S01]  /*321d0*/  ULDC UR6, c[0x0][0x228] ;  /* 0x00008a0000067ab9 */ /* 0x000fe20000000800 */
[C---:B---3--:R-:W-:Y:S01]  /*321e0*/  IMAD.WIDE R4, R25.reuse, 0x4, R8 ;  /* 0x0000000419047825 */ /* 0x048fe200078e0208 */
[----:B------:R2:W-:Y:S03]  /*321f0*/  @P4 STG.E desc[UR16][R2.64], R26 ;  /* 0x0000001a02004986 */ /* 0x0005e6000c101910 */
[C---:B-1----:R-:W-:Y:S01]  /*32200*/  IMAD.WIDE R6, R25.reuse, 0x4, R150 ;  /* 0x0000000419067825 */ /* 0x042fe200078e0296 */
[----:B------:R-:W-:-:S03]  /*32210*/  IADD3 R15, R25, UR28, RZ ;  /* 0x0000001c190f7c10 */ /* 0x000fc6000fffe0ff */
[----:B----4-:R-:W-:Y:S01]  /*32220*/  IMAD.WIDE R16, R25, 0x4, R148 ;  /* 0x0000000419107825 */ /* 0x010fe200078e0294 */
[----:B------:R-:W-:Y:S01]  /*32230*/  ISETP.GE.AND P4, PT, R0, UR4, PT ;  /* 0x0000000400007c0c */ /* 0x000fe2000bf86270 */
[----:B------:R1:W-:Y:S01]  /*32240*/  @P0 STG.E desc[UR16][R4.64], R22 ;  /* 0x0000001604000986 */ /* 0x0003e2000c101910 */
[----:B------:R-:W-:Y:S01]  /*32250*/  ULDC UR4, c[0x0][0x228] ;  /* 0x00008a0000047ab9 */ /* 0x000fe20000000800 */
[----:B------:R-:W-:Y:S01]  /*32260*/  ULDC UR8, c[0x0][0x228] ;  /* 0x00008a0000087ab9 */ /* 0x000fe20000000800 */
[----:B------:R-:W-:Y:S01]  /*32270*/  ULDC UR10, c[0x0][0x228] ;  /* 0x00008a00000a7ab9 */ /* 0x000fe20000000800 */
[----:B------:R3:W-:Y:S01]  /*32280*/  @P5 STG.E desc[UR16][R6.64], R18 ;  /* 0x0000001206005986 */ /* 0x0007e2000c101910 */
[----:B------:R-:W-:-:S03]  /*32290*/  IMAD.WIDE R20, R15, 0x4, R208 ;  /* 0x000000040f147825 */ /* 0x000fc600078e02d0 */
[----:B------:R4:W-:Y:S01]  /*322a0*/  @P2 STG.E desc[UR16][R16.64], R46 ;  /* 0x0000002e10002986 */ /* 0x0009e2000c101910 */
[----:B------:R-:W-:Y:S01]  /*322b0*/  ISETP.LT.AND P2, PT, R14, UR4, !P1 ;  /* 0x000000040e007c0c */ /* 0x000fe2000cf41270 */
[----:B------:R-:W-:Y:S02]  /*322c0*/  ULDC UR4, c[0x0][0x228] ;  /* 0x00008a0000047ab9 */ /* 0x000fe40000000800 */
[----:B------:R-:W-:Y:S01]  /*322d0*/  ISETP.LT.AND P0, PT, R13, UR4, !P1 ;  /* 0x000000040d007c0c */ /* 0x000fe2000cf01270 */
[----:B------:R4:W-:Y:S01]  /*322e0*/  @P6 STG.E desc[UR16][R20.64], R42 ;  /* 0x0000002a14006986 */ /* 0x0009e2000c101910 */
[----:B------:R-:W-:Y:S01]  /*322f0*/  ISETP.LT.AND P1, PT, R12, UR6, !P1 ;  /* 0x000000060c007c0c */ /* 0x000fe2000cf21270 */
[----:B--2---:R-:W-:Y:S01]  /*32300*/  IMAD.WIDE R2, R15, 0x4, R8 ;  /* 0x000000040f027825 */ /* 0x004fe200078e0208 */
[----:B------:R-:W-:Y:S01]  /*32310*/  ISETP.LT.AND P5, PT, R11, UR8, !P3 ;  /* 0x000000080b007c0c */ /* 0x000fe2000dfa1270 */
[----:B------:R-:W-:Y:S01]  /*32320*/  ULDC UR4, c[0x0][0x22c] ;  /* 0x00008b0000047ab9 */ /* 0x000fe20000000800 */
[----:B------:R-:W-:Y:S01]  /*32330*/  ISETP.LT.AND P6, PT, R14, UR10, !P3 ;  /* 0x0000000a0e007c0c */ /* 0x000fe2000dfc1270 */
[----:B------:R-:W-:Y:S01]  /*32340*/  VIADD R0, R10, 0x58 ;  /* 0x000000580a007836 */ /* 0x000fe20000000000 */
[----:B------:R-:W-:Y:S01]  /*32350*/  ULDC UR6, c[0x0][0x228] ;  /* 0x00008a0000067ab9 */ /* 0x000fe20000000800 */
[----:B------:R-:W-:-:S02]  /*32360*/  VIADD R25, R15, UR28 ;  /* 0x0000001c0f197c36 */ /* 0x000fc40008000000 */
[C---:B-1----:R-:W-:Y:S01]  /*32370*/  IMAD.WIDE R4, R15.reuse, 0x4, R150 ;  /* 0x000000040f047825 */ /* 0x042fe200078e0296 */
[----:B------:R1:W-:Y:S01]  /*32380*/  @P2 STG.E desc[UR16][R2.64], R90 ;  /* 0x0000005a02002986 */ /* 0x0003e2000c101910 */
[----:B------:R-:W-:Y:S01]  /*32390*/  ISETP.GE.AND P2, PT, R0, UR4, PT ;  /* 0x0000000400007c0c */ /* 0x000fe2000bf46270 */
[----:B------:R-:W-:Y:S01]  /*323a0*/  ULDC UR4, c[0x0][0x228] ;  /* 0x00008a0000047ab9 */ /* 0x000fe20000000800 */
[----:B---3--:R-:W-:Y:S01]  /*323b0*/  IMAD.WIDE R6, R15, 0x4, R148 ;  /* 0x000000040f067825 */ /* 0x008fe200078e0294 */
[----:B------:R2:W-:Y:S01]  /*323c0*/  @P0 STG.E desc[UR16][R4.64], R66 ;  /* 0x0000004204000986 */ /* 0x0005e2000c101910 */
[----:B------:R-:W-:Y:S01]  /*323d0*/  ULDC UR8, c[0x0][0x228] ;  /* 0x00008a0000087ab9 */ /* 0x000fe20000000800 */
[----:B------:R-:W-:Y:S01]  /*323e0*/  ULDC UR10, c[0x0][0x228] ;  /* 0x00008a00000a7ab9 */ /* 0x000fe20000000800 */
[----:B----4-:R-:W-:Y:S01]  /*323f0*/  IMAD.WIDE R16, R25, 0x4, R208 ;  /* 0x0000000419107825 */ /* 0x010fe200078e02d0 */
[----:B------:R-:W-:-:S03]  /*32400*/  ISETP.LT.AND P0, PT, R13, UR4, !P3 ;  /* 0x000000040d007c0c */ /* 0x000fc6000df01270 */
[C---:B------:R-:W-:Y:S01]  /*32410*/  IMAD.WIDE R20, R25.reuse, 0x4, R8 ;  /* 0x0000000419147825 */ /* 0x040fe200078e0208 */
[----:B------:R3:W-:Y:S01]  /*32420*/  @P1 STG.E desc[UR16][R6.64], R62 ;  /* 0x0000003e06001986 */ /* 0x0007e2000c101910 */
[----:B------:R-:W-:Y:S02]  /*32430*/  ULDC UR4, c[0x0][0x228] ;  /* 0x00008a0000047ab9 */ /* 0x000fe40000000800 */
[----:B------:R-:W-:Y:S01]  /*32440*/  ISETP.LT.AND P3, PT, R12, UR4, !P3 ;  /* 0x000000040c007c0c */ /* 0x000fe2000df61270 */
[----:B------:R4:W-:Y:S01]  /*32450*/  @P5 STG.E desc[UR16][R16.64], R27 ;  /* 0x0000001b10005986 */ /* 0x0009e2000c101910 */
[----:B------:R-:W-:Y:S02]  /*32460*/  ISETP.LT.AND P5, PT, R14, UR8, !P4 ;  /* 0x000000080e007c0c */ /* 0x000fe4000e7a1270 */
[----:B------:R-:W-:Y:S01]  /*32470*/  IADD3 R15, R25, UR28, RZ ;  /* 0x0000001c190f7c10 */ /* 0x000fe2000fffe0ff */
[----:B------:R4:W-:Y:S01]  /*32480*/  @P6 STG.E desc[UR16][R20.64], R23 ;  /* 0x0000001714006986 */ /* 0x0009e2000c101910 */
[----:B------:R-:W-:Y:S01]  /*32490*/  ISETP.LT.AND P6, PT, R11, UR6, !P4 ;  /* 0x000000060b007c0c */ /* 0x000fe2000e7c1270 */
[----:B-1----:R-:W-:Y:S01]  /*324a0*/  IMAD.WIDE R2, R25, 0x4, R150 ;  /* 0x0000000419027825 */ /* 0x002fe200078e0296 */
[----:B------:R-:W-:Y:S01]  /*324b0*/  ISETP.LT.AND P1, PT, R13, UR10, !P4 ;  /* 0x0000000a0d007c0c */ /* 0x000fe2000e721270 */
[----:B------:R-:W-:Y:S01]  /*324c0*/  ULDC UR4, c[0x0][0x22c] ;  /* 0x00008b0000047ab9 */ /* 0x000fe20000000800 */
[----:B------:R-:W-:Y:S01]  /*324d0*/  ULDC UR6, c[0x0][0x228] ;  /* 0x00008a0000067ab9 */ /* 0x000fe20000000800 */
[----:B--2---:R-:W-:Y:S01]  /*324e0*/  IMAD.WIDE R4, R25, 0x4, R148 ;  /* 0x0000000419047825 */ /* 0x004fe200078e0294 */
[----:B------:R1:W-:Y:S01]  /*324f0*/  @P0 STG.E desc[UR16][R2.64], R19 ;  /* 0x0000001302000986 */ /* 0x0003e2000c101910 */
[----:B------:R-:W-:Y:S01]  /*32500*/  ULDC UR8, c[0x0][0x228] ;  /* 0x00008a0000087ab9 */ /* 0x000fe20000000800 */
[----:B------:R-:W-:Y:S01]  /*32510*/  ULDC UR10, c[0x0][0x228] ;  /* 0x00008a00000a7ab9 */ /* 0x000fe20000000800 */
[----:B------:R-:W-:-:S02]  /*32520*/  VIADD R0, R10, 0x59 ;  /* 0x000000590a007836 */ /* 0x000fc40000000000 */
[C---:B---3--:R-:W-:Y:S01]  /*32530*/  IMAD.WIDE R6, R15.reuse, 0x4, R208 ;  /* 0x000000040f067825 */ /* 0x048fe200078e02d0 */
[----:B------:R2:W-:Y:S03]  /*32540*/  @P3 STG.E desc[UR16][R4.64], R47 ;  /* 0x0000002f04003986 */ /* 0x0005e6000c101910 */
[----:B----4-:R-:W-:Y:S01]  /*32550*/  IMAD.WIDE R16, R15, 0x4, R8 ;  /* 0x000000040f107825 */ /* 0x010fe200078e0208 */
[----:B------:R-:W-:-:S03]  /*32560*/  ISETP.GE.AND P0, PT, R0, UR4, PT ;  /* 0x0000000400007c0c */ /* 0x000fc6000bf06270 */
[----:B------:R-:W-:Y:S01]  /*32570*/  IMAD.WIDE R20, R15, 0x4, R150 ;  /* 0x000000040f147825 */ /* 0x000fe200078e0296 */
        /* <DEDUP_REMOVED lines=45> */
[C---:B----4-:R-:W-:Y:S01]  /*32850*/  IMAD.WIDE R16, R15.reuse, 0x4, R150 ;  /* 0x000000040f107825 */ /* 0x050fe200078e0296 */
[----:B------:R2:W-:Y:S03]  /*32860*/  @P4 STG.E desc[UR16][R4.64], R92 ;  /* 0x0000005c04004986 */ /* 0x0005e6000c101910 */
[----:B------:R-:W-:Y:S01]  /*32870*/  IMAD.WIDE R18, R15, 0x4, R148 ;  /* 0x000000040f127825 */ /* 0x000fe200078e0294 */
        /* <DEDUP_REMOVED lines=188> */
[----:B------:R-:W-:Y:S03]  /*33440*/  @P3 STG.E desc[UR16][R4.64], R125 ;  /* 0x0000007d04003986 */ /* 0x000fe6000c101910 */
[----:B----4-:R-:W-:Y:S01]  /*33450*/  IMAD.WIDE R16, R15, 0x4, R8 ;  /* 0x000000040f107825 */ /* 0x010fe200078e0208 */
[----:B------:R-:W-:-:S03]  /*33460*/  ISETP.GE.AND P0, PT, R0, UR4, PT ;  /* 0x0000000400007c0c */ /* 0x000fc6000bf06270 */
[----:B------:R-:W-:Y:S01]  /*33470*/  IMAD.WIDE R18, R15, 0x4, R150 ;  /* 0x000000040f127825 */ /* 0x000fe200078e0296 */
[----:B------:R-:W-:Y:S01]  /*33480*/  @P6 STG.E desc[UR16][R6.64], R121 ;  /* 0x0000007906006986 */ /* 0x000fe2000c101910 */
[----:B------:R-:W-:-:S03]  /*33490*/  ULDC UR4, c[0x0][0x228] ;  /* 0x00008a0000047ab9 */ /* 0x000fc60000000800 */
[----:B------:R-:W-:Y:S04]  /*334a0*/  @P5 STG.E desc[UR16][R16.64], R129 ;  /* 0x0000008110005986 */ /* 0x000fe8000c101910 */
        /* <DEDUP_REMOVED lines=17> */
[----:B------:R-:W-:Y:S01]  /*335c0*/  IMAD.WIDE R4, R19, 0x4, R208 ;  /* 0x0000000413047825 */ /* 0x000fe200078e02d0 */
[----:B------:R-:W-:-:S03]  /*335d0*/  ULDC UR4, c[0x0][0x228] ;  /* 0x00008a0000047ab9 */ /* 0x000fc60000000800 */
[C---:B------:R-:W-:Y:S01]  /*335e0*/  IMAD.WIDE R6, R19.reuse, 0x4, R8 ;  /* 0x0000000413067825 */ /* 0x040fe200078e0208 */
        /* <DEDUP_REMOVED lines=103> */
[----:B------:R-:W-:Y:S01]  /*33c60*/  ISETP.LT.AND P6, PT, R11, UR6, !P3 ;  /* 0x000000060b007c0c */ /* 0x000fe2000dfc1270 */
[----:B------:R-:W-:Y:S01]  /*33c70*/  ULDC UR4, c[0x0][0x22c] ;  /* 0x00008b0000047ab9 */ /* 0x000fe20000000800 */
[----:B------:R-:W-:Y:S01]  /*33c80*/  ISETP.LT.AND P4, PT, R14, UR8, !P3 ;  /* 0x000000080e007c0c */ /* 0x000fe2000df81270 */
[----:B-1----:R-:W-:Y:S01]  /*33c90*/  IMAD.WIDE R2, R21, 0x4, R148 ;  /* 0x0000000415027825 */ /* 0x002fe200078e0294 */
[----:B------:R-:W-:Y:S01]  /*33ca0*/  ISETP.LT.AND P5, PT, R13, UR10, !P3 ;  /* 0x0000000a0d007c0c */ /* 0x000fe2000dfa1270 */
[----:B------:R-:W-:Y:S01]  /*33cb0*/  ULDC UR6, c[0x0][0x228] ;  /* 0x00008a0000067ab9 */ /* 0x000fe20000000800 */
[----:B------:R-:W-:Y:S01]  /*33cc0*/  IADD3 R21, R21, UR28, RZ ;  /* 0x0000001c15157c10 */ /* 0x000fe2000fffe0ff */
[----:B------:R-:W-:Y:S01]  /*33cd0*/  ULDC UR8, c[0x0][0x228] ;  /* 0x00008a0000087ab9 */ /* 0x000fe20000000800 */
[----:B------:R-:W-:Y:S01]  /*33ce0*/  ISETP.GE.AND P2, PT, R0, UR4, PT ;  /* 0x0000000400007c0c */ /* 0x000fe2000bf46270 */
[----:B------:R-:W-:Y:S01]  /*33cf0*/  VIADD R0, R10, 0x6d ;  /* 0x0000006d0a007836 */ /* 0x000fe20000000000 */
[----:B------:R-:W-:Y:S01]  /*33d00*/  ULDC UR4, c[0x0][0x22c] ;  /* 0x00008b0000047ab9 */ /* 0x000fe20000000800 */
[----:B------:R1:W-:Y:S01]  /*33d10*/  @P1 STG.E desc[UR16][R2.64], R164 ;  /* 0x000000a402001986 */ /* 0x0003e2000c101910 */
[C---:B--2---:R-:W-:Y:S01]  /*33d20*/  IMAD.WIDE R4, R21.reuse, 0x4, R208 ;  /* 0x0000000415047825 */ /* 0x044fe200078e02d0 */
[----:B------:R-:W-:Y:S01]  /*33d30*/  ULDC UR10, c[0x0][0x228] ;  /* 0x00008a00000a7ab9 */ /* 0x000fe20000000800 */
[----:B------:R-:W-:Y:S01]  /*33d40*/  ISETP.GE.AND P1, PT, R0, UR4, PT ;  /* 0x0000000400007c0c */ /* 0x000fe2000bf26270 */
[----:B------:R-:W-:Y:S01]  /*33d50*/  ULDC UR4, c[0x0][0x228] ;  /* 0x00008a0000047ab9 */ /* 0x000fe20000000800 */
[C---:B---3--:R-:W-:Y:S01]  /*33d60*/  IMAD.WIDE R6, R21.reuse, 0x4, R8 ;  /* 0x0000000415067825 */ /* 0x048fe200078e0208 */
[----:B------:R-:W-:Y:S01]  /*33d70*/  ISETP.LT.AND P3, PT, R12, UR4, !P3 ;  /* 0x000000040c007c0c */ /* 0x000fe2000df61270 */
[----:B------:R2:W-:Y:S01]  /*33d80*/  @P6 STG.E desc[UR16][R4.64], R73 ;  /* 0x0000004904006986 */ /* 0x0005e2000c101910 */
[----:B------:R-:W-:Y:S01]  /*33d90*/  ULDC UR4, c[0x0][0x228] ;  /* 0x00008a0000047ab9 */ /* 0x000fe20000000800 */
[----:B----4-:R-:W-:-:S02]  /*33da0*/  IMAD.WIDE R16, R21, 0x4, R150 ;  /* 0x0000000415107825 */ /* 0x010fc400078e0296 */
[----:B------:R3:W-:Y:S01]  /*33db0*/  @P4 STG.E desc[UR16][R6.64], R157 ;  /* 0x0000009d06004986 */ /* 0x0007e2000c101910 */
[----:B------:R-:W-:Y:S01]  /*33dc0*/  ISETP.LT.AND P4, PT, R11, UR4, !P0 ;  /* 0x000000040b007c0c */ /* 0x000fe2000c781270 */
[----:B-1----:R-:W-:Y:S01]  /*33dd0*/  IMAD.WIDE R2, R21, 0x4, R148 ;  /* 0x0000000415027825 */ /* 0x002fe200078e0294 */
[----:B------:R-:W-:Y:S01]  /*33de0*/  ISETP.LT.AND P6, PT, R14, UR6, !P0 ;  /* 0x000000060e007c0c */ /* 0x000fe2000c7c1270 */
[----:B------:R1:W-:Y:S01]  /*33df0*/  @P5 STG.E desc[UR16][R16.64], R161 ;  /* 0x000000a110005986 */ /* 0x0003e2000c101910 */
[----:B------:R-:W-:Y:S01]  /*33e00*/  ISETP.LT.AND P5, PT, R13, UR8, !P0 ;  /* 0x000000080d007c0c */ /* 0x000fe2000c7a1270 */
[----:B------:R-:W-:Y:S01]  /*33e10*/  VIADD R21, R21, UR28 ;  /* 0x0000001c15157c36 */ /* 0x000fe20008000000 */
[----:B------:R-:W-:Y:S01]  /*33e20*/  ISETP.LT.AND P0, PT, R12, UR10, !P0 ;  /* 0x0000000a0c007c0c */ /* 0x000fe2000c701270 */
[----:B------:R-:W-:Y:S01]  /*33e30*/  ULDC UR4, c[0x0][0x22c] ;  /* 0x00008b0000047ab9 */ /* 0x000fe20000000800 */
[----:B------:R-:W-:Y:S01]  /*33e40*/  IADD3 R0, R10, 0x6e, RZ ;  /* 0x0000006e0a007810 */ /* 0x000fe20007ffe0ff */
[C---:B--2---:R-:W-:Y:S01]  /*33e50*/  IMAD.WIDE R4, R21.reuse, 0x4, R208 ;  /* 0x0000000415047825 */ /* 0x044fe200078e02d0 */
[----:B------:R2:W-:Y:S01]  /*33e60*/  @P3 STG.E desc[UR16][R2.64], R169 ;  /* 0x000000a902003986 */ /* 0x0005e2000c101910 */
[----:B------:R-:W-:Y:S01]  /*33e70*/  ULDC UR6, c[0x0][0x228] ;  /* 0x00008a0000067ab9 */ /* 0x000fe20000000800 */
[----:B------:R-:W-:Y:S01]  /*33e80*/  ULDC UR8, c[0x0][0x228] ;  /* 0x00008a0000087ab9 */ /* 0x000fe20000000800 */
[----:B---3--:R-:W-:Y:S01]  /*33e90*/  IMAD.WIDE R6, R21, 0x4, R8 ;  /* 0x0000000415067825 */ /* 0x008fe200078e0208 */
[----:B------:R-:W-:-:S03]  /*33ea0*/  ISETP.GE.AND P3, PT, R0, UR4, PT ;  /* 0x0000000400007c0c */ /* 0x000fc6000bf66270 */
[C---:B-1----:R-:W-:Y:S01]  /*33eb0*/  IMAD.WIDE R16, R21.reuse, 0x4, R150 ;  /* 0x0000000415107825 */ /* 0x042fe200078e0296 */
[----:B------:R1:W-:Y:S01]  /*33ec0*/  @P4 STG.E desc[UR16][R4.64], R153 ;  /* 0x0000009904004986 */ /* 0x0003e2000c101910 */
[----:B------:R-:W-:Y:S01]  /*33ed0*/  ULDC UR4, c[0x0][0x228] ;  /* 0x00008a0000047ab9 */ /* 0x000fe20000000800 */
[----:B------:R-:W-:Y:S01]  /*33ee0*/  ULDC UR10, c[0x0][0x228] ;  /* 0x00008a00000a7ab9 */ /* 0x000fe20000000800 */
[----:B------:R-:W-:Y:S01]  /*33ef0*/  IMAD.WIDE R18, R21, 0x4, R148 ;  /* 0x0000000415127825 */ /* 0x000fe200078e0294 */
[----:B------:R3:W-:Y:S04]  /*33f00*/  @P6 STG.E desc[UR16][R6.64], R177 ;  /* 0x000000b106006986 */ /* 0x0007e8000c101910 */
[----:B------:R4:W-:Y:S01]  /*33f10*/  @P5 STG.E desc[UR16][R16.64], R173 ;  /* 0x000000ad10005986 */ /* 0x0009e2000c101910 */
[----:B------:R-:W-:Y:S01]  /*33f20*/  ISETP.LT.AND P5, PT, R11, UR4, !P2 ;  /* 0x000000040b007c0c */ /* 0x000fe2000d7a1270 */
[----:B------:R-:W-:-:S02]  /*33f30*/  ULDC UR4, c[0x0][0x228] ;  /* 0x00008a0000047ab9 */ /* 0x000fc40000000800 */
[----:B------:R4:W-:Y:S01]  /*33f40*/  @P0 STG.E desc[UR16][R18.64], R165 ;  /* 0x000000a512000986 */ /* 0x0009e2000c101910 */
[----:B------:R-:W-:Y:S01]  /*33f50*/  ISETP.LT.AND P0, PT, R14, UR4, !P2 ;  /* 0x000000040e007c0c */ /* 0x000fe2000d701270 */
[----:B------:R-:W-:Y:S01]  /*33f60*/  VIADD R21, R21, UR28 ;  /* 0x0000001c15157c36 */ /* 0x000fe20008000000 */
[----:B------:R-:W-:Y:S01]  /*33f70*/  ISETP.LT.AND P4, PT, R13, UR6, !P2 ;  /* 0x000000060d007c0c */ /* 0x000fe2000d781270 */
[----:B------:R-:W-:Y:S01]  /*33f80*/  VIADD R0, R10, 0x6f ;  /* 0x0000006f0a007836 */ /* 0x000fe20000000000 */
[----:B------:R-:W-:Y:S01]  /*33f90*/  ISETP.LT.AND P2, PT, R12, UR8, !P2 ;  /* 0x000000080c007c0c */ /* 0x000fe2000d741270 */
[----:B--2---:R-:W-:Y:S01]  /*33fa0*/  IMAD.WIDE R2, R21, 0x4, R208 ;  /* 0x0000000415027825 */ /* 0x004fe200078e02d0 */
[----:B------:R-:W-:Y:S01]  /*33fb0*/  ISETP.LT.AND P6, PT, R11, UR10, !P1 ;  /* 0x0000000a0b007c0c */ /* 0x000fe2000cfc1270 */
[----:B------:R-:W-:Y:S02]  /*33fc0*/  ULDC UR4, c[0x0][0x22c] ;  /* 0x00008b0000047ab9 */ /* 0x000fe40000000800 */
[C---:B-1----:R-:W-:Y:S01]  /*33fd0*/  IMAD.WIDE R4, R21.reuse, 0x4, R8 ;  /* 0x0000000415047825 */ /* 0x042fe200078e0208 */
[----:B------:R1:W-:Y:S01]  /*33fe0*/  @P5 STG.E desc[UR16][R2.64], R74 ;  /* 0x0000004a02005986 */ /* 0x0003e2000c101910 */
[C---:B------:R-:W-:Y:S01]  /*33ff0*/  IADD3 R15, R21.reuse, UR28, RZ ;  /* 0x0000001c150f7c10 */ /* 0x040fe2000fffe0ff */
[----:B------:R-:W-:Y:S01]  /*34000*/  ULDC UR6, c[0x0][0x228] ;  /* 0x00008a0000067ab9 */ /* 0x000fe20000000800 */
[----:B---3--:R-:W-:Y:S01]  /*34010*/  IMAD.WIDE R6, R21, 0x4, R150 ;  /* 0x0000000415067825 */ /* 0x008fe200078e0296 */
[----:B------:R-:W-:Y:S01]  /*34020*/  ISETP.GE.AND P5, PT, R0, UR4, PT ;  /* 0x0000000400007c0c */ /* 0x000fe2000bfa6270 */
[----:B------:R-:W-:-:S02]  /*34030*/  ULDC UR4, c[0x0][0x228] ;  /* 0x00008a0000047ab9 */ /* 0x000fc40000000800 */
[----:B----4-:R-:W-:Y:S01]  /*34040*/  IMAD.WIDE R16, R21, 0x4, R148 ;  /* 0x0000000415107825 */ /* 0x010fe200078e0294 */
        /* <DEDUP_REMOVED lines=9> */
[----:B-1----:R-:W-:Y:S01]  /*340e0*/  IMAD.WIDE R2, R15, 0x4, R8 ;  /* 0x000000040f027825 */ /* 0x002fe200078e0208 */
[----:B------:R-:W-:Y:S01]  /*340f0*/  ISETP.LT.AND P1, PT, R12, UR6, !P1 ;  /* 0x000000060c007c0c */ /* 0x000fe2000cf21270 */
[----:B------:R1:W-:Y:S01]  /*34100*/  @P6 STG.E desc[UR16][R18.64], R154 ;  /* 0x0000009a12006986 */ /* 0x0003e2000c101910 */
[----:B------:R-:W-:Y:S01]  /*34110*/  ISETP.LT.AND P6, PT, R11, UR8, !P3 ;  /* 0x000000080b007c0c */ /* 0x000fe2000dfc1270 */
[----:B------:R-:W-:Y:S01]  /*34120*/  VIADD R0, R10, 0x70 ;  /* 0x000000700a007836 */ /* 0x000fe20000000000 */
[----:B------:R-:W-:Y:S01]  /*34130*/  ISETP.LT.AND P4, PT, R14, UR10, !P3 ;  /* 0x0000000a0e007c0c */ /* 0x000fe2000df81270 */
[C---:B------:R-:W-:Y:S01]  /*34140*/  VIADD R21, R15.reuse, UR28 ;  /* 0x0000001c0f157c36 */ /* 0x040fe20008000000 */
[----:B------:R-:W-:Y:S01]  /*34150*/  ULDC UR4, c[0x0][0x22c] ;  /* 0x00008b0000047ab9 */ /* 0x000fe20000000800 */
[C---:B--2---:R-:W-:Y:S01]  /*34160*/  IMAD.WIDE R4, R15.reuse, 0x4, R150 ;  /* 0x000000040f047825 */ /* 0x044fe200078e0296 */
[----:B------:R2:W-:Y:S03]  /*34170*/  @P0 STG.E desc[UR16][R2.64], R178 ;  /* 0x000000b202000986 */ /* 0x0005e6000c101910 */
[----:B---3--:R-:W-:Y:S01]  /*34180*/  IMAD.WIDE R6, R15, 0x4, R148 ;  /* 0x000000040f067825 */ /* 0x008fe200078e0294 */
[----:B------:R-:W-:Y:S01]  /*34190*/  ISETP.GE.AND P0, PT, R0, UR4, PT ;  /* 0x0000000400007c0c */ /* 0x000fe2000bf06270 */
[----:B------:R3:W-:Y:S01]  /*341a0*/  @P2 STG.E desc[UR16][R4.64], R174 ;  /* 0x000000ae04002986 */ /* 0x0007e2000c101910 */
[----:B------:R-:W-:Y:S01]  /*341b0*/  ULDC UR4, c[0x0][0x228] ;  /* 0x00008a0000047ab9 */ /* 0x000fe20000000800 */
[C---:B----4-:R-:W-:Y:S01]  /*341c0*/  IMAD.WIDE R16, R21.reuse, 0x4, R208 ;  /* 0x0000000415107825 */ /* 0x050fe200078e02d0 */
[----:B------:R-:W-:Y:S01]  /*341d0*/  ULDC UR6, c[0x0][0x228] ;  /* 0x00008a0000067ab9 */ /* 0x000fe20000000800 */
[----:B------:R4:W-:Y:S01]  /*341e0*/  @P1 STG.E desc[UR16][R6.64], R166 ;  /* 0x000000a606001986 */ /* 0x0009e2000c101910 */
[----:B------:R-:W-:Y:S01]  /*341f0*/  ULDC UR8, c[0x0][0x228] ;  /* 0x00008a0000087ab9 */ /* 0x000fe20000000800 */
[----:B-1----:R-:W-:Y:S01]  /*34200*/  IMAD.WIDE R18, R21, 0x4, R8 ;  /* 0x0000000415127825 */ /* 0x002fe200078e0208 */
[----:B------:R-:W-:Y:S01]  /*34210*/  ISETP.LT.AND P1, PT, R13, UR4, !P3 ;  /* 0x000000040d007c0c */ /* 0x000fe2000df21270 */
[----:B------:R-:W-:Y:S01]  /*34220*/  ULDC UR4, c[0x0][0x228] ;  /* 0x00008a0000047ab9 */ /* 0x000fe20000000800 */
[----:B------:R1:W-:Y:S01]  /*34230*/  @P6 STG.E desc[UR16][R16.64], R75 ;  /* 0x0000004b10006986 */ /* 0x0003e2000c101910 */
[----:B------:R-:W-:Y:S01]  /*34240*/  ISETP.LT.AND P3, PT, R12, UR6, !P3 ;  /* 0x000000060c007c0c */ /* 0x000fe2000df61270 */
[----:B------:R-:W-:Y:S01]  /*34250*/  ULDC UR10, c[0x0][0x228] ;  /* 0x00008a00000a7ab9 */ /* 0x000fe20000000800 */
[----:B------:R-:W-:Y:S01]  /*34260*/  ISETP.LT.AND P6, PT, R11, UR4, !P5 ;  /* 0x000000040b007c0c */ /* 0x000fe2000efc1270 */
[----:B------:R1:W-:Y:S01]  /*34270*/  @P4 STG.E desc[UR16][R18.64], R159 ;  /* 0x0000009f12004986 */ /* 0x0003e2000c101910 */
[----:B------:R-:W-:Y:S01]  /*34280*/  ISETP.LT.AND P4, PT, R14, UR8, !P5 ;  /* 0x000000080e007c0c */ /* 0x000fe2000ef81270 */
[----:B------:R-:W-:Y:S01]  /*34290*/  VIADD R15, R21, UR28 ;  /* 0x0000001c150f7c36 */ /* 0x000fe20008000000 */
[----:B------:R-:W-:Y:S01]  /*342a0*/  ISETP.LT.AND P2, PT, R13, UR10, !P5 ;  /* 0x0000000a0d007c0c */ /* 0x000fe2000ef41270 */
[C---:B--2---:R-:W-:Y:S01]  /*342b0*/  IMAD.WIDE R2, R21.reuse, 0x4, R150 ;  /* 0x0000000415027825 */ /* 0x044fe200078e0296 */
[----:B------:R-:W-:Y:S01]  /*342c0*/  ISETP.LT.AND P5, PT, R12, UR12, !P5 ;  /* 0x0000000c0c007c0c */ /* 0x000fe2000efa1270 */
[----:B------:R-:W-:Y:S01]  /*342d0*/  ULDC UR4, c[0x0][0x22c] ;  /* 0x00008b0000047ab9 */ /* 0x000fe20000000800 */
[----:B------:R-:W-:Y:S01]  /*342e0*/  IADD3 R0, R10, 0x71, RZ ;  /* 0x000000710a007810 */ /* 0x000fe20007ffe0ff */
[----:B---3--:R-:W-:Y:S01]  /*342f0*/  IMAD.WIDE R4, R21, 0x4, R148 ;  /* 0x0000000415047825 */ /* 0x008fe200078e0294 */
[----:B------:R2:W-:Y:S01]  /*34300*/  @P1 STG.E desc[UR16][R2.64], R163 ;  /* 0x000000a302001986 */ /* 0x0005e2000c101910 */
[----:B------:R-:W-:Y:S01]  /*34310*/  ULDC UR6, c[0x0][0x228] ;  /* 0x00008a0000067ab9 */ /* 0x000fe20000000800 */
[----:B------:R-:W-:Y:S01]  /*34320*/  ULDC UR8, c[0x0][0x228] ;  /* 0x00008a0000087ab9 */ /* 0x000fe20000000800 */
[C---:B----4-:R-:W-:Y:S01]  /*34330*/  IMAD.WIDE R6, R15.reuse, 0x4, R208 ;  /* 0x000000040f067825 */ /* 0x050fe200078e02d0 */
[----:B------:R3:W-:Y:S03]  /*34340*/  @P3 STG.E desc[UR16][R4.64], R171 ;  /* 0x000000ab04003986 */ /* 0x0007e6000c101910 */
[----:B-1----:R-:W-:Y:S01]  /*34350*/  IMAD.WIDE R16, R15, 0x4, R8 ;  /* 0x000000040f107825 */ /* 0x002fe200078e0208 */
[----:B------:R-:W-:-:S03]  /*34360*/  ISETP.GE.AND P1, PT, R0, UR4, PT ;  /* 0x0000000400007c0c */ /* 0x000fc6000bf26270 */
[C---:B------:R-:W-:Y:S01]  /*34370*/  IMAD.WIDE R18, R15.reuse, 0x4, R150 ;  /* 0x000000040f127825 */ /* 0x040fe200078e0296 */
[----:B------:R1:W-:Y:S01]  /*34380*/  @P6 STG.E desc[UR16][R6.64], R155 ;  /* 0x0000009b06006986 */ /* 0x0003e2000c101910 */
[----:B------:R-:W-:Y:S01]  /*34390*/  ULDC UR4, c[0x0][0x228] ;  /* 0x00008a0000047ab9 */ /* 0x000fe20000000800 */
[----:B------:R-:W-:Y:S01]  /*343a0*/  ULDC UR10, c[0x0][0x228] ;  /* 0x00008a00000a7ab9 */ /* 0x000fe20000000800 */
[----:B------:R-:W-:Y:S01]  /*343b0*/  IMAD.WIDE R20, R15, 0x4, R148 ;  /* 0x000000040f147825 */ /* 0x000fe200078e0294 */
[----:B------:R4:W-:Y:S01]  /*343c0*/  @P4 STG.E desc[UR16][R16.64], R179 ;  /* 0x000000b310004986 */ /* 0x0009e2000c101910 */
[----:B------:R-:W-:Y:S01]  /*343d0*/  ISETP.LT.AND P3, PT, R11, UR4, !P0 ;  /* 0x000000040b007c0c */ /* 0x000fe2000c761270 */
[----:B------:R-:W-:Y:S01]  /*343e0*/  ULDC UR12, c[0x0][0x228] ;  /* 0x00008a00000c7ab9 */ /* 0x000fe20000000800 */
[----:B------:R-:W-:Y:S01]  /*343f0*/  ISETP.LT.AND P4, PT, R13, UR8, !P0 ;  /* 0x000000080d007c0c */ /* 0x000fe2000c781270 */
[----:B------:R-:W-:Y:S01]  /*34400*/  @P2 STG.E desc[UR16][R18.64], R175 ;  /* 0x000000af12002986 */ /* 0x000fe2000c101910 */
[----:B------:R-:W-:Y:S01]  /*34410*/  IADD3 R15, R15, UR28, RZ ;  /* 0x0000001c0f0f7c10 */ /* 0x000fe2000fffe0ff */
[----:B------:R-:W-:Y:S01]  /*34420*/  VIADD R0, R10, 0x72 ;  /* 0x000000720a007836 */ /* 0x000fe20000000000 */
[----:B------:R-:W-:Y:S01]  /*34430*/  ISETP.LT.AND P6, PT, R11, UR12, !P1 ;  /* 0x0000000c0b007c0c */ /* 0x000fe2000cfc1270 */
[----:B------:R4:W-:Y:S01]  /*34440*/  @P5 STG.E desc[UR16][R20.64], R167 ;  /* 0x000000a714005986 */ /* 0x0009e2000c101910 */
[----:B------:R-:W-:Y:S01]  /*34450*/  ISETP.LT.AND P5, PT, R14, UR6, !P0 ;  /* 0x000000060e007c0c */ /* 0x000fe2000c7a1270 */
[C---:B--2---:R-:W-:Y:S01]  /*34460*/  IMAD.WIDE R2, R15.reuse, 0x4, R208 ;  /* 0x000000040f027825 */ /* 0x044fe200078e02d0 */
[----:B------:R-:W-:Y:S01]  /*34470*/  ISETP.LT.AND P0, PT, R12, UR10, !P0 ;  /* 0x0000000a0c007c0c */ /* 0x000fe2000c701270 */
[----:B------:R-:W-:Y:S01]  /*34480*/  ULDC UR4, c[0x0][0x22c] ;  /* 0x00008b0000047ab9 */ /* 0x000fe20000000800 */
[----:B------:R-:W-:Y:S01]  /*34490*/  ULDC UR6, c[0x0][0x228] ;  /* 0x00008a0000067ab9 */ /* 0x000fe20000000800 */
[----:B---3--:R-:W-:Y:S01]  /*344a0*/  IMAD.WIDE R4, R15, 0x4, R8 ;  /* 0x000000040f047825 */ /* 0x008fe200078e0208 */
[----:B------:R-:W-:Y:S01]  /*344b0*/  ISETP.GE.AND P2, PT, R0, UR4, PT ;  /* 0x0000000400007c0c */ /* 0x000fe2000bf46270 */
[----:B------:R-:W-:-:S02]  /*344c0*/  ULDC UR8, c[0x0][0x228] ;  /* 0x00008a0000087ab9 */ /* 0x000fc40000000800 */
[C---:B-1----:R-:W-:Y:S01]  /*344d0*/  IMAD.WIDE R6, R15.reuse, 0x4, R150 ;  /* 0x000000040f067825 */ /* 0x042fe200078e0296 */
[----:B------:R1:W-:Y:S01]  /*344e0*/  @P3 STG.E desc[UR16][R2.64], R140 ;  /* 0x0000008c02003986 */ /* 0x0003e2000c101910 */
[----:B------:R-:W-:Y:S01]  /*344f0*/  ULDC UR4, c[0x0][0x228] ;  /* 0x00008a0000047ab9 */ /* 0x000fe20000000800 */
[----:B------:R-:W-:Y:S01]  /*34500*/  ULDC UR10, c[0x0][0x228] ;  /* 0x00008a00000a7ab9 */ /* 0x000fe20000000800 */
[C---:B----4-:R-:W-:Y:S01]  /*34510*/  IMAD.WIDE R16, R15.reuse, 0x4, R148 ;  /* 0x000000040f107825 */ /* 0x050fe200078e0294 */
[----:B------:R2:W-:Y:S01]  /*34520*/  @P5 STG.E desc[UR16][R4.64], R76 ;  /* 0x0000004c04005986 */ /* 0x0005e2000c101910 */
[----:B------:R-:W-:Y:S01]  /*34530*/  ISETP.LT.AND P3, PT, R14, UR4, !P1 ;  /* 0x000000040e007c0c */ /* 0x000fe2000cf61270 */
[----:B------:R-:W-:Y:S01]  /*34540*/  ULDC UR12, c[0x0][0x228] ;  /* 0x00008a00000c7ab9 */ /* 0x000fe20000000800 */
[----:B------:R-:W-:Y:S01]  /*34550*/  VIADD R21, R15, UR28 ;  /* 0x0000001c0f157c36 */ /* 0x000fe20008000000 */
[----:B------:R3:W-:Y:S01]  /*34560*/  @P4 STG.E desc[UR16][R6.64], R184 ;  /* 0x000000b806004986 */ /* 0x0007e2000c101910 */
[----:B------:R-:W-:Y:S01]  /*34570*/  ISETP.LT.AND P4, PT, R13, UR6, !P1 ;  /* 0x000000060d007c0c */ /* 0x000fe2000cf81270 */
[----:B------:R-:W-:Y:S01]  /*34580*/  VIADD R0, R10, 0x73 ;  /* 0x000000730a007836 */ /* 0x000fe20000000000 */
[----:B------:R-:W-:Y:S01]  /*34590*/  ISETP.LT.AND P5, PT, R11, UR10, !P2 ;  /* 0x0000000a0b007c0c */ /* 0x000fe2000d7a1270 */
[----:B------:R4:W-:Y:S01]  /*345a0*/  @P0 STG.E desc[UR16][R16.64], R192 ;  /* 0x000000c010000986 */ /* 0x0009e2000c101910 */
[C---:B------:R-:W-:Y:S01]  /*345b0*/  IMAD.WIDE R18, R21.reuse, 0x4, R208 ;  /* 0x0000000415127825 */ /* 0x040fe200078e02d0 */
[----:B------:R-:W-:Y:S01]  /*345c0*/  ISETP.LT.AND P0, PT, R12, UR8, !P1 ;  /* 0x000000080c007c0c */ /* 0x000fe2000cf01270 */
[----:B------:R-:W-:Y:S01]  /*345d0*/  ULDC UR4, c[0x0][0x22c] ;  /* 0x00008b0000047ab9 */ /* 0x000fe20000000800 */
[C---:B------:R-:W-:Y:S01]  /*345e0*/  IADD3 R15, R21.reuse, UR28, RZ ;  /* 0x0000001c150f7c10 */ /* 0x040fe2000fffe0ff */
[C---:B-1----:R-:W-:Y:S01]  /*345f0*/  IMAD.WIDE R2, R21.reuse, 0x4, R8 ;  /* 0x0000000415027825 */ /* 0x042fe200078e0208 */
[----:B------:R1:W-:Y:S01]  /*34600*/  @P6 STG.E desc[UR16][R18.64], R180 ;  /* 0x000000b412006986 */ /* 0x0003e2000c101910 */
[----:B------:R-:W-:Y:S01]  /*34610*/  ISETP.LT.AND P6, PT, R14, UR12, !P2 ;  /* 0x0000000c0e007c0c */ /* 0x000fe2000d7c1270 */
[----:B------:R-:W-:Y:S01]  /*34620*/  ULDC UR6, c[0x0][0x228] ;  /* 0x00008a0000067ab9 */ /* 0x000fe20000000800 */
[----:B--2---:R-:W-:Y:S01]  /*34630*/  IMAD.WIDE R4, R21, 0x4, R150 ;  /* 0x0000000415047825 */ /* 0x004fe200078e0296 */
[----:B------:R-:W-:-:S03]  /*34640*/  ISETP.GE.AND P1, PT, R0, UR4, PT ;  /* 0x0000000400007c0c */ /* 0x000fc6000bf26270 */
[----:B---3--:R-:W-:Y:S01]  /*34650*/  IMAD.WIDE R6, R21, 0x4, R148 ;  /* 0x0000000415067825 */ /* 0x008fe200078e0294 */
[----:B------:R2:W-:Y:S01]  /*34660*/  @P3 STG.E desc[UR16][R2.64], R204 ;  /* 0x000000cc02003986 */ /* 0x0005e2000c101910 */
[----:B------:R-:W-:Y:S01]  /*34670*/  ULDC UR4, c[0x0][0x228] ;  /* 0x00008a0000047ab9 */ /* 0x000fe20000000800 */
[----:B------:R-:W-:Y:S01]  /*34680*/  ULDC UR8, c[0x0][0x228] ;  /* 0x00008a0000087ab9 */ /* 0x000fe20000000800 */
[C---:B----4-:R-:W-:Y:S01]  /*34690*/  IMAD.WIDE R16, R15.reuse, 0x4, R208 ;  /* 0x000000040f107825 */ /* 0x050fe200078e02d0 */
[----:B------:R3:W-:Y:S01]  /*346a0*/  @P4 STG.E desc[UR16][R4.64], R196 ;  /* 0x000000c404004986 */ /* 0x0007e2000c101910 */
[----:B------:R-:W-:Y:S01]  /*346b0*/  ULDC UR10, c[0x0][0x228] ;  /* 0x00008a00000a7ab9 */ /* 0x000fe20000000800 */
[----:B------:R-:W-:Y:S01]  /*346c0*/  ULDC UR12, c[0x0][0x228] ;  /* 0x00008a00000c7ab9 */ /* 0x000fe20000000800 */
[----:B-1----:R-:W-:Y:S01]  /*346d0*/  IMAD.WIDE R18, R15, 0x4, R8 ;  /* 0x000000040f127825 */ /* 0x002fe200078e0208 */
[----:B------:R1:W-:Y:S01]  /*346e0*/  @P0 STG.E desc[UR16][R6.64], R200 ;  /* 0x000000c806000986 */ /* 0x0003e2000c101910 */
[----:B------:R-:W-:Y:S01]  /*346f0*/  ISETP.LT.AND P0, PT, R13, UR4, !P2 ;  /* 0x000000040d007c0c */ /* 0x000fe2000d701270 */
[----:B------:R-:W-:Y:S01]  /*34700*/  ULDC UR4, c[0x0][0x22c] ;  /* 0x00008b0000047ab9 */ /* 0x000fe20000000800 */
[----:B------:R-:W-:Y:S01]  /*34710*/  ISETP.LT.AND P2, PT, R12, UR6, !P2 ;  /* 0x000000060c007c0c */ /* 0x000fe2000d741270 */
[----:B------:R4:W-:Y:S01]  /*34720*/  @P5 STG.E desc[UR16][R16.64], R141 ;  /* 0x0000008d10005986 */ /* 0x0009e2000c101910 */
[----:B------:R-:W-:Y:S01]  /*34730*/  ISETP.LT.AND P4, PT, R11, UR8, !P1 ;  /* 0x000000080b007c0c */ /* 0x000fe2000cf81270 */
[----:B------:R-:W-:Y:S01]  /*34740*/  VIADD R0, R10, 0x74 ;  /* 0x000000740a007836 */ /* 0x000fe20000000000 */
[----:B------:R-:W-:Y:S01]  /*34750*/  ISETP.LT.AND P5, PT, R14, UR10, !P1 ;  /* 0x0000000a0e007c0c */ /* 0x000fe2000cfa1270 */
[----:B------:R4:W-:Y:S01]  /*34760*/  @P6 STG.E desc[UR16][R18.64], R77 ;  /* 0x0000004d12006986 */ /* 0x0009e2000c101910 */
[----:B------:R-:W-:Y:S01]  /*34770*/  ISETP.LT.AND P6, PT, R13, UR12, !P1 ;  /* 0x0000000c0d007c0c */ /* 0x000fe2000cfc1270 */
[C---:B------:R-:W-:Y:S01]  /*34780*/  VIADD R21, R15.reuse, UR28 ;  /* 0x0000001c0f157c36 */ /* 0x040fe20008000000 */
[----:B------:R-:W-:Y:S01]  /*34790*/  ISETP.GE.AND P3, PT, R0, UR4, PT ;  /* 0x0000000400007c0c */ /* 0x000fe2000bf66270 */
[C---:B--2---:R-:W-:Y:S01]  /*347a0*/  IMAD.WIDE R2, R15.reuse, 0x4, R150 ;  /* 0x000000040f027825 */ /* 0x044fe200078e0296 */
[----:B------:R-:W-:Y:S01]  /*347b0*/  IADD3 R0, R10, 0x75, RZ ;  /* 0x000000750a007810 */ /* 0x000fe20007ffe0ff */
[----:B------:R-:W-:Y:S01]  /*347c0*/  ULDC UR4, c[0x0][0x228] ;  /* 0x00008a0000047ab9 */ /* 0x000fe20000000800 */
[----:B------:R-:W-:Y:S01]  /*347d0*/  ULDC UR6, c[0x0][0x228] ;  /* 0x00008a0000067ab9 */ /* 0x000fe20000000800 */
[----:B---3--:R-:W-:Y:S01]  /*347e0*/  IMAD.WIDE R4, R15, 0x4, R148 ;  /* 0x000000040f047825 */ /* 0x008fe200078e0294 */
[----:B------:R2:W-:Y:S01]  /*347f0*/  @P0 STG.E desc[UR16][R2.64], R185 ;  /* 0x000000b902000986 */ /* 0x0005e2000c101910 */
[----:B------:R-:W-:Y:S01]  /*34800*/  ISETP.LT.AND P1, PT, R12, UR4, !P1 ;  /* 0x000000040c007c0c */ /* 0x000fe2000cf21270 */
[----:B------:R-:W-:Y:S01]  /*34810*/  ULDC UR4, c[0x0][0x228] ;  /* 0x00008a0000047ab9 */ /* 0x000fe20000000800 */
[C---:B-1----:R-:W-:Y:S01]  /*34820*/  IMAD.WIDE R6, R21.reuse, 0x4, R208 ;  /* 0x0000000415067825 */ /* 0x042fe200078e02d0 */
[----:B------:R-:W-:Y:S01]  /*34830*/  ISETP.GE.AND P0, PT, R0, UR5, PT ;  /* 0x0000000500007c0c */ /* 0x000fe2000bf06270 */
[----:B------:R-:W-:Y:S01]  /*34840*/  ULDC UR8, c[0x0][0x228] ;  /* 0x00008a0000087ab9 */ /* 0x000fe20000000800 */
[----:B------:R-:W-:Y:S01]  /*34850*/  ULDC UR10, c[0x0][0x228] ;  /* 0x00008a00000a7ab9 */ /* 0x000fe20000000800 */
[----:B----4-:R-:W-:Y:S01]  /*34860*/  IMAD.WIDE R16, R21, 0x4, R8 ;  /* 0x0000000415107825 */ /* 0x010fe200078e0208 */
[----:B------:R-:W-:Y:S01]  /*34870*/  @P2 STG.E desc[UR16][R4.64], R193 ;  /* 0x000000c104002986 */ /* 0x000fe2000c101910 */
[----:B------:R-:W-:-:S02]  /*34880*/  ULDC UR5, c[0x0][0x228] ;  /* 0x00008a0000057ab9 */ /* 0x000fc40000000800 */
[----:B------:R-:W-:Y:S01]  /*34890*/  IMAD.WIDE R18, R21, 0x4, R150 ;  /* 0x0000000415127825 */ /* 0x000fe200078e0296 */
[----:B------:R-:W-:Y:S01]  /*348a0*/  @P4 STG.E desc[UR16][R6.64], R181 ;  /* 0x000000b506004986 */ /* 0x000fe2000c101910 */
[----:B------:R-:W-:Y:S01]  /*348b0*/  ISETP.LT.AND P2, PT, R11, UR4, !P3 ;  /* 0x000000040b007c0c */ /* 0x000fe2000df41270 */
[----:B------:R-:W-:Y:S01]  /*348c0*/  ULDC UR4, c[0x0][0x228] ;  /* 0x00008a0000047ab9 */ /* 0x000fe20000000800 */
[----:B------:R-:W-:Y:S01]  /*348d0*/  ISETP.LT.AND P4, PT, R14, UR5, !P3 ;  /* 0x000000050e007c0c */ /* 0x000fe2000df81270 */
[----:B------:R-:W-:Y:S01]  /*348e0*/  @P5 STG.E desc[UR16][R16.64], R205 ;  /* 0x000000cd10005986 */ /* 0x000fe2000c101910 */
[----:B------:R-:W-:Y:S01]  /*348f0*/  ISETP.LT.AND P5, PT, R13, UR6, !P3 ;  /* 0x000000060d007c0c */ /* 0x000fe2000dfa1270 */
[----:B--2---:R-:W-:Y:S01]  /*34900*/  IMAD.WIDE R2, R21, 0x4, R148 ;  /* 0x0000000415027825 */ /* 0x004fe200078e0294 */
[----:B------:R-:W-:Y:S01]  /*34910*/  ISETP.LT.AND P3, PT, R12, UR8, !P3 ;  /* 0x000000080c007c0c */ /* 0x000fe2000df61270 */
[----:B------:R1:W-:Y:S01]  /*34920*/  @P6 STG.E desc[UR16][R18.64], R197 ;  /* 0x000000c512006986 */ /* 0x0003e2000c101910 */
[----:B------:R-:W-:Y:S01]  /*34930*/  ISETP.LT.AND P6, PT, R11, UR10, !P0 ;  /* 0x0000000a0b007c0c */ /* 0x000fe2000c7c1270 */
[----:B------:R-:W-:Y:S01]  /*34940*/  ULDC UR5, c[0x0][0x228] ;  /* 0x00008a0000057ab9 */ /* 0x000fe20000000800 */
[----:B------:R-:W-:Y:S01]  /*34950*/  VIADD R0, R10, 0x76 ;  /* 0x000000760a007836 */ /* 0x000fe20000000000 */
[----:B------:R2:W-:Y:S01]  /*34960*/  @P1 STG.E desc[UR16][R2.64], R201 ;  /* 0x000000c902001986 */ /* 0x0005e2000c101910 */
[----:B------:R-:W-:Y:S01]  /*34970*/  ULDC UR6, c[0x0][0x228] ;  /* 0x00008a0000067ab9 */ /* 0x000fe20000000800 */
[----:B------:R-:W-:Y:S01]  /*34980*/  ULDC UR8, c[0x0][0x228] ;  /* 0x00008a0000087ab9 */ /* 0x000fe20000000800 */
[----:B-1----:R-:W-:-:S04]  /*34990*/  VIADD R19, R21, UR28 ;  /* 0x0000001c15137c36 */ /* 0x002fc80008000000 */
[C---:B------:R-:W-:Y:S01]  /*349a0*/  IMAD.WIDE R4, R19.reuse, 0x4, R208 ;  /* 0x0000000413047825 */ /* 0x040fe200078e02d0 */
[----:B------:R-:W-:-:S03]  /*349b0*/  IADD3 R15, R19, UR28, RZ ;  /* 0x0000001c130f7c10 */ /* 0x000fc6000fffe0ff */
[C---:B------:R-:W-:Y:S01]  /*349c0*/  IMAD.WIDE R6, R19.reuse, 0x4, R8 ;  /* 0x0000000413067825 */ /* 0x040fe200078e0208 */
[----:B------:R1:W-:Y:S03]  /*349d0*/  @P2 STG.E desc[UR16][R4.64], R142 ;  /* 0x0000008e04002986 */ /* 0x0003e6000c101910 */
[C---:B------:R-:W-:Y:S01]  /*349e0*/  IMAD.WIDE R16, R19.reuse, 0x4, R150 ;  /* 0x0000000413107825 */ /* 0x040fe200078e0296 */
[----:B------:R3:W-:Y:S03]  /*349f0*/  @P4 STG.E desc[UR16][R6.64], R78 ;  /* 0x0000004e06004986 */ /* 0x0007e6000c101910 */
[----:B------:R-:W-:Y:S01]  /*34a00*/  IMAD.WIDE R18, R19, 0x4, R148 ;  /* 0x0000000413127825 */ /* 0x000fe200078e0294 */
[----:B------:R-:W-:Y:S04]  /*34a10*/  @P5 STG.E desc[UR16][R16.64], R186 ;  /* 0x000000ba10005986 */ /* 0x000fe8000c101910 */
[----:B------:R-:W-:Y:S01]  /*34a20*/  @P3 STG.E desc[UR16][R18.64], R194 ;  /* 0x000000c212003986 */ /* 0x000fe2000c101910 */
[----:B------:R-:W-:Y:S01]  /*34a30*/  ISETP.LT.AND P3, PT, R14, UR4, !P0 ;  /* 0x000000040e007c0c */ /* 0x000fe2000c761270 */
[----:B------:R-:W-:Y:S01]  /*34a40*/  ULDC UR4, c[0x0][0x228] ;  /* 0x00008a0000047ab9 */ /* 0x000fe20000000800 */
[----:B------:R-:W-:Y:S01]  /*34a50*/  ISETP.LT.AND P4, PT, R13, UR5, !P0 ;  /* 0x000000050d007c0c */ /* 0x000fe2000c781270 */
[C---:B------:R-:W-:Y:S01]  /*34a60*/  IMAD.WIDE R20, R15.reuse, 0x4, R208 ;  /* 0x000000040f147825 */ /* 0x040fe200078e02d0 */
[----:B------:R-:W-:Y:S01]  /*34a70*/  ISETP.LT.AND P2, PT, R12, UR4, !P0 ;  /* 0x000000040c007c0c */ /* 0x000fe2000c741270 */
[----:B------:R-:W-:Y:S01]  /*34a80*/  ULDC UR5, c[0x0][0x228] ;  /* 0x00008a0000057ab9 */ /* 0x000fe20000000800 */
[----:B------:R-:W-:Y:S01]  /*34a90*/  ISETP.GE.AND P1, PT, R0, UR13, PT ;  /* 0x0000000d00007c0c */ /* 0x000fe2000bf26270 */
[----:B--2---:R-:W-:Y:S01]  /*34aa0*/  IMAD.WIDE R2, R15, 0x4, R8 ;  /* 0x000000040f027825 */ /* 0x004fe200078e0208 */
[----:B------:R-:W-:Y:S01]  /*34ab0*/  ULDC UR4, c[0x0][0x228] ;  /* 0x00008a0000047ab9 */ /* 0x000fe20000000800 */
[----:B------:R2:W-:Y:S02]  /*34ac0*/  @P6 STG.E desc[UR16][R20.64], R182 ;  /* 0x000000b614006986 */ /* 0x0005e4000c101910 */
[----:B------:R-:W-:Y:S01]  /*34ad0*/  VIADD R0, R10, 0x77 ;  /* 0x000000770a007836 */ /* 0x000fe20000000000 */
[----:B------:R-:W-:Y:S01]  /*34ae0*/  ISETP.LT.AND P6, PT, R11, UR5, !P1 ;  /* 0x000000050b007c0c */ /* 0x000fe2000cfc1270 */
[C---:B-1----:R-:W-:Y:S01]  /*34af0*/  IMAD.WIDE R4, R15.reuse, 0x4, R150 ;  /* 0x000000040f047825 */ /* 0x042fe200078e0296 */
[----:B------:R-:W-:Y:S01]  /*34b00*/  ISETP.LT.AND P5, PT, R14, UR4, !P1 ;  /* 0x000000040e007c0c */ /* 0x000fe2000cfa1270 */
[----:B------:R-:W-:Y:S01]  /*34b10*/  ULDC UR4, c[0x0][0x228] ;  /* 0x00008a0000047ab9 */ /* 0x000fe20000000800 */
[----:B------:R1:W-:Y:S01]  /*34b20*/  @P3 STG.E desc[UR16][R2.64], R206 ;  /* 0x000000ce02003986 */ /* 0x0003e2000c101910 */
[----:B---3--:R-:W-:Y:S01]  /*34b30*/  IMAD.WIDE R6, R15, 0x4, R148 ;  /* 0x000000040f067825 */ /* 0x008fe200078e0294 */
[----:B------:R-:W-:Y:S01]  /*34b40*/  ISETP.GE.AND P0, PT, R0, UR11, PT ;  /* 0x0000000b00007c0c */ /* 0x000fe2000bf06270 */
[----:B------:R-:W-:Y:S01]  /*34b50*/  ULDC UR5, c[0x0][0x228] ;  /* 0x00008a0000057ab9 */ /* 0x000fe20000000800 */
[----:B------:R-:W-:Y:S01]  /*34b60*/  ISETP.LT.AND P3, PT, R13, UR4, !P1 ;  /* 0x000000040d007c0c */ /* 0x000fe2000cf61270 */
[----:B--2---:R-:W-:Y:S01]  /*34b70*/  VIADD R21, R15, UR28 ;  /* 0x0000001c0f157c36 */ /* 0x004fe20008000000 */
[----:B------:R-:W-:Y:S01]  /*34b80*/  ULDC UR4, c[0x0][0x228] ;  /* 0x00008a0000047ab9 */ /* 0x000fe20000000800 */
[----:B------:R2:W-:Y:S01]  /*34b90*/  @P4 STG.E desc[UR16][R4.64], R198 ;  /* 0x000000c604004986 */ /* 0x0005e2000c101910 */
[----:B------:R-:W-:Y:S01]  /*34ba0*/  ISETP.LT.AND P1, PT, R12, UR4, !P1 ;  /* 0x000000040c007c0c */ /* 0x000fe2000cf21270 */
[----:B------:R-:W-:-:S04]  /*34bb0*/  IMAD.WIDE R16, R21, 0x4, R208 ;  /* 0x0000000415107825 */ /* 0x000fc800078e02d0 */
[----:B------:R-:W-:Y:S01]  /*34bc0*/  IMAD.WIDE R18, R21, 0x4, R8 ;  /* 0x0000000415127825 */ /* 0x000fe200078e0208 */
[----:B------:R3:W-:Y:S01]  /*34bd0*/  @P2 STG.E desc[UR16][R6.64], R202 ;  /* 0x000000ca06002986 */ /* 0x0007e2000c101910 */
[----:B------:R-:W-:Y:S01]  /*34be0*/  ISETP.LT.AND P2, PT, R11, UR5, !P0 ;  /* 0x000000050b007c0c */ /* 0x000fe2000c741270 */
[----:B------:R-:W-:Y:S01]  /*34bf0*/  ULDC UR4, c[0x0][0x228] ;  /* 0x00008a0000047ab9 */ /* 0x000fe20000000800 */
[C---:B------:R-:W-:Y:S01]  /*34c00*/  VIADD R23, R21.reuse, UR28 ;  /* 0x0000001c15177c36 */ /* 0x040fe20008000000 */
[----:B------:R4:W-:Y:S01]  /*34c10*/  @P6 STG.E desc[UR16][R16.64], R143 ;  /* 0x0000008f10006986 */ /* 0x0009e2000c101910 */
[C---:B-1----:R-:W-:Y:S01]  /*34c20*/  IMAD.WIDE R2, R21.reuse, 0x4, R150 ;  /* 0x0000000415027825 */ /* 0x042fe200078e0296 */
[----:B------:R-:W-:Y:S01]  /*34c30*/  ISETP.LT.AND P4, PT, R14, UR6, !P0 ;  /* 0x000000060e007c0c */ /* 0x000fe2000c781270 */
[----:B------:R-:W-:Y:S01]  /*34c40*/  ULDC UR5, c[0x0][0x228] ;  /* 0x00008a0000057ab9 */ /* 0x000fe20000000800 */
[----:B------:R1:W-:Y:S01]  /*34c50*/  @P5 STG.E desc[UR16][R18.64], R79 ;  /* 0x0000004f12005986 */ /* 0x0003e2000c101910 */
[----:B--2---:R-:W-:Y:S01]  /*34c60*/  IMAD.WIDE R4, R21, 0x4, R148 ;  /* 0x0000000415047825 */ /* 0x004fe200078e0294 */
[----:B------:R-:W-:Y:S01]  /*34c70*/  ISETP.LT.AND P5, PT, R13, UR8, !P0 ;  /* 0x000000080d007c0c */ /* 0x000fe2000c7a1270 */
[----:B------:R-:W-:-:S02]  /*34c80*/  ULDC UR6, c[0x0][0x228] ;  /* 0x00008a0000067ab9 */ /* 0x000fc40000000800 */
[----:B---3--:R-:W-:Y:S01]  /*34c90*/  IMAD.WIDE R6, R23, 0x4, R208 ;  /* 0x0000000417067825 */ /* 0x008fe200078e02d0 */
[----:B------:R2:W-:Y:S01]  /*34ca0*/  @P3 STG.E desc[UR16][R2.64], R187 ;  /* 0x000000bb02003986 */ /* 0x0005e2000c101910 */
[----:B------:R-:W-:-:S03]  /*34cb0*/  IADD3 R0, R10, 0x78, RZ ;  /* 0x000000780a007810 */ /* 0x000fc60007ffe0ff */
[----:B------:R-:W-:Y:S01]  /*34cc0*/  @P1 STG.E desc[UR16][R4.64], R195 ;  /* 0x000000c304001986 */ /* 0x000fe2000c101910 */
[----:B----4-:R-:W-:-:S03]  /*34cd0*/  IMAD.WIDE R16, R23, 0x4, R8 ;  /* 0x0000000417107825 */ /* 0x010fc600078e0208 */
[----:B------:R-:W-:Y:S01]  /*34ce0*/  @P2 STG.E desc[UR16][R6.64], R183 ;  /* 0x000000b706002986 */ /* 0x000fe2000c101910 */
[----:B-1----:R-:W-:-:S03]  /*34cf0*/  IMAD.WIDE R18, R23, 0x4, R150 ;  /* 0x0000000417127825 */ /* 0x002fc600078e0296 */
[----:B------:R-:W1:Y:S01]  /*34d00*/  LDS.128 R4, [R252] ;  /* 0x00000000fc047984 */ /* 0x000e620000000c00 */
[----:B------:R-:W-:Y:S02]  /*34d10*/  ISETP.GE.AND P6, PT, R0, UR9, PT ;  /* 0x0000000900007c0c */ /* 0x000fe4000bfc6270 */
[----:B------:R-:W-:Y:S01]  /*34d20*/  ISETP.LT.AND P1, PT, R12, UR4, !P0 ;  /* 0x000000040c007c0c */ /* 0x000fe2000c721270 */
[----:B------:R3:W-:Y:S01]  /*34d30*/  @P4 STG.E desc[UR16][R16.64], R207 ;  /* 0x000000cf10004986 */ /* 0x0007e2000c101910 */
[----:B------:R-:W-:Y:S01]  /*34d40*/  ULDC UR4, c[0x0][0x228] ;  /* 0x00008a0000047ab9 */ /* 0x000fe20000000800 */
[----:B------:R-:W-:Y:S02]  /*34d50*/  ISETP.LT.AND P4, PT, R11, UR5, !P6 ;  /* 0x000000050b007c0c */ /* 0x000fe4000f781270 */
[----:B------:R-:W-:Y:S01]  /*34d60*/  IADD3 R25, R23, UR28, RZ ;  /* 0x0000001c17197c10 */ /* 0x000fe2000fffe0ff */
[----:B------:R4:W-:Y:S01]  /*34d70*/  @P5 STG.E desc[UR16][R18.64], R199 ;  /* 0x000000c712005986 */ /* 0x0009e2000c101910 */
[----:B------:R-:W-:Y:S01]  /*34d80*/  ISETP.LT.AND P5, PT, R14, UR6, !P6 ;  /* 0x000000060e007c0c */ /* 0x000fe2000f7a1270 */
[----:B------:R-:W-:Y:S01]  /*34d90*/  VIADD R0, R10, 0x79 ;  /* 0x000000790a007836 */ /* 0x000fe20000000000 */
[----:B------:R-:W-:Y:S01]  /*34da0*/  ISETP.LT.AND P0, PT, R13, UR4, !P6 ;  /* 0x000000040d007c0c */ /* 0x000fe2000f701270 */
[----:B--2---:R-:W-:Y:S01]  /*34db0*/  IMAD.WIDE R2, R23, 0x4, R148 ;  /* 0x0000000417027825 */ /* 0x004fe200078e0294 */
[----:B------:R-:W-:Y:S01]  /*34dc0*/  ULDC UR4, c[0x0][0x228] ;  /* 0x00008a0000047ab9 */ /* 0x000fe20000000800 */
[----:B------:R-:W-:-:S02]  /*34dd0*/  ULDC UR5, c[0x0][0x228] ;  /* 0x00008a0000057ab9 */ /* 0x000fc40000000800 */
[----:B---3--:R-:W-:Y:S01]  /*34de0*/  IMAD.WIDE R16, R25, 0x4, R208 ;  /* 0x0000000419107825 */ /* 0x008fe200078e02d0 */
[----:B------:R-:W-:-:S03]  /*34df0*/  ISETP.GE.AND P3, PT, R0, UR7, PT ;  /* 0x0000000700007c0c */ /* 0x000fc6000bf66270 */
[C---:B----4-:R-:W-:Y:S01]  /*34e00*/  IMAD.WIDE R18, R25.reuse, 0x4, R8 ;  /* 0x0000000419127825 */ /* 0x050fe200078e0208 */
[----:B------:R2:W-:Y:S03]  /*34e10*/  @P1 STG.E desc[UR16][R2.64], R203 ;  /* 0x000000cb02001986 */ /* 0x0005e6000c101910 */
[C---:B------:R-:W-:Y:S01]  /*34e20*/  IMAD.WIDE R20, R25.reuse, 0x4, R150 ;  /* 0x0000000419147825 */ /* 0x040fe200078e0296 */
[----:B------:R3:W-:Y:S01]  /*34e30*/  @P4 STG.E desc[UR16][R16.64], R188 ;  /* 0x000000bc10004986 */ /* 0x0007e2000c101910 */
[----:B------:R-:W-:Y:S01]  /*34e40*/  ISETP.LT.AND P6, PT, R12, UR4, !P6 ;  /* 0x000000040c007c0c */ /* 0x000fe2000f7c1270 */
[----:B------:R-:W-:Y:S01]  /*34e50*/  ULDC UR4, c[0x0][0x228] ;  /* 0x00008a0000047ab9 */ /* 0x000fe20000000800 */
[----:B------:R-:W-:Y:S01]  /*34e60*/  ULDC UR6, c[0x0][0x228] ;  /* 0x00008a0000067ab9 */ /* 0x000fe20000000800 */
[----:B------:R4:W-:Y:S01]  /*34e70*/  @P5 STG.E desc[UR16][R18.64], R144 ;  /* 0x0000009012005986 */ /* 0x0009e2000c101910 */
[----:B------:R-:W-:Y:S01]  /*34e80*/  ISETP.LT.AND P4, PT, R14, UR4, !P3 ;  /* 0x000000040e007c0c */ /* 0x000fe2000df81270 */
[----:B------:R-:W-:Y:S01]  /*34e90*/  VIADD R15, R10, 0x7a ;  /* 0x0000007a0a0f7836 */ /* 0x000fe20000000000 */
[----:B------:R-:W-:Y:S01]  /*34ea0*/  IADD3 R23, R25, UR28, RZ ;  /* 0x0000001c19177c10 */ /* 0x000fe2000fffe0ff */
[----:B------:R1:W-:Y:S01]  /*34eb0*/  @P0 STG.E desc[UR16][R20.64], R220 ;  /* 0x000000dc14000986 */ /* 0x0003e2000c101910 */
[----:B------:R-:W-:Y:S01]  /*34ec0*/  ISETP.LT.AND P0, PT, R11, UR5, !P3 ;  /* 0x000000050b007c0c */ /* 0x000fe2000df01270 */
[----:B------:R-:W-:Y:S01]  /*34ed0*/  ULDC UR5, c[0x0][0x228] ;  /* 0x00008a0000057ab9 */ /* 0x000fe20000000800 */
[----:B--2---:R-:W-:Y:S01]  /*34ee0*/  IMAD.WIDE R2, R25, 0x4, R148 ;  /* 0x0000000419027825 */ /* 0x004fe200078e0294 */
[----:B------:R-:W-:Y:S01]  /*34ef0*/  ISETP.LT.AND P5, PT, R13, UR5, !P3 ;  /* 0x000000050d007c0c */ /* 0x000fe2000dfa1270 */
[----:B------:R-:W-:Y:S01]  /*34f00*/  ULDC UR4, c[0x0][0x228] ;  /* 0x00008a0000047ab9 */ /* 0x000fe20000000800 */
[----:B------:R-:W-:Y:S01]  /*34f10*/  ISETP.LT.AND P3, PT, R12, UR6, !P3 ;  /* 0x000000060c007c0c */ /* 0x000fe2000df61270 */
[----:B---3--:R-:W-:Y:S01]  /*34f20*/  IMAD.WIDE R16, R23, 0x4, R208 ;  /* 0x0000000417107825 */ /* 0x008fe200078e02d0 */
[----:B------:R-:W-:Y:S01]  /*34f30*/  ISETP.GE.AND P2, PT, R15, UR23, PT ;  /* 0x000000170f007c0c */ /* 0x000fe2000bf46270 */
[----:B------:R-:W-:-:S02]  /*34f40*/  ULDC UR7, c[0x0][0x228] ;  /* 0x00008a0000077ab9 */ /* 0x000fc40000000800 */
[C---:B----4-:R-:W-:Y:S01]  /*34f50*/  IMAD.WIDE R18, R23.reuse, 0x4, R8 ;  /* 0x0000000417127825 */ /* 0x050fe200078e0208 */
[----:B------:R2:W-:Y:S01]  /*34f60*/  @P6 STG.E desc[UR16][R2.64], R80 ;  /* 0x0000005002006986 */ /* 0x0005e2000c101910 */
[----:B------:R-:W-:Y:S01]  /*34f70*/  ULDC UR5, c[0x0][0x228] ;  /* 0x00008a0000057ab9 */ /* 0x000fe20000000800 */
[----:B------:R-:W-:Y:S01]  /*34f80*/  ULDC UR6, c[0x0][0x228] ;  /* 0x00008a0000067ab9 */ /* 0x000fe20000000800 */
[C---:B------:R-:W-:Y:S02]  /*34f90*/  VIADD R15, R23.reuse, UR28 ;  /* 0x0000001c170f7c36 */ /* 0x040fe40008000000 */
[C---:B-1----:R-:W-:Y:S01]  /*34fa0*/  IMAD.WIDE R20, R23.reuse, 0x4, R150 ;  /* 0x0000000417147825 */ /* 0x042fe200078e0296 */
[----:B------:R1:W-:Y:S03]  /*34fb0*/  @P0 STG.E desc[UR16][R16.64], R228 ;  /* 0x000000e410000986 */ /* 0x0003e6000c101910 */
[----:B------:R-:W-:Y:S01]  /*34fc0*/  IMAD.WIDE R22, R23, 0x4, R148 ;  /* 0x0000000417167825 */ /* 0x000fe200078e0294 */
[----:B------:R3:W-:Y:S01]  /*34fd0*/  @P4 STG.E desc[UR16][R18.64], R212 ;  /* 0x000000d412004986 */ /* 0x0007e2000c101910 */
[----:B------:R-:W-:Y:S01]  /*34fe0*/  ISETP.LT.AND P4, PT, R14, UR4, !P2 ;  /* 0x000000040e007c0c */ /* 0x000fe2000d781270 */
[----:B------:R-:W-:-:S02]  /*34ff0*/  ULDC UR4, c[0x0][0x228] ;  /* 0x00008a0000047ab9 */ /* 0x000fc40000000800 */
[----:B------:R-:W-:Y:S01]  /*35000*/  @P5 STG.E desc[UR16][R20.64], R84 ;  /* 0x0000005414005986 */ /* 0x000fe2000c101910 */
[----:B------:R-:W-:-:S03]  /*35010*/  ISETP.LT.AND P6, PT, R11, UR7, !P2 ;  /* 0x000000070b007c0c */ /* 0x000fc6000d7c1270 */
[----:B------:R-:W-:Y:S01]  /*35020*/  @P3 STG.E desc[UR16][R22.64], R4 ;  /* 0x0000000416003986 */ /* 0x000fe2000c101910 */
[----:B------:R-:W-:Y:S01]  /*35030*/  ISETP.LT.AND P3, PT, R13, UR4, !P2 ;  /* 0x000000040d007c0c */ /* 0x000fe2000d761270 */
[----:B------:R-:W-:Y:S01]  /*35040*/  ULDC UR4, c[0x0][0x228] ;  /* 0x00008a0000047ab9 */ /* 0x000fe20000000800 */
[----:B------:R-:W-:Y:S01]  /*35050*/  VIADD R0, R10, 0x7b ;  /* 0x0000007b0a007836 */ /* 0x000fe20000000000 */
[----:B------:R-:W-:Y:S01]  /*35060*/  ISETP.LT.AND P2, PT, R12, UR4, !P2 ;  /* 0x000000040c007c0c */ /* 0x000fe2000d741270 */
[C---:B------:R-:W-:Y:S01]  /*35070*/  IMAD.WIDE R24, R15.reuse, 0x4, R208 ;  /* 0x000000040f187825 */ /* 0x040fe200078e02d0 */
[----:B------:R-:W-:Y:S02]  /*35080*/  ULDC UR4, c[0x0][0x228] ;  /* 0x00008a0000047ab9 */ /* 0x000fe40000000800 */
[----:B------:R-:W-:Y:S01]  /*35090*/  ISETP.GE.AND P1, PT, R0, UR21, PT ;  /* 0x0000001500007c0c */ /* 0x000fe2000bf26270 */
[C---:B--2---:R-:W-:Y:S01]  /*350a0*/  IMAD.WIDE R2, R15.reuse, 0x4, R8 ;  /* 0x000000040f027825 */ /* 0x044fe200078e0208 */
[----:B------:R2:W-:Y:S03]  /*350b0*/  @P6 STG.E desc[UR16][R24.64], R189 ;  /* 0x000000bd18006986 */ /* 0x0005e6000c101910 */
[----:B-1----:R-:W-:Y:S01]  /*350c0*/  IMAD.WIDE R16, R15, 0x4, R150 ;  /* 0x000000040f107825 */ /* 0x002fe200078e0296 */
[----:B------:R-:W-:-:S03]  /*350d0*/  ISETP.LT.AND P5, PT, R11, UR5, !P1 ;  /* 0x000000050b007c0c */ /* 0x000fc6000cfa1270 */
[C---:B---3--:R-:W-:Y:S01]  /*350e0*/  IMAD.WIDE R18, R15.reuse, 0x4, R148 ;  /* 0x000000040f127825 */ /* 0x048fe200078e0294 */
[----:B------:R1:W-:Y:S01]  /*350f0*/  @P4 STG.E desc[UR16][R2.64], R145 ;  /* 0x0000009102004986 */ /* 0x0003e2000c101910 */
[----:B------:R-:W-:Y:S01]  /*35100*/  ISETP.LT.AND P6, PT, R14, UR6, !P1 ;  /* 0x000000060e007c0c */ /* 0x000fe2000cfc1270 */
[----:B------:R-:W-:Y:S01]  /*35110*/  ULDC UR5, c[0x0][0x228] ;  /* 0x00008a0000057ab9 */ /* 0x000fe20000000800 */
[----:B------:R-:W-:Y:S01]  /*35120*/  VIADD R0, R10, 0x7c ;  /* 0x0000007c0a007836 */ /* 0x000fe20000000000 */
[----:B------:R3:W-:Y:S01]  /*35130*/  @P3 STG.E desc[UR16][R16.64], R221 ;  /* 0x000000dd10003986 */ /* 0x0007e2000c101910 */
[----:B--2---:R-:W-:Y:S01]  /*35140*/  VIADD R25, R15, UR28 ;  /* 0x0000001c0f197c36 */ /* 0x004fe20008000000 */
[----:B------:R-:W-:Y:S02]  /*35150*/  ULDC UR6, c[0x0][0x228] ;  /* 0x00008a0000067ab9 */ /* 0x000fe40000000800 */
[----:B------:R2:W-:Y:S01]  /*35160*/  @P2 STG.E desc[UR16][R18.64], R81 ;  /* 0x0000005112002986 */ /* 0x0005e2000c101910 */
[----:B------:R-:W-:Y:S01]  /*35170*/  ISETP.LT.AND P2, PT, R13, UR4, !P1 ;  /* 0x000000040d007c0c */ /* 0x000fe2000cf41270 */
[----:B------:R-:W-:Y:S01]  /*35180*/  IMAD.WIDE R20, R25, 0x4, R208 ;  /* 0x0000000419147825 */ /* 0x000fe200078e02d0 */
[----:B------:R-:W-:Y:S01]  /*35190*/  ISETP.GE.AND P0, PT, R0, UR19, PT ;  /* 0x0000001300007c0c */ /* 0x000fe2000bf06270 */
[----:B------:R-:W-:-:S02]  /*351a0*/  ULDC UR4, c[0x0][0x228] ;  /* 0x00008a0000047ab9 */ /* 0x000fc40000000800 */
[C---:B------:R-:W-:Y:S01]  /*351b0*/  IMAD.WIDE R22, R25.reuse, 0x4, R8 ;  /* 0x0000000419167825 */ /* 0x040fe200078e0208 */
[----:B------:R4:W-:Y:S01]  /*351c0*/  @P5 STG.E desc[UR16][R20.64], R229 ;  /* 0x000000e514005986 */ /* 0x0009e2000c101910 */
[----:B------:R-:W-:Y:S01]  /*351d0*/  ISETP.LT.AND P3, PT, R12, UR4, !P1 ;  /* 0x000000040c007c0c */ /* 0x000fe2000cf61270 */
[----:B------:R-:W-:Y:S01]  /*351e0*/  ULDC UR4, c[0x0][0x228] ;  /* 0x00008a0000047ab9 */ /* 0x000fe20000000800 */
[----:B-1----:R-:W-:Y:S01]  /*351f0*/  IMAD.WIDE R2, R25, 0x4, R150 ;  /* 0x0000000419027825 */ /* 0x002fe200078e0296 */
[----:B------:R-:W-:Y:S01]  /*35200*/  ISETP.LT.AND P5, PT, R11, UR5, !P0 ;  /* 0x000000050b007c0c */ /* 0x000fe2000c7a1270 */
[----:B------:R-:W-:Y:S01]  /*35210*/  @P6 STG.E desc[UR16][R22.64], R213 ;  /* 0x000000d516006986 */ /* 0x000fe2000c101910 */
[----:B------:R-:W-:Y:S02]  /*35220*/  IADD3 R15, R25, UR28, RZ ;  /* 0x0000001c190f7c10 */ /* 0x000fe4000fffe0ff */
[----:B------:R-:W-:Y:S01]  /*35230*/  ISETP.LT.AND P6, PT, R14, UR6, !P0 ;  /* 0x000000060e007c0c */ /* 0x000fe2000c7c1270 */
[----:B------:R1:W-:Y:S01]  /*35240*/  @P2 STG.E desc[UR16][R2.64], R85 ;  /* 0x0000005502002986 */ /* 0x0003e2000c101910 */
[----:B------:R-:W-:Y:S01]  /*35250*/  ISETP.LT.AND P2, PT, R13, UR4, !P0 ;  /* 0x000000040d007c0c */ /* 0x000fe2000c741270 */
[----:B------:R-:W-:Y:S01]  /*35260*/  ULDC UR4, c[0x0][0x228] ;  /* 0x00008a0000047ab9 */ /* 0x000fe20000000800 */
[----:B------:R-:W-:Y:S01]  /*35270*/  IADD3 R0, R10, 0x7d, RZ ;  /* 0x0000007d0a007810 */ /* 0x000fe20007ffe0ff */
[----:B---3--:R-:W-:Y:S01]  /*35280*/  IMAD.WIDE R16, R25, 0x4, R148 ;  /* 0x0000000419107825 */ /* 0x008fe200078e0294 */
[----:B------:R-:W-:-:S03]  /*35290*/  ISETP.LT.AND P0, PT, R12, UR4, !P0 ;  /* 0x000000040c007c0c */ /* 0x000fc6000c701270 */
[C---:B--2---:R-:W-:Y:S01]  /*352a0*/  IMAD.WIDE R18, R15.reuse, 0x4, R208 ;  /* 0x000000040f127825 */ /* 0x044fe200078e02d0 */
[----:B------:R-:W-:Y:S01]  /*352b0*/  ISETP.GE.AND P4, PT, R0, UR15, PT ;  /* 0x0000000f00007c0c */ /* 0x000fe2000bf86270 */
[----:B------:R2:W-:Y:S02]  /*352c0*/  @P3 STG.E desc[UR16][R16.64], R5 ;  /* 0x0000000510003986 */ /* 0x0005e4000c101910 */
[C---:B------:R-:W-:Y:S02]  /*352d0*/  VIADD R0, R10.reuse, 0x7f ;  /* 0x0000007f0a007836 */ /* 0x040fe40000000000 */
[----:B----4-:R-:W-:Y:S01]  /*352e0*/  IMAD.WIDE R20, R15, 0x4, R8 ;  /* 0x000000040f147825 */ /* 0x010fe200078e0208 */
[----:B------:R3:W-:Y:S01]  /*352f0*/  @P5 STG.E desc[UR16][R18.64], R190 ;  /* 0x000000be12005986 */ /* 0x0007e2000c101910 */
[----:B------:R-:W-:Y:S02]  /*35300*/  ISETP.LT.AND P5, PT, R11, UR4, !P4 ;  /* 0x000000040b007c0c */ /* 0x000fe4000e7a1270 */
[----:B------:R-:W-:-:S02]  /*35310*/  VIADD R10, R10, 0x7e ;  /* 0x0000007e0a0a7836 */ /* 0x000fc40000000000 */
[C---:B-1----:R-:W-:Y:S01]  /*35320*/  IMAD.WIDE R2, R15.reuse, 0x4, R150 ;  /* 0x000000040f027825 */ /* 0x042fe200078e0296 */
[----:B------:R-:W-:Y:S03]  /*35330*/  @P6 STG.E desc[UR16][R20.64], R146 ;  /* 0x0000009214006986 */ /* 0x000fe6000c101910 */
[C---:B------:R-:W-:Y:S01]  /*35340*/  IMAD.WIDE R22, R15.reuse, 0x4, R148 ;  /* 0x000000040f167825 */ /* 0x040fe200078e0294 */
[----:B------:R-:W-:Y:S01]  /*35350*/  ISETP.GE.AND P3, PT, R10, UR25, PT ;  /* 0x000000190a007c0c */ /* 0x000fe2000bf66270 */
[----:B------:R1:W-:Y:S01]  /*35360*/  @P2 STG.E desc[UR16][R2.64], R222 ;  /* 0x000000de02002986 */ /* 0x0003e2000c101910 */
[----:B------:R-:W-:Y:S01]  /*35370*/  ISETP.LT.AND P6, PT, R14, UR4, !P4 ;  /* 0x000000040e007c0c */ /* 0x000fe2000e7c1270 */
[----:B------:R-:W-:Y:S01]  /*35380*/  VIADD R25, R15, UR28 ;  /* 0x0000001c0f197c36 */ /* 0x000fe20008000000 */
[----:B------:R-:W-:Y:S01]  /*35390*/  ISETP.LT.AND P2, PT, R13, UR4, !P4 ;  /* 0x000000040d007c0c */ /* 0x000fe2000e741270 */
[----:B------:R-:W-:Y:S01]  /*353a0*/  @P0 STG.E desc[UR16][R22.64], R82 ;  /* 0x0000005216000986 */ /* 0x000fe2000c101910 */
[----:B------:R-:W-:Y:S01]  /*353b0*/  ISETP.LT.AND P4, PT, R12, UR4, !P4 ;  /* 0x000000040c007c0c */ /* 0x000fe2000e781270 */
[----:B--2---:R-:W-:Y:S01]  /*353c0*/  IMAD.WIDE R4, R25, 0x4, R208 ;  /* 0x0000000419047825 */ /* 0x004fe200078e02d0 */
[----:B------:R-:W-:-:S02]  /*353d0*/  ISETP.LT.AND P0, PT, R11, UR4, !P3 ;  /* 0x000000040b007c0c */ /* 0x000fc4000df01270 */
[----:B------:R-:W-:Y:S02]  /*353e0*/  ISETP.GE.AND P1, PT, R0, UR27, PT ;  /* 0x0000001b00007c0c */ /* 0x000fe4000bf26270 */
[C---:B------:R-:W-:Y:S01]  /*353f0*/  IADD3 R15, R25.reuse, UR28, RZ ;  /* 0x0000001c190f7c10 */ /* 0x040fe2000fffe0ff */
[----:B------:R-:W-:Y:S01]  /*35400*/  IMAD.WIDE R16, R25, 0x4, R8 ;  /* 0x0000000419107825 */ /* 0x000fe200078e0208 */
[----:B------:R-:W-:Y:S01]  /*35410*/  @P5 STG.E desc[UR16][R4.64], R230 ;  /* 0x000000e604005986 */ /* 0x000fe2000c101910 */
[----:B------:R-:W-:Y:S02]  /*35420*/  ISETP.LT.AND P5, PT, R11, UR4, !P1 ;  /* 0x000000040b007c0c */ /* 0x000fe4000cfa1270 */
[C---:B---3--:R-:W-:Y:S01]  /*35430*/  IMAD.WIDE R18, R25.reuse, 0x4, R150 ;  /* 0x0000000419127825 */ /* 0x048fe200078e0296 */
[----:B------:R2:W-:Y:S03]  /*35440*/  @P6 STG.E desc[UR16][R16.64], R214 ;  /* 0x000000d610006986 */ /* 0x0005e6000c101910 */
[----:B-1----:R-:W-:Y:S01]  /*35450*/  IMAD.WIDE R2, R25, 0x4, R148 ;  /* 0x0000000419027825 */ /* 0x002fe200078e0294 */
[----:B------:R1:W-:Y:S03]  /*35460*/  @P2 STG.E desc[UR16][R18.64], R86 ;  /* 0x0000005612002986 */ /* 0x0003e6000c101910 */
[----:B------:R-:W-:Y:S01]  /*35470*/  IMAD.WIDE R10, R15, 0x4, R208 ;  /* 0x000000040f0a7825 */ /* 0x000fe200078e02d0 */
[----:B------:R1:W-:Y:S01]  /*35480*/  @P4 STG.E desc[UR16][R2.64], R6 ;  /* 0x0000000602004986 */ /* 0x0003e2000c101910 */
[----:B------:R-:W-:-:S03]  /*35490*/  ISETP.LT.AND P2, PT, R14, UR4, !P3 ;  /* 0x000000040e007c0c */ /* 0x000fc6000df41270 */
[----:B------:R1:W-:Y:S01]  /*354a0*/  @P0 STG.E desc[UR16][R10.64], R191 ;  /* 0x000000bf0a000986 */ /* 0x0003e2000c101910 */
[C---:B------:R-:W-:Y:S02]  /*354b0*/  ISETP.LT.AND P0, PT, R13.reuse, UR4, !P3 ;  /* 0x000000040d007c0c */ /* 0x040fe4000df01270 */
[----:B------:R-:W-:Y:S02]  /*354c0*/  ISETP.LT.AND P3, PT, R12, UR4, !P3 ;  /* 0x000000040c007c0c */ /* 0x000fe4000df61270 */
[----:B------:R-:W-:Y:S02]  /*354d0*/  ISETP.LT.AND P6, PT, R14, UR4, !P1 ;  /* 0x000000040e007c0c */ /* 0x000fe4000cfc1270 */
[----:B------:R-:W-:Y:S01]  /*354e0*/  ISETP.LT.AND P4, PT, R13, UR4, !P1 ;  /* 0x000000040d007c0c */ /* 0x000fe2000cf81270 */
[C---:B--2---:R-:W-:Y:S01]  /*354f0*/  VIADD R17, R15.reuse, UR28 ;  /* 0x0000001c0f117c36 */ /* 0x044fe20008000000 */
[----:B------:R-:W-:Y:S01]  /*35500*/  ISETP.LT.AND P1, PT, R12, UR4, !P1 ;  /* 0x000000040c007c0c */ /* 0x000fe2000cf21270 */
[----:B------:R-:W-:-:S04]  /*35510*/  IMAD.WIDE R4, R15, 0x4, R8 ;  /* 0x000000040f047825 */ /* 0x000fc800078e0208 */
[C---:B------:R-:W-:Y:S01]  /*35520*/  IMAD.WIDE R12, R15.reuse, 0x4, R150 ;  /* 0x000000040f0c7825 */ /* 0x040fe200078e0296 */
[----:B------:R1:W-:Y:S03]  /*35530*/  @P2 STG.E desc[UR16][R4.64], R147 ;  /* 0x0000009304002986 */ /* 0x0003e6000c101910 */
[----:B------:R-:W-:Y:S01]  /*35540*/  IMAD.WIDE R14, R15, 0x4, R148 ;  /* 0x000000040f0e7825 */ /* 0x000fe200078e0294 */
[----:B------:R1:W-:Y:S03]  /*35550*/  @P0 STG.E desc[UR16][R12.64], R223 ;  /* 0x000000df0c000986 */ /* 0x0003e6000c101910 */
[C---:B------:R-:W-:Y:S01]  /*35560*/  IMAD.WIDE R208, R17.reuse, 0x4, R208 ;  /* 0x0000000411d07825 */ /* 0x040fe200078e02d0 */
[----:B------:R1:W-:Y:S03]  /*35570*/  @P3 STG.E desc[UR16][R14.64], R83 ;  /* 0x000000530e003986 */ /* 0x0003e6000c101910 */
[C---:B------:R-:W-:Y:S01]  /*35580*/  IMAD.WIDE R8, R17.reuse, 0x4, R8 ;  /* 0x0000000411087825 */ /* 0x040fe200078e0208 */
[----:B------:R1:W-:Y:S03]  /*35590*/  @P5 STG.E desc[UR16][R208.64], R231 ;  /* 0x000000e7d0005986 */ /* 0x0003e6000c101910 */
[C---:B------:R-:W-:Y:S01]  /*355a0*/  IMAD.WIDE R150, R17.reuse, 0x4, R150 ;  /* 0x0000000411967825 */ /* 0x040fe200078e0296 */
[----:B------:R1:W-:Y:S04]  /*355b0*/  @P6 STG.E desc[UR16][R8.64], R215 ;  /* 0x000000d708006986 */ /* 0x0003e8000c101910 */
[----:B------:R1:W-:Y:S01]  /*355c0*/  @P4 STG.E desc[UR16][R150.64], R87 ;  /* 0x0000005796004986 */ /* 0x0003e2000c101910 */
[----:B------:R-:W-:Y:S01]  /*355d0*/  IMAD.WIDE R148, R17, 0x4, R148 ;  /* 0x0000000411947825 */ /* 0x000fe200078e0294 */
[----:B------:R-:W-:Y:S06]  /*355e0*/  @!P1 EXIT ;  /* 0x000000000000994d */ /* 0x000fec0003800000 */
[----:B------:R-:W-:Y:S01]  /*355f0*/  STG.E desc[UR16][R148.64], R7 ;  /* 0x0000000794007986 */ /* 0x000fe2000c101910 */
[----:B------:R-:W-:Y:S05]  /*35600*/  EXIT ;  /* 0x000000000000794d */ /* 0x000fea0003800000 */
.L_x_2:
[----:B------:R-:W-:-:S00]  /*35610*/  BRA `(.L_x_2) ;  /* 0xfffffffc00fc7947 */ /* 0x000fc0000383ffff */
[----:B------:R-:W-:-:S00]  /*35620*/  NOP ;  /* 0x0000000000007918 */ /* 0x000fc00000000000 */
        /* <DEDUP_REMOVED lines=13> */
.L_x_3:


//--------------------- .nv.shared.matmul_kernel  --------------------------
	.section	.nv.shared.matmul_kernel,"aw",@nobits
	.sectionflags	@""
	.align	16
	.zero		1024


//--------------------- .nv.shared.reserved.0     --------------------------
	.section	.nv.shared.reserved.0,"aw",@nobits
	.weak		__nv_reservedSMEM_offset_0_alias
	.size		__nv_reservedSMEM_offset_0_alias, 0, 0
	.other		__nv_reservedSMEM_offset_0_alias,@"STO_CUDA_RESERVED_SHARED STV_DEFAULT"
__nv_reservedSMEM_offset_0_alias:
	.zero		0


//--------------------- .nv.constant0.matmul_kernel --------------------------
	.section	.nv.constant0.matmul_kernel,"a",@progbits
	.sectionflags	@""
	.align	4
.nv.constant0.matmul_kernel:
	.zero		608


//--------------------- SYMBOLS --------------------------

	.type		.nv.reservedSmem.offset0,@object
	.size		.nv.reservedSmem.offset0,0x4
